	.target	sm_80

	.elftype	@"ET_EXEC"


//--------------------- .note.nv.tkinfo           --------------------------
	.section	.note.nv.tkinfo,"",@"SHT_NOTE"
	.sectionflags	@"SHF_NOTE_NV_TKINFO"
	.tkinfo
        /*0018*/ 	.word	0x00000002
        /*0030*/ 	.string	""
        /*0030*/ 	.string	"ptxas"
        /*0030*/ 	.string	"Cuda compilation tools, release 13.0, V13.0.88"
        /*0030*/ 	.string	"Build cuda_13.0.r13.0/compiler.36424714_0"
        /*0030*/ 	.string	"-v  -suppress-debug-info  -lineinfo  -arch sm_80 "



//--------------------- .note.nv.cuinfo           --------------------------
	.section	.note.nv.cuinfo,"",@"SHT_NOTE"
	.sectionflags	@"SHF_NOTE_NV_CUINFO"
        /*0018*/ 	.short	0x0002
        /*001a*/ 	.short	0x0050
        /*001c*/ 	.short	0x0082
	.zero		2


//--------------------- .nv.info                  --------------------------
	.section	.nv.info,"",@"SHT_CUDA_INFO"
	.align	4


	//----- nvinfo : EIATTR_REGCOUNT
	.align		4
        /*0000*/ 	.byte	0x04, 0x2f
        /*0002*/ 	.short	(.L_1 - .L_0)
	.align		4
.L_0:
        /*0004*/ 	.word	index@(matmul_kernel)
        /*0008*/ 	.word	0x000000ff


	//----- nvinfo : EIATTR_FRAME_SIZE
	.align		4
.L_1:
        /*000c*/ 	.byte	0x04, 0x11
        /*000e*/ 	.short	(.L_3 - .L_2)
	.align		4
.L_2:
        /*0010*/ 	.word	index@(matmul_kernel)
        /*0014*/ 	.word	0x000016e0


	//----- nvinfo : EIATTR_MIN_STACK_SIZE
	.align		4
.L_3:
        /*0018*/ 	.byte	0x04, 0x12
        /*001a*/ 	.short	(.L_5 - .L_4)
	.align		4
.L_4:
        /*001c*/ 	.word	index@(matmul_kernel)
        /*0020*/ 	.word	0x000016e0
.L_5:


//--------------------- .nv.info.matmul_kernel    --------------------------
	.section	.nv.info.matmul_kernel,"",@"SHT_CUDA_INFO"
	.sectionflags	@""
	.align	4


	//----- nvinfo : EIATTR_CUDA_API_VERSION
	.align		4
        /*0000*/ 	.byte	0x04, 0x37
        /*0002*/ 	.short	(.L_7 - .L_6)
.L_6:
        /*0004*/ 	.word	0x00000082


	//----- nvinfo : EIATTR_SW2861232_WAR
	.align		4
.L_7:
        /*0008*/ 	.byte	0x01, 0x35
	.zero		2


	//----- nvinfo : EIATTR_PARAM_CBANK
	.align		4
        /*000c*/ 	.byte	0x04, 0x0a
        /*000e*/ 	.short	(.L_9 - .L_8)
	.align		4
.L_8:
        /*0010*/ 	.word	index@(.nv.constant0.matmul_kernel)
        /*0014*/ 	.short	0x0160
        /*0016*/ 	.short	0x0050


	//----- nvinfo : EIATTR_CBANK_PARAM_SIZE
	.align		4
.L_9:
        /*0018*/ 	.byte	0x03, 0x19
        /*001a*/ 	.short	0x0050


	//----- nvinfo : EIATTR_KPARAM_INFO
	.align		4
        /*001c*/ 	.byte	0x04, 0x17
        /*001e*/ 	.short	(.L_11 - .L_10)
.L_10:
        /*0020*/ 	.word	0x00000000
        /*0024*/ 	.short	0x000d
        /*0026*/ 	.short	0x0048
        /*0028*/ 	.byte	0x00, 0xf4, 0x21, 0x00


	//----- nvinfo : EIATTR_KPARAM_INFO
	.align		4
.L_11:
        /*002c*/ 	.byte	0x04, 0x17
        /*002e*/ 	.short	(.L_13 - .L_12)
.L_12:
        /*0030*/ 	.word	0x00000000
        /*0034*/ 	.short	0x000c
        /*0036*/ 	.short	0x0040
        /*0038*/ 	.byte	0x00, 0xf4, 0x21, 0x00


	//----- nvinfo : EIATTR_KPARAM_INFO
	.align		4
.L_13:
        /*003c*/ 	.byte	0x04, 0x17
        /*003e*/ 	.short	(.L_15 - .L_14)
.L_14:
        /*0040*/ 	.word	0x00000000
        /*0044*/ 	.short	0x000b
        /*0046*/ 	.short	0x0038
        /*0048*/ 	.byte	0x00, 0xf0, 0x11, 0x00


	//----- nvinfo : EIATTR_KPARAM_INFO
	.align		4
.L_15:
        /*004c*/ 	.byte	0x04, 0x17
        /*004e*/ 	.short	(.L_17 - .L_16)
.L_16:
        /*0050*/ 	.word	0x00000000
        /*0054*/ 	.short	0x000a
        /*0056*/ 	.short	0x0034
        /*0058*/ 	.byte	0x00, 0xf0, 0x11, 0x00


	//----- nvinfo : EIATTR_KPARAM_INFO
	.align		4
.L_17:
        /*005c*/ 	.byte	0x04, 0x17
        /*005e*/ 	.short	(.L_19 - .L_18)
.L_18:
        /*0060*/ 	.word	0x00000000
        /*0064*/ 	.short	0x0009
        /*0066*/ 	.short	0x0030
        /*0068*/ 	.byte	0x00, 0xf0, 0x11, 0x00


	//----- nvinfo : EIATTR_KPARAM_INFO
	.align		4
.L_19:
        /*006c*/ 	.byte	0x04, 0x17
        /*006e*/ 	.short	(.L_21 - .L_20)
.L_20:
        /*0070*/ 	.word	0x00000000
        /*0074*/ 	.short	0x0008
        /*0076*/ 	.short	0x002c
        /*0078*/ 	.byte	0x00, 0xf0, 0x11, 0x00


	//----- nvinfo : EIATTR_KPARAM_INFO
	.align		4
.L_21:
        /*007c*/ 	.byte	0x04, 0x17
        /*007e*/ 	.short	(.L_23 - .L_22)
.L_22:
        /*0080*/ 	.word	0x00000000
        /*0084*/ 	.short	0x0007
        /*0086*/ 	.short	0x0028
        /*0088*/ 	.byte	0x00, 0xf0, 0x11, 0x00


	//----- nvinfo : EIATTR_KPARAM_INFO
	.align		4
.L_23:
        /*008c*/ 	.byte	0x04, 0x17
        /*008e*/ 	.short	(.L_25 - .L_24)
.L_24:
        /*0090*/ 	.word	0x00000000
        /*0094*/ 	.short	0x0006
        /*0096*/ 	.short	0x0024
        /*0098*/ 	.byte	0x00, 0xf0, 0x11, 0x00


	//----- nvinfo : EIATTR_KPARAM_INFO
	.align		4
.L_25:
        /*009c*/ 	.byte	0x04, 0x17
        /*009e*/ 	.short	(.L_27 - .L_26)
.L_26:
        /*00a0*/ 	.word	0x00000000
        /*00a4*/ 	.short	0x0005
        /*00a6*/ 	.short	0x0020
        /*00a8*/ 	.byte	0x00, 0xf0, 0x11, 0x00


	//----- nvinfo : EIATTR_KPARAM_INFO
	.align		4
.L_27:
        /*00ac*/ 	.byte	0x04, 0x17
        /*00ae*/ 	.short	(.L_29 - .L_28)
.L_28:
        /*00b0*/ 	.word	0x00000000
        /*00b4*/ 	.short	0x0004
        /*00b6*/ 	.short	0x001c
        /*00b8*/ 	.byte	0x00, 0xf0, 0x11, 0x00


	//----- nvinfo : EIATTR_KPARAM_INFO
	.align		4
.L_29:
        /*00bc*/ 	.byte	0x04, 0x17
        /*00be*/ 	.short	(.L_31 - .L_30)
.L_30:
        /*00c0*/ 	.word	0x00000000
        /*00c4*/ 	.short	0x0003
        /*00c6*/ 	.short	0x0018
        /*00c8*/ 	.byte	0x00, 0xf0, 0x11, 0x00


	//----- nvinfo : EIATTR_KPARAM_INFO
	.align		4
.L_31:
        /*00cc*/ 	.byte	0x04, 0x17
        /*00ce*/ 	.short	(.L_33 - .L_32)
.L_32:
        /*00d0*/ 	.word	0x00000000
        /*00d4*/ 	.short	0x0002
        /*00d6*/ 	.short	0x0010
        /*00d8*/ 	.byte	0x00, 0xf4, 0x21, 0x00


	//----- nvinfo : EIATTR_KPARAM_INFO
	.align		4
.L_33:
        /*00dc*/ 	.byte	0x04, 0x17
        /*00de*/ 	.short	(.L_35 - .L_34)
.L_34:
        /*00e0*/ 	.word	0x00000000
        /*00e4*/ 	.short	0x0001
        /*00e6*/ 	.short	0x0008
        /*00e8*/ 	.byte	0x00, 0xf4, 0x21, 0x00


	//----- nvinfo : EIATTR_KPARAM_INFO
	.align		4
.L_35:
        /*00ec*/ 	.byte	0x04, 0x17
        /*00ee*/ 	.short	(.L_37 - .L_36)
.L_36:
        /*00f0*/ 	.word	0x00000000
        /*00f4*/ 	.short	0x0000
        /*00f6*/ 	.short	0x0000
        /*00f8*/ 	.byte	0x00, 0xf4, 0x21, 0x00


	//----- nvinfo : EIATTR_MAXREG_COUNT
	.align		4
.L_37:
        /*00fc*/ 	.byte	0x03, 0x1b
        /*00fe*/ 	.short	0x00ff


	//----- nvinfo : EIATTR_NUM_BARRIERS
	.align		4
        /*0100*/ 	.byte	0x02, 0x4c
        /*0102*/ 	.byte	0x01
	.zero		1


	//----- nvinfo : EIATTR_ANNOTATIONS
	.align		4
        /*0104*/ 	.byte	0x04, 0x55
        /*0106*/ 	.short	(.L_39 - .L_38)


	//   ....[0]....
.L_38:
        /*0108*/ 	.word	0x00000001
        /*010c*/ 	.byte	0x80, 0x05, 0x00, 0x00, 0x01, 0x00, 0x00, 0x00, 0xf0, 0x05, 0x00, 0x00, 0x01, 0x00, 0x00, 0x00
        /* <DEDUP_REMOVED lines=3016> */
        /*bd9c*/ 	.byte	0xc0, 0x98, 0x03, 0x00


	//----- nvinfo : EIATTR_MERCURY_ISA_VERSION
	.align		4
.L_39:
        /*bda0*/ 	.byte	0x03, 0x5f
        /*bda2*/ 	.short	0x0000


	//----- nvinfo : EIATTR_COOP_GROUP_MASK_REGIDS
	.align		4
        /*bda4*/ 	.byte	0x04, 0x29
        /*bda6*/ 	.short	(.L_41 - .L_40)


	//   ....[0]....
.L_40:
        /*bda8*/ 	.word	0xffffffff


	//   ....[1]....
        /*bdac*/ 	.word	0xffffffff


	//   ....[2]....
        /*bdb0*/ 	.word	0xffffffff


	//   ....[3]....
        /*bdb4*/ 	.word	0xffffffff


	//   ....[4]....
        /*bdb8*/ 	.word	0xffffffff


	//   ....[5]....
        /*bdbc*/ 	.word	0xffffffff


	//   ....[6]....
        /*bdc0*/ 	.word	0xffffffff


	//   ....[7]....
        /*bdc4*/ 	.word	0xffffffff


	//   ....[8]....
        /*bdc8*/ 	.word	0xffffffff


	//   ....[9]....
        /*bdcc*/ 	.word	0xffffffff


	//   ....[10]....
        /*bdd0*/ 	.word	0xffffffff


	//   ....[11]....
        /*bdd4*/ 	.word	0xffffffff


	//   ....[12]....
        /*bdd8*/ 	.word	0xffffffff


	//   ....[13]....
        /*bddc*/ 	.word	0xffffffff


	//   ....[14]....
        /*bde0*/ 	.word	0xffffffff


	//   ....[15]....
        /*bde4*/ 	.word	0xffffffff


	//   ....[16]....
        /*bde8*/ 	.word	0xffffffff


	//   ....[17]....
        /*bdec*/ 	.word	0xffffffff


	//   ....[18]....
        /*bdf0*/ 	.word	0xffffffff


	//   ....[19]....
        /*bdf4*/ 	.word	0xffffffff


	//   ....[20]....
        /*bdf8*/ 	.word	0xffffffff


	//   ....[21]....
        /*bdfc*/ 	.word	0xffffffff


	//   ....[22]....
        /*be00*/ 	.word	0xffffffff


	//   ....[23]....
        /*be04*/ 	.word	0xffffffff


	//   ....[24]....
        /*be08*/ 	.word	0xffffffff


	//   ....[25]....
        /*be0c*/ 	.word	0xffffffff


	//   ....[26]....
        /*be10*/ 	.word	0xffffffff


	//   ....[27]....
        /*be14*/ 	.word	0xffffffff


	//   ....[28]....
        /*be18*/ 	.word	0xffffffff


	//   ....[29]....
        /*be1c*/ 	.word	0xffffffff


	//   ....[30]....
        /*be20*/ 	.word	0xffffffff


	//   ....[31]....
        /*be24*/ 	.word	0xffffffff


	//   ....[32]....
        /*be28*/ 	.word	0xffffffff


	//   ....[33]....
        /*be2c*/ 	.word	0xffffffff


	//   ....[34]....
        /*be30*/ 	.word	0xffffffff


	//   ....[35]....
        /*be34*/ 	.word	0xffffffff


	//   ....[36]....
        /*be38*/ 	.word	0xffffffff


	//   ....[37]....
        /*be3c*/ 	.word	0xffffffff


	//   ....[38]....
        /*be40*/ 	.word	0xffffffff


	//   ....[39]....
        /*be44*/ 	.word	0xffffffff


	//   ....[40]....
        /*be48*/ 	.word	0xffffffff


	//   ....[41]....
        /*be4c*/ 	.word	0xffffffff


	//   ....[42]....
        /*be50*/ 	.word	0xffffffff


	//   ....[43]....
        /*be54*/ 	.word	0xffffffff


	//   ....[44]....
        /*be58*/ 	.word	0xffffffff


	//   ....[45]....
        /*be5c*/ 	.word	0xffffffff


	//   ....[46]....
        /*be60*/ 	.word	0xffffffff


	//   ....[47]....
        /*be64*/ 	.word	0xffffffff


	//   ....[48]....
        /*be68*/ 	.word	0xffffffff


	//   ....[49]....
        /*be6c*/ 	.word	0xffffffff


	//   ....[50]....
        /*be70*/ 	.word	0xffffffff


	//   ....[51]....
        /*be74*/ 	.word	0xffffffff


	//   ....[52]....
        /*be78*/ 	.word	0xffffffff


	//   ....[53]....
        /*be7c*/ 	.word	0xffffffff


	//   ....[54]....
        /*be80*/ 	.word	0xffffffff


	//   ....[55]....
        /*be84*/ 	.word	0xffffffff


	//   ....[56]....
        /*be88*/ 	.word	0xffffffff


	//   ....[57]....
        /*be8c*/ 	.word	0xffffffff


	//   ....[58]....
        /*be90*/ 	.word	0xffffffff


	//   ....[59]....
        /*be94*/ 	.word	0xffffffff


	//   ....[60]....
        /*be98*/ 	.word	0xffffffff


	//   ....[61]....
        /*be9c*/ 	.word	0xffffffff


	//   ....[62]....
        /*bea0*/ 	.word	0xffffffff


	//----- nvinfo : EIATTR_COOP_GROUP_INSTR_OFFSETS
	.align		4
.L_41:
        /*bea4*/ 	.byte	0x04, 0x28
        /*bea6*/ 	.short	(.L_43 - .L_42)


	//   ....[0]....
.L_42:
        /*bea8*/ 	.word	0x0002dc10


	//   ....[1]....
        /*beac*/ 	.word	0x0002dcc0


	//   ....[2]....
        /*beb0*/ 	.word	0x0002ddd0


	//   ....[3]....
        /*beb4*/ 	.word	0x0002dea0


	//   ....[4]....
        /*beb8*/ 	.word	0x0002df30


	//   ....[5]....
        /*bebc*/ 	.word	0x0002e020


	//   ....[6]....
        /*bec0*/ 	.word	0x0002e230


	//   ....[7]....
        /*bec4*/ 	.word	0x0002e2a0


	//   ....[8]....
        /*bec8*/ 	.word	0x0002e3d0


	//   ....[9]....
        /*becc*/ 	.word	0x0002e4a0


	//   ....[10]....
        /*bed0*/ 	.word	0x0002e550


	//   ....[11]....
        /*bed4*/ 	.word	0x0002e680


	//   ....[12]....
        /*bed8*/ 	.word	0x0002e6d0


	//   ....[13]....
        /*bedc*/ 	.word	0x0002e7e0


	//   ....[14]....
        /*bee0*/ 	.word	0x0002ea10


	//   ....[15]....
        /*bee4*/ 	.word	0x0002ea80


	//   ....[16]....
        /*bee8*/ 	.word	0x0002ebb0


	//   ....[17]....
        /*beec*/ 	.word	0x0002eca0


	//   ....[18]....
        /*bef0*/ 	.word	0x0002ed50


	//   ....[19]....
        /*bef4*/ 	.word	0x0002ee80


	//   ....[20]....
        /*bef8*/ 	.word	0x0002eed0


	//   ....[21]....
        /*befc*/ 	.word	0x0002efe0


	//   ....[22]....
        /*bf00*/ 	.word	0x0002f210


	//   ....[23]....
        /*bf04*/ 	.word	0x0002f280


	//   ....[24]....
        /*bf08*/ 	.word	0x0002f3b0


	//   ....[25]....
        /*bf0c*/ 	.word	0x0002f4a0


	//   ....[26]....
        /*bf10*/ 	.word	0x0002f550


	//   ....[27]....
        /*bf14*/ 	.word	0x0002f680


	//   ....[28]....
        /*bf18*/ 	.word	0x0002f6d0


	//   ....[29]....
        /*bf1c*/ 	.word	0x0002f800


	//   ....[30]....
        /*bf20*/ 	.word	0x0002fa10


	//   ....[31]....
        /*bf24*/ 	.word	0x0002fa80


	//   ....[32]....
        /*bf28*/ 	.word	0x0002fbf0


	//   ....[33]....
        /*bf2c*/ 	.word	0x0002fca0


	//   ....[34]....
        /*bf30*/ 	.word	0x0002fdd0


	//   ....[35]....
        /*bf34*/ 	.word	0x0002fe80


	//   ....[36]....
        /*bf38*/ 	.word	0x0002ffe0


	//   ....[37]....
        /*bf3c*/ 	.word	0x00030030


	//   ....[38]....
        /*bf40*/ 	.word	0x00030170


	//   ....[39]....
        /*bf44*/ 	.word	0x000301f0


	//   ....[40]....
        /*bf48*/ 	.word	0x00030310


	//   ....[41]....
        /*bf4c*/ 	.word	0x00030390


	//   ....[42]....
        /*bf50*/ 	.word	0x000304f0


	//   ....[43]....
        /*bf54*/ 	.word	0x00030540


	//   ....[44]....
        /*bf58*/ 	.word	0x000305d0


	//   ....[45]....
        /*bf5c*/ 	.word	0x00030620


	//   ....[46]....
        /*bf60*/ 	.word	0x000307b0


	//   ....[47]....
        /*bf64*/ 	.word	0x00030820


	//   ....[48]....
        /*bf68*/ 	.word	0x00030960


	//   ....[49]....
        /*bf6c*/ 	.word	0x000309c0


	//   ....[50]....
        /*bf70*/ 	.word	0x00030b10


	//   ....[51]....
        /*bf74*/ 	.word	0x00030b60


	//   ....[52]....
        /*bf78*/ 	.word	0x00030cb0


	//   ....[53]....
        /*bf7c*/ 	.word	0x00030d00


	//   ....[54]....
        /*bf80*/ 	.word	0x00030e50


	//   ....[55]....
        /*bf84*/ 	.word	0x00030ea0


	//   ....[56]....
        /*bf88*/ 	.word	0x00030ff0


	//   ....[57]....
        /*bf8c*/ 	.word	0x00031060


	//   ....[58]....
        /*bf90*/ 	.word	0x00031180


	//   ....[59]....
        /*bf94*/ 	.word	0x000311d0


	//   ....[60]....
        /*bf98*/ 	.word	0x00031280


	//   ....[61]....
        /*bf9c*/ 	.word	0x000312d0


	//   ....[62]....
        /*bfa0*/ 	.word	0x00031600


	//----- nvinfo : EIATTR_EXIT_INSTR_OFFSETS
	.align		4
.L_43:
        /*bfa4*/ 	.byte	0x04, 0x1c
        /*bfa6*/ 	.short	(.L_45 - .L_44)


	//   ....[0]....
.L_44:
        /*bfa8*/ 	.word	0x00039ef0


	//   ....[1]....
        /*bfac*/ 	.word	0x00039f10


	//----- nvinfo : EIATTR_REQNTID
	.align		4
.L_45:
        /*bfb0*/ 	.byte	0x04, 0x10
        /*bfb2*/ 	.short	(.L_47 - .L_46)
.L_46:
        /*bfb4*/ 	.word	0x00000020
        /*bfb8*/ 	.word	0x00000001
        /*bfbc*/ 	.word	0x00000001
.L_47:


//--------------------- .nv.callgraph             --------------------------
	.section	.nv.callgraph,"",@"SHT_CUDA_CALLGRAPH"
	.align	4
	.sectionentsize	8
	.align		4
        /*0000*/ 	.word	0x00000000
	.align		4
        /*0004*/ 	.word	0xffffffff
	.align		4
        /*0008*/ 	.word	0x00000000
	.align		4
        /*000c*/ 	.word	0xfffffffe
	.align		4
        /*0010*/ 	.word	0x00000000
	.align		4
        /*0014*/ 	.word	0xfffffffd
	.align		4
        /*0018*/ 	.word	0x00000000
	.align		4
        /*001c*/ 	.word	0xfffffffc


//--------------------- .nv.rel.action            --------------------------
	.section	.nv.rel.action,"",@"SHT_CUDA_RELOCINFO"
	.align	8
	.sectionentsize	8
        /*0000*/ 	.byte	0x73, 0x00, 0x00, 0x00, 0x00, 0x00, 0x00, 0x00, 0x00, 0x00, 0x00, 0x11, 0x25, 0x00, 0x05, 0x36


//--------------------- .nv.constant0.matmul_kernel --------------------------
	.section	.nv.constant0.matmul_kernel,"a",@progbits
	.sectionflags	@""
	.align	4
.nv.constant0.matmul_kernel:
	.zero		432


//--------------------- .text.matmul_kernel       --------------------------
	.section	.text.matmul_kernel,"ax",@progbits
	.sectioninfo	@"SHI_REGISTERS=255"
	.align	128
        .global         matmul_kernel
        .type           matmul_kernel,@function
        .size           matmul_kernel,(.L_x_3 - matmul_kernel)
        .other          matmul_kernel,@"STO_CUDA_ENTRY STV_DEFAULT"
matmul_kernel:
.text.matmul_kernel:
[----:B------:R-:W-:-:S03]  /*0000*/  IMAD.MOV.U32 R1, RZ, RZ, c[0x0][0x28] ;  /* 0x00000a00ff017624 */ /* 0x000fc600078e00ff */
[----:B------:R-:W-:Y:S01]  /*0010*/  IMAD.MOV.U32 R6, RZ, RZ, 0x7f ;  /* 0x0000007fff067424 */ /* 0x000fe200078e00ff */
[----:B------:R-:W1:Y:S01]  /*0020*/  S2R R5, SR_CTAID.X ;  /* 0x0000000000057919 */ /* 0x000e620000002500 */
[----:B------:R-:W-:Y:S01]  /*0030*/  IADD3 R1, R1, -0x16e0, RZ ;  /* 0xffffe92001017810 */ /* 0x000fe20007ffe0ff */
[----:B------:R-:W-:Y:S02]  /*0040*/  ULDC.64 UR4, c[0x0][0x188] ;  /* 0x0000620000047ab9 */ /* 0x000fe40000000a00 */
[----:B------:R-:W-:-:S04]  /*0050*/  IADD3 R0, R6, c[0x0][0x17c], RZ ;  /* 0x00005f0006007a10 */ /* 0x000fc80007ffe0ff */
[----:B------:R-:W-:-:S04]  /*0060*/  SHF.R.S32.HI R3, RZ, 0x1f, R0 ;  /* 0x0000001fff037819 */ /* 0x000fc80000011400 */
[----:B------:R-:W-:-:S04]  /*0070*/  LEA.HI R3, R3, R0, RZ, 0x7 ;  /* 0x0000000003037211 */ /* 0x000fc800078f38ff */
[----:B------:R-:W-:-:S05]  /*0080*/  SHF.R.S32.HI R3, RZ, 0x7, R3 ;  /* 0x00000007ff037819 */ /* 0x000fca0000011403 */
[----:B------:R-:W-:Y:S01]  /*0090*/  IMAD.SHL.U32 R4, R3, 0x8, RZ ;  /* 0x0000000803047824 */ /* 0x000fe200078e00ff */
[----:B-1----:R-:W-:-:S04]  /*00a0*/  IABS R10, R5 ;  /* 0x00000005000a7213 */ /* 0x002fc80000000000 */
[-C--:B------:R-:W-:Y:S02]  /*00b0*/  IABS R7, R4.reuse ;  /* 0x0000000400077213 */ /* 0x080fe40000000000 */
[----:B------:R-:W-:Y:S02]  /*00c0*/  IABS R11, R4 ;  /* 0x00000004000b7213 */ /* 0x000fe40000000000 */
[----:B------:R-:W1:Y:S08]  /*00d0*/  I2F.RP R0, R7 ;  /* 0x0000000700007306 */ /* 0x000e700000209400 */
[----:B-1----:R-:W1:Y:S02]  /*00e0*/  MUFU.RCP R0, R0 ;  /* 0x0000000000007308 */ /* 0x002e640000001000 */
[----:B-1----:R-:W-:-:S02]  /*00f0*/  IADD3 R2, R0, 0xffffffe, RZ ;  /* 0x0ffffffe00027810 */ /* 0x002fc40007ffe0ff */
[----:B------:R-:W-:-:S04]  /*0100*/  IADD3 R0, RZ, -R11, RZ ;  /* 0x8000000bff007210 */ /* 0x000fc80007ffe0ff */
[----:B------:R1:W2:Y:S02]  /*0110*/  F2I.FTZ.U32.TRUNC.NTZ R3, R2 ;  /* 0x0000000200037305 */ /* 0x0002a4000021f000 */
[----:B-1----:R-:W-:Y:S02]  /*0120*/  IMAD.MOV.U32 R2, RZ, RZ, RZ ;  /* 0x000000ffff027224 */ /* 0x002fe400078e00ff */
[----:B--2---:R-:W-:-:S04]  /*0130*/  IMAD.MOV R8, RZ, RZ, -R3 ;  /* 0x000000ffff087224 */ /* 0x004fc800078e0a03 */
[----:B------:R-:W-:Y:S02]  /*0140*/  IMAD R9, R8, R7, RZ ;  /* 0x0000000708097224 */ /* 0x000fe400078e02ff */
[----:B------:R-:W-:Y:S02]  /*0150*/  IMAD.MOV.U32 R8, RZ, RZ, R10 ;  /* 0x000000ffff087224 */ /* 0x000fe400078e000a */
[----:B------:R-:W-:-:S06]  /*0160*/  IMAD.HI.U32 R3, R3, R9, R2 ;  /* 0x0000000903037227 */ /* 0x000fcc00078e0002 */
[----:B------:R-:W-:-:S04]  /*0170*/  IMAD.HI.U32 R3, R3, R8, RZ ;  /* 0x0000000803037227 */ /* 0x000fc800078e00ff */
[----:B------:R-:W-:-:S05]  /*0180*/  IMAD R0, R3, R0, R8 ;  /* 0x0000000003007224 */ /* 0x000fca00078e0208 */
[----:B------:R-:W-:-:S13]  /*0190*/  ISETP.GT.U32.AND P1, PT, R7, R0, PT ;  /* 0x000000000700720c */ /* 0x000fda0003f24070 */
[----:B------:R-:W-:Y:S01]  /*01a0*/  @!P1 IMAD.IADD R0, R0, 0x1, -R7 ;  /* 0x0000000100009824 */ /* 0x000fe200078e0a07 */
[----:B------:R-:W-:Y:S02]  /*01b0*/  @!P1 IADD3 R3, R3, 0x1, RZ ;  /* 0x0000000103039810 */ /* 0x000fe40007ffe0ff */
[----:B------:R-:W-:Y:S02]  /*01c0*/  ISETP.NE.AND P1, PT, R4, RZ, PT ;  /* 0x000000ff0400720c */ /* 0x000fe40003f25270 */
[----:B------:R-:W-:Y:S02]  /*01d0*/  ISETP.GE.U32.AND P0, PT, R0, R7, PT ;  /* 0x000000070000720c */ /* 0x000fe40003f06070 */
[----:B------:R-:W-:-:S04]  /*01e0*/  LOP3.LUT R0, R5, R4, RZ, 0x3c, !PT ;  /* 0x0000000405007212 */ /* 0x000fc800078e3cff */
[----:B------:R-:W-:Y:S02]  /*01f0*/  ISETP.GE.AND P2, PT, R0, RZ, PT ;  /* 0x000000ff0000720c */ /* 0x000fe40003f46270 */
[----:B------:R-:W-:-:S05]  /*0200*/  IADD3 R0, R6, c[0x0][0x178], RZ ;  /* 0x00005e0006007a10 */ /* 0x000fca0007ffe0ff */
[----:B------:R-:W-:-:S05]  /*0210*/  @P0 IADD3 R3, R3, 0x1, RZ ;  /* 0x0000000103030810 */ /* 0x000fca0007ffe0ff */
[----:B------:R-:W-:Y:S01]  /*0220*/  IMAD.MOV.U32 R2, RZ, RZ, R3 ;  /* 0x000000ffff027224 */ /* 0x000fe200078e0003 */
[----:B------:R-:W-:-:S03]  /*0230*/  SHF.R.S32.HI R3, RZ, 0x1f, R0 ;  /* 0x0000001fff037819 */ /* 0x000fc60000011400 */
[----:B------:R-:W-:Y:S01]  /*0240*/  @!P2 IMAD.MOV R2, RZ, RZ, -R2 ;  /* 0x000000ffff02a224 */ /* 0x000fe200078e0a02 */
[----:B------:R-:W-:Y:S02]  /*0250*/  @!P1 LOP3.LUT R2, RZ, R4, RZ, 0x33, !PT ;  /* 0x00000004ff029212 */ /* 0x000fe400078e33ff */
[----:B------:R-:W-:-:S03]  /*0260*/  LEA.HI R3, R3, R0, RZ, 0x7 ;  /* 0x0000000003037211 */ /* 0x000fc600078f38ff */
[----:B------:R-:W-:Y:S02]  /*0270*/  IMAD.SHL.U32 R10, R2, 0x8, RZ ;  /* 0x00000008020a7824 */ /* 0x000fe400078e00ff */
[----:B------:R-:W-:-:S03]  /*0280*/  IMAD.MOV R2, RZ, RZ, -R2 ;  /* 0x000000ffff027224 */ /* 0x000fc600078e0a02 */
[----:B------:R-:W-:Y:S01]  /*0290*/  LEA.HI.SX32 R3, R3, -R10, 0x19 ;  /* 0x8000000a03037211 */ /* 0x000fe200078fcaff */
[----:B------:R-:W-:Y:S01]  /*02a0*/  IMAD R11, R4, R2, R5 ;  /* 0x00000002040b7224 */ /* 0x000fe200078e0205 */
[----:B------:R-:W-:Y:S02]  /*02b0*/  MOV R2, RZ ;  /* 0x000000ff00027202 */ /* 0x000fe40000000f00 */
[----:B------:R-:W-:Y:S02]  /*02c0*/  IMNMX R12, R3, 0x8, PT ;  /* 0x00000008030c7817 */ /* 0x000fe40003800200 */
[----:B------:R-:W-:Y:S02]  /*02d0*/  IABS R4, R11 ;  /* 0x0000000b00047213 */ /* 0x000fe40000000000 */
[-C--:B------:R-:W-:Y:S02]  /*02e0*/  IABS R8, R12.reuse ;  /* 0x0000000c00087213 */ /* 0x080fe40000000000 */
[----:B------:R-:W-:-:S02]  /*02f0*/  IABS R6, R12 ;  /* 0x0000000c00067213 */ /* 0x000fc40000000000 */
[----:B------:R-:W1:Y:S08]  /*0300*/  I2F.RP R0, R8 ;  /* 0x0000000800007306 */ /* 0x000e700000209400 */
[----:B-1----:R-:W1:Y:S02]  /*0310*/  MUFU.RCP R0, R0 ;  /* 0x0000000000007308 */ /* 0x002e640000001000 */
[----:B-1----:R-:W-:-:S02]  /*0320*/  IADD3 R3, R0, 0xffffffe, RZ ;  /* 0x0ffffffe00037810 */ /* 0x002fc40007ffe0ff */
[----:B------:R-:W-:-:S04]  /*0330*/  IABS R0, c[0x0][0x17c] ;  /* 0x00005f0000007a13 */ /* 0x000fc80000000000 */
[----:B------:R-:W1:Y:S02]  /*0340*/  F2I.FTZ.U32.TRUNC.NTZ R3, R3 ;  /* 0x0000000300037305 */ /* 0x000e64000021f000 */
[----:B-1----:R-:W-:-:S04]  /*0350*/  IMAD.MOV R7, RZ, RZ, -R3 ;  /* 0x000000ffff077224 */ /* 0x002fc800078e0a03 */
[----:B------:R-:W-:Y:S02]  /*0360*/  IMAD R5, R7, R8, RZ ;  /* 0x0000000807057224 */ /* 0x000fe400078e02ff */
[----:B------:R-:W1:Y:S02]  /*0370*/  I2F.RP R7, R0 ;  /* 0x0000000000077306 */ /* 0x000e640000209400 */
[----:B------:R-:W-:-:S04]  /*0380*/  IMAD.HI.U32 R2, R3, R5, R2 ;  /* 0x0000000503027227 */ /* 0x000fc800078e0002 */
[----:B------:R-:W-:Y:S01]  /*0390*/  IMAD.MOV.U32 R3, RZ, RZ, R4 ;  /* 0x000000ffff037224 */ /* 0x000fe200078e0004 */
[----:B------:R-:W-:Y:S01]  /*03a0*/  IABS R4, c[0x0][0x178] ;  /* 0x00005e0000047a13 */ /* 0x000fe20000000000 */
[----:B------:R-:W-:Y:S02]  /*03b0*/  IMAD.MOV R5, RZ, RZ, -R6 ;  /* 0x000000ffff057224 */ /* 0x000fe400078e0a06 */
[----:B------:R-:W-:Y:S01]  /*03c0*/  IMAD.HI.U32 R2, R2, R3, RZ ;  /* 0x0000000302027227 */ /* 0x000fe200078e00ff */
[----:B------:R-:W2:Y:S03]  /*03d0*/  I2F.RP R6, R4 ;  /* 0x0000000400067306 */ /* 0x000ea60000209400 */
[----:B------:R-:W-:Y:S01]  /*03e0*/  IMAD R3, R2, R5, R3 ;  /* 0x0000000502037224 */ /* 0x000fe200078e0203 */
[----:B------:R-:W-:-:S04]  /*03f0*/  LOP3.LUT R5, R11, R12, RZ, 0x3c, !PT ;  /* 0x0000000c0b057212 */ /* 0x000fc800078e3cff */
[----:B------:R-:W-:Y:S01]  /*0400*/  ISETP.GT.U32.AND P1, PT, R8, R3, PT ;  /* 0x000000030800720c */ /* 0x000fe20003f24070 */
[----:B-1----:R-:W1:Y:S01]  /*0410*/  MUFU.RCP R7, R7 ;  /* 0x0000000700077308 */ /* 0x002e620000001000 */
[----:B------:R-:W-:-:S07]  /*0420*/  ISETP.GE.AND P2, PT, R5, RZ, PT ;  /* 0x000000ff0500720c */ /* 0x000fce0003f46270 */
[----:B--2---:R-:W2:Y:S04]  /*0430*/  MUFU.RCP R6, R6 ;  /* 0x0000000600067308 */ /* 0x004ea80000001000 */
[----:B------:R-:W-:Y:S01]  /*0440*/  @!P1 IMAD.IADD R3, R3, 0x1, -R8 ;  /* 0x0000000103039824 */ /* 0x000fe200078e0a08 */
[----:B------:R-:W-:Y:S02]  /*0450*/  @!P1 IADD3 R2, R2, 0x1, RZ ;  /* 0x0000000102029810 */ /* 0x000fe40007ffe0ff */
[----:B------:R-:W-:Y:S02]  /*0460*/  ISETP.NE.AND P1, PT, R12, RZ, PT ;  /* 0x000000ff0c00720c */ /* 0x000fe40003f25270 */
[----:B------:R-:W-:Y:S02]  /*0470*/  ISETP.GE.U32.AND P0, PT, R3, R8, PT ;  /* 0x000000080300720c */ /* 0x000fe40003f06070 */
[----:B-1----:R-:W-:-:S02]  /*0480*/  IADD3 R3, R7, 0xffffffe, RZ ;  /* 0x0ffffffe07037810 */ /* 0x002fc40007ffe0ff */
[----:B--2---:R-:W-:-:S04]  /*0490*/  IADD3 R36, R6, 0xffffffe, RZ ;  /* 0x0ffffffe06247810 */ /* 0x004fc80007ffe0ff */
[----:B------:R-:W1:Y:S05]  /*04a0*/  F2I.FTZ.U32.TRUNC.NTZ R3, R3 ;  /* 0x0000000300037305 */ /* 0x000e6a000021f000 */
[----:B------:R-:W-:-:S03]  /*04b0*/  @P0 IADD3 R2, R2, 0x1, RZ ;  /* 0x0000000102020810 */ /* 0x000fc60007ffe0ff */
[----:B------:R2:W3:Y:S02]  /*04c0*/  F2I.FTZ.U32.TRUNC.NTZ R37, R36 ;  /* 0x0000002400257305 */ /* 0x0004e4000021f000 */
[----:B------:R-:W-:Y:S02]  /*04d0*/  IMAD.MOV.U32 R7, RZ, RZ, R2 ;  /* 0x000000ffff077224 */ /* 0x000fe400078e0002 */
[----:B------:R-:W-:Y:S02]  /*04e0*/  IMAD.MOV.U32 R2, RZ, RZ, RZ ;  /* 0x000000ffff027224 */ /* 0x000fe400078e00ff */
[----:B------:R-:W-:Y:S01]  /*04f0*/  @!P2 IMAD.MOV R7, RZ, RZ, -R7 ;  /* 0x000000ffff07a224 */ /* 0x000fe200078e0a07 */
[----:B------:R-:W-:Y:S01]  /*0500*/  @!P1 LOP3.LUT R7, RZ, R12, RZ, 0x33, !PT ;  /* 0x0000000cff079212 */ /* 0x000fe200078e33ff */
[----:B-1----:R-:W-:Y:S02]  /*0510*/  IMAD.MOV R5, RZ, RZ, -R3 ;  /* 0x000000ffff057224 */ /* 0x002fe400078e0a03 */
[----:B--2---:R-:W-:Y:S01]  /*0520*/  IMAD.MOV.U32 R36, RZ, RZ, RZ ;  /* 0x000000ffff247224 */ /* 0x004fe200078e00ff */
[----:B------:R-:W-:Y:S01]  /*0530*/  SHF.L.U32 R118, R7, 0x7, RZ ;  /* 0x0000000707767819 */ /* 0x000fe200000006ff */
[----:B------:R-:W-:-:S03]  /*0540*/  IMAD R5, R5, R0, RZ ;  /* 0x0000000005057224 */ /* 0x000fc600078e02ff */
[----:B------:R-:W-:Y:S01]  /*0550*/  IABS R9, R118 ;  /* 0x0000007600097213 */ /* 0x000fe20000000000 */
[----:B------:R-:W-:Y:S01]  /*0560*/  IMAD.HI.U32 R2, R3, R5, R2 ;  /* 0x0000000503027227 */ /* 0x000fe200078e0002 */
[C---:B------:R-:W-:Y:S01]  /*0570*/  IADD3 R44, R118.reuse, 0x7f, RZ ;  /* 0x0000007f762c7810 */ /* 0x040fe20007ffe0ff */
[----:B------:R-:W-:Y:S01]  /*0580*/  STL [R1+0x308], R118 ;  /* 0x0003087601007387 */ /* 0x000fe20000100800 */
[C---:B------:R-:W-:Y:S01]  /*0590*/  IADD3 R16, R118.reuse, 0x2, RZ ;  /* 0x0000000276107810 */ /* 0x040fe20007ffe0ff */
[----:B------:R-:W-:Y:S01]  /*05a0*/  IMAD.MOV R5, RZ, RZ, -R7 ;  /* 0x000000ffff057224 */ /* 0x000fe200078e0a07 */
[C---:B------:R-:W-:Y:S01]  /*05b0*/  IADD3 R215, R118.reuse, 0x1, RZ ;  /* 0x0000000176d77810 */ /* 0x040fe20007ffe0ff */
[----:B---3--:R-:W-:Y:S01]  /*05c0*/  IMAD.MOV R13, RZ, RZ, -R37 ;  /* 0x000000ffff0d7224 */ /* 0x008fe200078e0a25 */
[----:B------:R-:W-:Y:S01]  /*05d0*/  IADD3 R15, R118, 0x3, RZ ;  /* 0x00000003760f7810 */ /* 0x000fe20007ffe0ff */
[----:B------:R-:W-:Y:S01]  /*05e0*/  IMAD.HI.U32 R3, R2, R9, RZ ;  /* 0x0000000902037227 */ /* 0x000fe200078e00ff */
[----:B------:R-:W-:Y:S01]  /*05f0*/  STL [R1+0x1220], R44 ;  /* 0x0012202c01007387 */ /* 0x000fe20000100800 */
[----:B------:R-:W-:-:S02]  /*0600*/  IADD3 R14, R118, 0x4, RZ ;  /* 0x00000004760e7810 */ /* 0x000fc40007ffe0ff */
[----:B------:R-:W-:Y:S01]  /*0610*/  IMAD R5, R12, R5, R11 ;  /* 0x000000050c057224 */ /* 0x000fe200078e020b */
[----:B------:R-:W-:Y:S01]  /*0620*/  STL [R1+0x1108], R16 ;  /* 0x0011081001007387 */ /* 0x000fe20000100800 */
[----:B------:R-:W-:Y:S01]  /*0630*/  IMAD R7, R13, R4, RZ ;  /* 0x000000040d077224 */ /* 0x000fe200078e02ff */
[----:B------:R-:W-:Y:S01]  /*0640*/  IABS R19, R44 ;  /* 0x0000002c00137213 */ /* 0x000fe20000000000 */
[----:B------:R-:W-:Y:S01]  /*0650*/  IMAD.MOV R3, RZ, RZ, -R3 ;  /* 0x000000ffff037224 */ /* 0x000fe200078e0a03 */
[----:B------:R-:W-:Y:S01]  /*0660*/  STL [R1+0x110c], R215 ;  /* 0x00110cd701007387 */ /* 0x000fe20000100800 */
[----:B------:R-:W-:Y:S01]  /*0670*/  IABS R11, R215 ;  /* 0x000000d7000b7213 */ /* 0x000fe20000000000 */
[----:B------:R-:W-:Y:S01]  /*0680*/  IMAD.HI.U32 R36, R37, R7, R36 ;  /* 0x0000000725247227 */ /* 0x000fe200078e0024 */
[----:B------:R-:W-:Y:S01]  /*0690*/  IABS R13, R16 ;  /* 0x00000010000d7213 */ /* 0x000fe20000000000 */
[----:B------:R1:W-:Y:S01]  /*06a0*/  STL [R1+0x1110], R15 ;  /* 0x0011100f01007387 */ /* 0x0003e20000100800 */
[----:B------:R-:W-:Y:S01]  /*06b0*/  IABS R17, R14 ;  /* 0x0000000e00117213 */ /* 0x000fe20000000000 */
[----:B------:R-:W-:Y:S01]  /*06c0*/  IMAD R34, R0, R3, R9 ;  /* 0x0000000300227224 */ /* 0x000fe200078e0209 */
[----:B------:R-:W-:Y:S01]  /*06d0*/  IADD3 R251, R118, 0x7, RZ ;  /* 0x0000000776fb7810 */ /* 0x000fe20007ffe0ff */
[----:B------:R-:W-:Y:S01]  /*06e0*/  IMAD.HI.U32 R9, R2, R19, RZ ;  /* 0x0000001302097227 */ /* 0x000fe200078e00ff */
[C---:B------:R-:W-:Y:S01]  /*06f0*/  IADD3 R252, R118.reuse, 0x6, RZ ;  /* 0x0000000676fc7810 */ /* 0x040fe20007ffe0ff */
[----:B------:R-:W-:Y:S01]  /*0700*/  STL [R1+0x1524], R44 ;  /* 0x0015242c01007387 */ /* 0x000fe20000100800 */
[----:B------:R-:W-:Y:S01]  /*0710*/  IADD3 R249, R118, 0x9, RZ ;  /* 0x0000000976f97810 */ /* 0x000fe20007ffe0ff */
[C---:B------:R-:W-:Y:S01]  /*0720*/  IMAD.HI.U32 R3, R2.reuse, R11, RZ ;  /* 0x0000000b02037227 */ /* 0x040fe200078e00ff */
[----:B------:R-:W-:Y:S01]  /*0730*/  IADD3 R9, -R9, RZ, RZ ;  /* 0x000000ff09097210 */ /* 0x000fe20007ffe1ff */
[----:B------:R-:W-:Y:S01]  /*0740*/  STL [R1+0x1114], R14 ;  /* 0x0011140e01007387 */ /* 0x000fe20000100800 */
[----:B-1----:R-:W-:Y:S01]  /*0750*/  IABS R15, R15 ;  /* 0x0000000f000f7213 */ /* 0x002fe20000000000 */
[----:B------:R-:W-:Y:S01]  /*0760*/  IMAD.HI.U32 R6, R2, R13, RZ ;  /* 0x0000000d02067227 */ /* 0x000fe200078e00ff */
[C---:B------:R-:W-:Y:S01]  /*0770*/  IADD3 R250, R118.reuse, 0x8, RZ ;  /* 0x0000000876fa7810 */ /* 0x040fe20007ffe0ff */
[----:B------:R-:W-:Y:S01]  /*0780*/  STL [R1+0x1528], R215 ;  /* 0x001528d701007387 */ /* 0x000fe20000100800 */
[----:B------:R-:W-:Y:S01]  /*0790*/  IADD3 R247, R118, 0xb, RZ ;  /* 0x0000000b76f77810 */ /* 0x000fe20007ffe0ff */
[----:B------:R-:W-:Y:S01]  /*07a0*/  IMAD.HI.U32 R7, R2, R15, RZ ;  /* 0x0000000f02077227 */ /* 0x000fe200078e00ff */
[----:B------:R-:W-:-:S02]  /*07b0*/  IADD3 R42, R118, 0xc, RZ ;  /* 0x0000000c762a7810 */ /* 0x000fc40007ffe0ff */
[----:B------:R-:W-:Y:S01]  /*07c0*/  IADD3 R245, R118, 0xe, RZ ;  /* 0x0000000e76f57810 */ /* 0x000fe20007ffe0ff */
[----:B------:R-:W-:Y:S01]  /*07d0*/  IMAD.HI.U32 R8, R2, R17, RZ ;  /* 0x0000001102087227 */ /* 0x000fe200078e00ff */
[C---:B------:R-:W-:Y:S02]  /*07e0*/  IADD3 R246, R118.reuse, 0xd, RZ ;  /* 0x0000000d76f67810 */ /* 0x040fe40007ffe0ff */
[C---:B------:R-:W-:Y:S01]  /*07f0*/  IADD3 R248, R118.reuse, 0xa, RZ ;  /* 0x0000000a76f87810 */ /* 0x040fe20007ffe0ff */
[----:B------:R-:W-:Y:S01]  /*0800*/  IMAD.MOV R32, RZ, RZ, -R3 ;  /* 0x000000ffff207224 */ /* 0x000fe200078e0a03 */
[C---:B------:R-:W-:Y:S01]  /*0810*/  IADD3 R243, R118.reuse, 0x10, RZ ;  /* 0x0000001076f37810 */ /* 0x040fe20007ffe0ff */
[----:B------:R-:W-:Y:S01]  /*0820*/  IMAD.MOV R7, RZ, RZ, -R7 ;  /* 0x000000ffff077224 */ /* 0x000fe200078e0a07 */
[C---:B------:R-:W-:Y:S01]  /*0830*/  IADD3 R244, R118.reuse, 0xf, RZ ;  /* 0x0000000f76f47810 */ /* 0x040fe20007ffe0ff */
[----:B------:R-:W-:Y:S01]  /*0840*/  IMAD.MOV R6, RZ, RZ, -R6 ;  /* 0x000000ffff067224 */ /* 0x000fe200078e0a06 */
[----:B------:R-:W-:Y:S01]  /*0850*/  IABS R21, R243 ;  /* 0x000000f300157213 */ /* 0x000fe20000000000 */
[----:B------:R-:W-:Y:S01]  /*0860*/  IMAD.MOV R8, RZ, RZ, -R8 ;  /* 0x000000ffff087224 */ /* 0x000fe200078e0a08 */
[----:B------:R-:W-:Y:S01]  /*0870*/  IADD3 R217, R118, 0x13, RZ ;  /* 0x0000001376d97810 */ /* 0x000fe20007ffe0ff */
[----:B------:R-:W-:Y:S01]  /*0880*/  IMAD R32, R0, R32, R11 ;  /* 0x0000002000207224 */ /* 0x000fe200078e020b */
[----:B------:R-:W-:Y:S01]  /*0890*/  IADD3 R241, R118, 0x12, RZ ;  /* 0x0000001276f17810 */ /* 0x000fe20007ffe0ff */
[----:B------:R-:W-:Y:S01]  /*08a0*/  IMAD R28, R0, R7, R15 ;  /* 0x00000007001c7224 */ /* 0x000fe200078e020f */
[----:B------:R-:W-:Y:S01]  /*08b0*/  IABS R15, R251 ;  /* 0x000000fb000f7213 */ /* 0x000fe20000000000 */
[----:B------:R-:W-:Y:S01]  /*08c0*/  IMAD.IADD R5, R10, 0x1, R5 ;  /* 0x000000010a057824 */ /* 0x000fe200078e0205 */
[----:B------:R-:W-:Y:S01]  /*08d0*/  IADD3 R10, R118, 0x5, RZ ;  /* 0x00000005760a7810 */ /* 0x000fe20007ffe0ff */
[C---:B------:R-:W-:Y:S01]  /*08e0*/  IMAD R30, R0.reuse, R6, R13 ;  /* 0x00000006001e7224 */ /* 0x040fe200078e020d */
[----:B------:R-:W-:Y:S01]  /*08f0*/  IABS R13, R252 ;  /* 0x000000fc000d7213 */ /* 0x000fe20000000000 */
[C---:B------:R-:W-:Y:S01]  /*0900*/  IMAD R3, R0.reuse, R9, R19 ;  /* 0x0000000900037224 */ /* 0x040fe200078e0213 */
[----:B------:R-:W-:Y:S01]  /*0910*/  IABS R19, R249 ;  /* 0x000000f900137213 */ /* 0x000fe20000000000 */
[----:B------:R-:W-:Y:S01]  /*0920*/  IMAD R26, R0, R8, R17 ;  /* 0x00000008001a7224 */ /* 0x000fe200078e0211 */
[----:B------:R-:W-:Y:S01]  /*0930*/  IABS R17, R250 ;  /* 0x000000fa00117213 */ /* 0x000fe20000000000 */
[----:B------:R-:W-:Y:S01]  /*0940*/  STL [R1+0x1530], R32 ;  /* 0x0015302001007387 */ /* 0x000fe20000100800 */
[----:B------:R-:W-:Y:S01]  /*0950*/  IMAD.HI.U32 R8, R2, R15, RZ ;  /* 0x0000000f02087227 */ /* 0x000fe200078e00ff */
[----:B------:R-:W-:-:S02]  /*0960*/  IABS R11, R10 ;  /* 0x0000000a000b7213 */ /* 0x000fc40000000000 */
[----:B------:R-:W-:Y:S01]  /*0970*/  STL [R1+0x152c], R30 ;  /* 0x00152c1e01007387 */ /* 0x000fe20000100800 */
[----:B------:R-:W-:Y:S01]  /*0980*/  IMAD.HI.U32 R7, R2, R13, RZ ;  /* 0x0000000d02077227 */ /* 0x000fe200078e00ff */
[----:B------:R-:W-:Y:S02]  /*0990*/  IADD3 R8, -R8, RZ, RZ ;  /* 0x000000ff08087210 */ /* 0x000fe40007ffe1ff */
[----:B------:R1:W-:Y:S01]  /*09a0*/  STL [R1+0x1118], R10 ;  /* 0x0011180a01007387 */ /* 0x0003e20000100800 */
[----:B------:R-:W-:Y:S01]  /*09b0*/  IMAD.HI.U32 R9, R2, R17, RZ ;  /* 0x0000001102097227 */ /* 0x000fe200078e00ff */
[----:B------:R-:W-:Y:S02]  /*09c0*/  IABS R27, R217 ;  /* 0x000000d9001b7213 */ /* 0x000fe40000000000 */
[C---:B------:R-:W-:Y:S01]  /*09d0*/  IADD3 R239, R118.reuse, 0x15, RZ ;  /* 0x0000001576ef7810 */ /* 0x040fe20007ffe0ff */
[----:B------:R-:W-:Y:S01]  /*09e0*/  IMAD.MOV R7, RZ, RZ, -R7 ;  /* 0x000000ffff077224 */ /* 0x000fe200078e0a07 */
[----:B------:R-:W-:Y:S01]  /*09f0*/  IADD3 R240, R118, 0x14, RZ ;  /* 0x0000001476f07810 */ /* 0x000fe20007ffe0ff */
[----:B------:R-:W-:Y:S01]  /*0a00*/  IMAD.MOV R9, RZ, RZ, -R9 ;  /* 0x000000ffff097224 */ /* 0x000fe200078e0a09 */
[----:B------:R-:W-:Y:S01]  /*0a10*/  IABS R25, R241 ;  /* 0x000000f100197213 */ /* 0x000fe20000000000 */
[----:B------:R-:W-:Y:S01]  /*0a20*/  IMAD.HI.U32 R6, R2, R11, RZ ;  /* 0x0000000b02067227 */ /* 0x000fe200078e00ff */
[----:B------:R-:W-:Y:S01]  /*0a30*/  IABS R31, R239 ;  /* 0x000000ef001f7213 */ /* 0x000fe20000000000 */
[----:B------:R-:W-:Y:S01]  /*0a40*/  STL [R1+0x111c], R252 ;  /* 0x00111cfc01007387 */ /* 0x000fe20000100800 */
[----:B------:R-:W-:Y:S01]  /*0a50*/  IADD3 R236, R118, 0x18, RZ ;  /* 0x0000001876ec7810 */ /* 0x000fe20007ffe0ff */
[----:B-1----:R-:W-:Y:S01]  /*0a60*/  IMAD.HI.U32 R10, R2, R19, RZ ;  /* 0x00000013020a7227 */ /* 0x002fe200078e00ff */
[----:B------:R-:W-:Y:S01]  /*0a70*/  IABS R29, R240 ;  /* 0x000000f0001d7213 */ /* 0x000fe20000000000 */
[----:B------:R-:W-:Y:S01]  /*0a80*/  STL [R1+0x1120], R251 ;  /* 0x001120fb01007387 */ /* 0x000fe20000100800 */
[C---:B------:R-:W-:Y:S01]  /*0a90*/  IADD3 R242, R118.reuse, 0x11, RZ ;  /* 0x0000001176f27810 */ /* 0x040fe20007ffe0ff */
[----:B------:R-:W-:Y:S01]  /*0aa0*/  IMAD.MOV R10, RZ, RZ, -R10 ;  /* 0x000000ffff0a7224 */ /* 0x000fe200078e0a0a */
[----:B------:R-:W-:Y:S01]  /*0ab0*/  IADD3 R237, R118, 0x17, RZ ;  /* 0x0000001776ed7810 */ /* 0x000fe20007ffe0ff */
[C---:B------:R-:W-:Y:S01]  /*0ac0*/  IMAD R22, R0.reuse, R7, R13 ;  /* 0x0000000700167224 */ /* 0x040fe200078e020d */
[----:B------:R-:W-:Y:S01]  /*0ad0*/  IABS R13, R247 ;  /* 0x000000f7000d7213 */ /* 0x000fe20000000000 */
[C---:B------:R-:W-:Y:S01]  /*0ae0*/  IMAD R20, R0.reuse, R8, R15 ;  /* 0x0000000800147224 */ /* 0x040fe200078e020f */
[----:B------:R-:W-:Y:S01]  /*0af0*/  IABS R15, R42 ;  /* 0x0000002a000f7213 */ /* 0x000fe20000000000 */
[C---:B------:R-:W-:Y:S01]  /*0b00*/  IMAD R16, R0.reuse, R10, R19 ;  /* 0x0000000a00107224 */ /* 0x040fe200078e0213 */
[----:B------:R-:W-:Y:S01]  /*0b10*/  IABS R19, R245 ;  /* 0x000000f500137213 */ /* 0x000fe20000000000 */
[----:B------:R-:W-:Y:S01]  /*0b20*/  IMAD R18, R0, R9, R17 ;  /* 0x0000000900127224 */ /* 0x000fe200078e0211 */
[----:B------:R-:W-:Y:S01]  /*0b30*/  IABS R17, R246 ;  /* 0x000000f600117213 */ /* 0x000fe20000000000 */
[----:B------:R-:W-:Y:S01]  /*0b40*/  IMAD.MOV R6, RZ, RZ, -R6 ;  /* 0x000000ffff067224 */ /* 0x000fe200078e0a06 */
[----:B------:R-:W-:Y:S01]  /*0b50*/  IABS R37, R236 ;  /* 0x000000ec00257213 */ /* 0x000fe20000000000 */
[----:B------:R-:W-:Y:S01]  /*0b60*/  IMAD.HI.U32 R7, R2, R13, RZ ;  /* 0x0000000d02077227 */ /* 0x000fe200078e00ff */
[----:B------:R-:W-:Y:S01]  /*0b70*/  IADD3 R235, R118, 0x19, RZ ;  /* 0x0000001976eb7810 */ /* 0x000fe20007ffe0ff */
[----:B------:R-:W-:Y:S01]  /*0b80*/  STL [R1+0x1124], R250 ;  /* 0x001124fa01007387 */ /* 0x000fe20000100800 */
        /* <DEDUP_REMOVED lines=9> */
[----:B------:R-:W-:Y:S01]  /*0c20*/  IMAD R24, R0, R6, R11 ;  /* 0x0000000600187224 */ /* 0x000fe200078e020b */
[----:B------:R-:W-:Y:S01]  /*0c30*/  IABS R11, R248 ;  /* 0x000000f8000b7213 */ /* 0x000fe20000000000 */
[----:B------:R-:W-:Y:S01]  /*0c40*/  IMAD.HI.U32 R9, R2, R17, RZ ;  /* 0x0000001102097227 */ /* 0x000fe200078e00ff */
[----:B------:R-:W-:Y:S01]  /*0c50*/  IADD3 R10, -R10, RZ, RZ ;  /* 0x000000ff0a0a7210 */ /* 0x000fe20007ffe1ff */
[----:B------:R-:W-:Y:S01]  /*0c60*/  STL [R1+0x1130], R247 ;  /* 0x001130f701007387 */ /* 0x000fe20000100800 */
[----:B------:R-:W-:Y:S01]  /*0c70*/  IABS R41, R234 ;  /* 0x000000ea00297213 */ /* 0x000fe20000000000 */
[----:B------:R-:W-:Y:S01]  /*0c80*/  IMAD.MOV R7, RZ, RZ, -R7 ;  /* 0x000000ffff077224 */ /* 0x000fe200078e0a07 */
[C---:B------:R-:W-:Y:S01]  /*0c90*/  IADD3 R238, R118.reuse, 0x16, RZ ;  /* 0x0000001676ee7810 */ /* 0x040fe20007ffe0ff */
[----:B------:R-:W-:Y:S01]  /*0ca0*/  IMAD.MOV R8, RZ, RZ, -R8 ;  /* 0x000000ffff087224 */ /* 0x000fe200078e0a08 */
[----:B------:R-:W-:Y:S01]  /*0cb0*/  IADD3 R232, R118, 0x1c, RZ ;  /* 0x0000001c76e87810 */ /* 0x000fe20007ffe0ff */
[----:B------:R-:W-:Y:S01]  /*0cc0*/  IMAD.MOV R9, RZ, RZ, -R9 ;  /* 0x000000ffff097224 */ /* 0x000fe200078e0a09 */
[----:B------:R-:W-:Y:S01]  /*0cd0*/  IABS R47, R231 ;  /* 0x000000e7002f7213 */ /* 0x000fe20000000000 */
[----:B------:R-:W-:Y:S01]  /*0ce0*/  IMAD.HI.U32 R6, R2, R11, RZ ;  /* 0x0000000b02067227 */ /* 0x000fe200078e00ff */
[----:B------:R-:W-:Y:S01]  /*0cf0*/  IADD3 R40, R118, 0x1e, RZ ;  /* 0x0000001e76287810 */ /* 0x000fe20007ffe0ff */
[----:B------:R-:W-:Y:S01]  /*0d00*/  STL [R1+0x1134], R42 ;  /* 0x0011342a01007387 */ /* 0x000fe20000100800 */
[----:B------:R-:W-:Y:S01]  /*0d10*/  IABS R33, R238 ;  /* 0x000000ee00217213 */ /* 0x000fe20000000000 */
[----:B------:R-:W-:Y:S01]  /*0d20*/  IMAD R14, R0, R7, R13 ;  /* 0x00000007000e7224 */ /* 0x000fe200078e020d */
[----:B------:R-:W-:Y:S01]  /*0d30*/  IADD3 R230, R118, 0x1f, RZ ;  /* 0x0000001f76e67810 */ /* 0x000fe20007ffe0ff */
[C---:B------:R-:W-:Y:S01]  /*0d40*/  IMAD R13, R0.reuse, R8, R15 ;  /* 0x00000008000d7224 */ /* 0x040fe200078e020f */
[----:B------:R-:W-:Y:S01]  /*0d50*/  IABS R45, R232 ;  /* 0x000000e8002d7213 */ /* 0x000fe20000000000 */
[----:B------:R-:W-:Y:S01]  /*0d60*/  IMAD R15, R0, R9, R17 ;  /* 0x00000009000f7224 */ /* 0x000fe200078e0211 */
[----:B------:R-:W-:Y:S01]  /*0d70*/  IADD3 R227, R118, 0x22, RZ ;  /* 0x0000002276e37810 */ /* 0x000fe20007ffe0ff */
[----:B------:R-:W-:Y:S01]  /*0d80*/  IMAD R17, R0, R10, R19 ;  /* 0x0000000a00117224 */ /* 0x000fe200078e0213 */
[----:B------:R-:W-:Y:S01]  /*0d90*/  IABS R19, R244 ;  /* 0x000000f400137213 */ /* 0x000fe20000000000 */
[----:B------:R-:W-:Y:S01]  /*0da0*/  IMAD.MOV R6, RZ, RZ, -R6 ;  /* 0x000000ffff067224 */ /* 0x000fe200078e0a06 */
[----:B------:R-:W-:Y:S01]  /*0db0*/  IABS R49, R40 ;  /* 0x0000002800317213 */ /* 0x000fe20000000000 */
[----:B------:R-:W-:Y:S01]  /*0dc0*/  IMAD.HI.U32 R7, R2, R21, RZ ;  /* 0x0000001502077227 */ /* 0x000fe200078e00ff */
[----:B------:R-:W-:Y:S01]  /*0dd0*/  IABS R51, R230 ;  /* 0x000000e600337213 */ /* 0x000fe20000000000 */
[----:B------:R-:W-:Y:S01]  /*0de0*/  STL [R1+0x1138], R246 ;  /* 0x001138f601007387 */ /* 0x000fe20000100800 */
[----:B------:R-:W-:Y:S01]  /*0df0*/  IADD3 R233, R118, 0x1b, RZ ;  /* 0x0000001b76e97810 */ /* 0x000fe20007ffe0ff */
[----:B------:R-:W-:Y:S01]  /*0e00*/  IMAD R12, R0, R6, R11 ;  /* 0x00000006000c7224 */ /* 0x000fe200078e020b */
[----:B------:R-:W-:Y:S01]  /*0e10*/  IABS R57, R227 ;  /* 0x000000e300397213 */ /* 0x000fe20000000000 */
[----:B------:R-:W-:Y:S01]  /*0e20*/  IMAD.HI.U32 R6, R2, R19, RZ ;  /* 0x0000001302067227 */ /* 0x000fe200078e00ff */
[C---:B------:R-:W-:Y:S01]  /*0e30*/  IADD3 R225, R118.reuse, 0x23, RZ ;  /* 0x0000002376e17810 */ /* 0x040fe20007ffe0ff */
[----:B------:R-:W-:Y:S01]  /*0e40*/  STL [R1+0x113c], R245 ;  /* 0x00113cf501007387 */ /* 0x000fe20000100800 */
[----:B------:R-:W-:Y:S01]  /*0e50*/  IABS R43, R233 ;  /* 0x000000e9002b7213 */ /* 0x000fe20000000000 */
[----:B------:R-:W-:Y:S01]  /*0e60*/  IMAD.MOV R7, RZ, RZ, -R7 ;  /* 0x000000ffff077224 */ /* 0x000fe200078e0a07 */
[----:B------:R-:W-:Y:S01]  /*0e70*/  IADD3 R228, R118, 0x21, RZ ;  /* 0x0000002176e47810 */ /* 0x000fe20007ffe0ff */
[----:B------:R-:W-:Y:S01]  /*0e80*/  IMAD.HI.U32 R10, R2, R27, RZ ;  /* 0x0000001b020a7227 */ /* 0x000fe200078e00ff */
[C---:B------:R-:W-:Y:S01]  /*0e90*/  IADD3 R224, R118.reuse, 0x24, RZ ;  /* 0x0000002476e07810 */ /* 0x040fe20007ffe0ff */
[----:B------:R-:W-:Y:S01]  /*0ea0*/  STL [R1+0x1140], R244 ;  /* 0x001140f401007387 */ /* 0x000fe20000100800 */
[----:B------:R-:W-:Y:S01]  /*0eb0*/  IADD3 R216, R118, 0x27, RZ ;  /* 0x0000002776d87810 */ /* 0x000fe20007ffe0ff */
[----:B------:R-:W-:Y:S01]  /*0ec0*/  IMAD.MOV R6, RZ, RZ, -R6 ;  /* 0x000000ffff067224 */ /* 0x000fe200078e0a06 */
[----:B------:R-:W-:Y:S01]  /*0ed0*/  IABS R59, R225 ;  /* 0x000000e1003b7213 */ /* 0x000fe20000000000 */
[----:B------:R-:W-:Y:S01]  /*0ee0*/  IMAD R21, R0, R7, R21 ;  /* 0x0000000700157224 */ /* 0x000fe200078e0215 */
[----:B------:R-:W-:Y:S01]  /*0ef0*/  IABS R55, R228 ;  /* 0x000000e400377213 */ /* 0x000fe20000000000 */
[----:B------:R-:W-:Y:S01]  /*0f00*/  IMAD.HI.U32 R9, R2, R25, RZ ;  /* 0x0000001902097227 */ /* 0x000fe200078e00ff */
[----:B------:R-:W-:Y:S01]  /*0f10*/  IABS R61, R224 ;  /* 0x000000e0003d7213 */ /* 0x000fe20000000000 */
[----:B------:R-:W-:Y:S01]  /*0f20*/  STL [R1+0x1144], R243 ;  /* 0x001144f301007387 */ /* 0x000fe20000100800 */
[----:B------:R-:W-:Y:S01]  /*0f30*/  IADD3 R229, R118, 0x20, RZ ;  /* 0x0000002076e57810 */ /* 0x000fe20007ffe0ff */
[----:B------:R-:W-:Y:S01]  /*0f40*/  IMAD.MOV R10, RZ, RZ, -R10 ;  /* 0x000000ffff0a7224 */ /* 0x000fe200078e0a0a */
[----:B------:R-:W-:Y:S01]  /*0f50*/  IABS R67, R216 ;  /* 0x000000d800437213 */ /* 0x000fe20000000000 */
[----:B------:R-:W-:Y:S01]  /*0f60*/  IMAD R19, R0, R6, R19 ;  /* 0x0000000600137224 */ /* 0x000fe200078e0213 */
[----:B------:R-:W-:Y:S01]  /*0f70*/  IABS R53, R229 ;  /* 0x000000e500357213 */ /* 0x000fe20000000000 */
[----:B------:R-:W-:Y:S01]  /*0f80*/  IMAD.HI.U32 R7, R2, R31, RZ ;  /* 0x0000001f02077227 */ /* 0x000fe200078e00ff */
[C---:B------:R-:W-:Y:S01]  /*0f90*/  IADD3 R220, R118.reuse, 0x26, RZ ;  /* 0x0000002676dc7810 */ /* 0x040fe20007ffe0ff */
[----:B------:R-:W-:Y:S01]  /*0fa0*/  STL [R1+0x1148], R242 ;  /* 0x001148f201007387 */ /* 0x000fe20000100800 */
[----:B------:R-:W-:Y:S01]  /*0fb0*/  IADD3 R210, R118, 0x29, RZ ;  /* 0x0000002976d27810 */ /* 0x000fe20007ffe0ff */
[----:B------:R-:W-:Y:S01]  /*0fc0*/  IMAD.HI.U32 R6, R2, R29, RZ ;  /* 0x0000001d02067227 */ /* 0x000fe200078e00ff */
[----:B------:R-:W-:Y:S01]  /*0fd0*/  IADD3 R7, -R7, RZ, RZ ;  /* 0x000000ff07077210 */ /* 0x000fe20007ffe1ff */
[----:B------:R-:W-:Y:S01]  /*0fe0*/  STL [R1+0x114c], R241 ;  /* 0x00114cf101007387 */ /* 0x000fe20000100800 */
[C---:B------:R-:W-:Y:S01]  /*0ff0*/  IADD3 R214, R118.reuse, 0x28, RZ ;  /* 0x0000002876d67810 */ /* 0x040fe20007ffe0ff */
[----:B------:R-:W-:Y:S01]  /*1000*/  IMAD.MOV R9, RZ, RZ, -R9 ;  /* 0x000000ffff097224 */ /* 0x000fe200078e0a09 */
[----:B------:R-:W-:Y:S01]  /*1010*/  IADD3 R200, R118, 0x2c, RZ ;  /* 0x0000002c76c87810 */ /* 0x000fe20007ffe0ff */
        /* <DEDUP_REMOVED lines=8> */
[----:B------:R-:W-:Y:S01]  /*10a0*/  IMAD.HI.U32 R8, R2, R23, RZ ;  /* 0x0000001702087227 */ /* 0x000fe200078e00ff */
[----:B------:R-:W-:Y:S01]  /*10b0*/  IABS R77, R200 ;  /* 0x000000c8004d7213 */ /* 0x000fe20000000000 */
[----:B------:R-:W-:Y:S01]  /*10c0*/  STL [R1+0x1154], R240 ;  /* 0x001154f001007387 */ /* 0x000fe20000100800 */
[----:B------:R-:W-:Y:S01]  /*10d0*/  IABS R63, R221 ;  /* 0x000000dd003f7213 */ /* 0x000fe20000000000 */
[----:B------:R-:W-:Y:S01]  /*10e0*/  IMAD R25, R0, R9, R25 ;  /* 0x0000000900197224 */ /* 0x000fe200078e0219 */
[----:B------:R-:W-:Y:S01]  /*10f0*/  IADD3 R202, R118, 0x2b, RZ ;  /* 0x0000002b76ca7810 */ /* 0x000fe20007ffe0ff */
[----:B------:R-:W-:Y:S01]  /*1100*/  IMAD.HI.U32 R9, R2, R35, RZ ;  /* 0x0000002302097227 */ /* 0x000fe200078e00ff */
[C---:B------:R-:W-:Y:S01]  /*1110*/  IADD3 R196, R118.reuse, 0x2e, RZ ;  /* 0x0000002e76c47810 */ /* 0x040fe20007ffe0ff */
[----:B------:R-:W-:Y:S01]  /*1120*/  STL [R1+0x1158], R239 ;  /* 0x001158ef01007387 */ /* 0x000fe20000100800 */
[C---:B------:R-:W-:Y:S01]  /*1130*/  IADD3 R198, R118.reuse, 0x2d, RZ ;  /* 0x0000002d76c67810 */ /* 0x040fe20007ffe0ff */
[----:B------:R-:W-:Y:S01]  /*1140*/  IMAD.MOV R10, RZ, RZ, -R10 ;  /* 0x000000ffff0a7224 */ /* 0x000fe200078e0a0a */
[----:B------:R-:W-:Y:S01]  /*1150*/  IADD3 R190, R118, 0x31, RZ ;  /* 0x0000003176be7810 */ /* 0x000fe20007ffe0ff */
[C---:B------:R-:W-:Y:S01]  /*1160*/  IMAD R29, R0.reuse, R6, R29 ;  /* 0x00000006001d7224 */ /* 0x040fe200078e021d */
[----:B------:R-:W-:Y:S01]  /*1170*/  IABS R75, R202 ;  /* 0x000000ca004b7213 */ /* 0x000fe20000000000 */
[----:B------:R-:W-:Y:S01]  /*1180*/  IMAD R31, R0, R7, R31 ;  /* 0x00000007001f7224 */ /* 0x000fe200078e021f */
[----:B------:R-:W-:Y:S01]  /*1190*/  IABS R81, R196 ;  /* 0x000000c400517213 */ /* 0x000fe20000000000 */
[----:B------:R-:W-:Y:S01]  /*11a0*/  IMAD.HI.U32 R6, R2, R39, RZ ;  /* 0x0000002702067227 */ /* 0x000fe200078e00ff */
[----:B------:R-:W-:Y:S01]  /*11b0*/  IADD3 R206, R118, 0x2a, RZ ;  /* 0x0000002a76ce7810 */ /* 0x000fe20007ffe0ff */
[----:B------:R-:W-:Y:S01]  /*11c0*/  STL [R1+0x115c], R238 ;  /* 0x00115cee01007387 */ /* 0x000fe20000100800 */
[----:B------:R-:W-:Y:S01]  /*11d0*/  IABS R79, R198 ;  /* 0x000000c6004f7213 */ /* 0x000fe20000000000 */
[----:B------:R-:W-:Y:S01]  /*11e0*/  IMAD.MOV R8, RZ, RZ, -R8 ;  /* 0x000000ffff087224 */ /* 0x000fe200078e0a08 */
[----:B------:R-:W-:Y:S01]  /*11f0*/  IABS R87, R190 ;  /* 0x000000be00577213 */ /* 0x000fe20000000000 */
[----:B------:R-:W-:Y:S01]  /*1200*/  IMAD.HI.U32 R7, R2, R41, RZ ;  /* 0x0000002902077227 */ /* 0x000fe200078e00ff */
[----:B------:R-:W-:Y:S01]  /*1210*/  IABS R73, R206 ;  /* 0x000000ce00497213 */ /* 0x000fe20000000000 */
[----:B------:R-:W-:Y:S01]  /*1220*/  STL [R1+0x1160], R237 ;  /* 0x001160ed01007387 */ /* 0x000fe20000100800 */
[C---:B------:R-:W-:Y:S01]  /*1230*/  IADD3 R192, R118.reuse, 0x30, RZ ;  /* 0x0000003076c07810 */ /* 0x040fe20007ffe0ff */
[----:B------:R-:W-:Y:S01]  /*1240*/  IMAD.MOV R9, RZ, RZ, -R9 ;  /* 0x000000ffff097224 */ /* 0x000fe200078e0a09 */
[----:B------:R-:W-:Y:S01]  /*1250*/  IADD3 R186, R118, 0x33, RZ ;  /* 0x0000003376ba7810 */ /* 0x000fe20007ffe0ff */
[----:B------:R-:W-:Y:S01]  /*1260*/  IMAD R37, R0, R10, R37 ;  /* 0x0000000a00257224 */ /* 0x000fe200078e0225 */
[----:B------:R-:W-:Y:S01]  /*1270*/  IADD3 R188, R118, 0x32, RZ ;  /* 0x0000003276bc7810 */ /* 0x000fe20007ffe0ff */
[----:B------:R-:W-:Y:S01]  /*1280*/  IMAD.HI.U32 R10, R2, R47, RZ ;  /* 0x0000002f020a7227 */ /* 0x000fe200078e00ff */
[----:B------:R-:W-:Y:S01]  /*1290*/  IABS R85, R192 ;  /* 0x000000c000557213 */ /* 0x000fe20000000000 */
[----:B------:R-:W-:Y:S01]  /*12a0*/  STL [R1+0x1164], R236 ;  /* 0x001164ec01007387 */ /* 0x000fe20000100800 */
[----:B------:R-:W-:Y:S01]  /*12b0*/  IABS R91, R186 ;  /* 0x000000ba005b7213 */ /* 0x000fe20000000000 */
[----:B------:R-:W-:Y:S01]  /*12c0*/  IMAD.MOV R6, RZ, RZ, -R6 ;  /* 0x000000ffff067224 */ /* 0x000fe200078e0a06 */
[----:B------:R-:W-:Y:S01]  /*12d0*/  IADD3 R180, R118, 0x36, RZ ;  /* 0x0000003676b47810 */ /* 0x000fe20007ffe0ff */
[----:B------:R-:W-:Y:S01]  /*12e0*/  IMAD R23, R0, R8, R23 ;  /* 0x0000000800177224 */ /* 0x000fe200078e0217 */
[----:B------:R-:W-:Y:S01]  /*12f0*/  IABS R89, R188 ;  /* 0x000000bc00597213 */ /* 0x000fe20000000000 */
[----:B------:R-:W-:Y:S01]  /*1300*/  IMAD.MOV R7, RZ, RZ, -R7 ;  /* 0x000000ffff077224 */ /* 0x000fe200078e0a07 */
[----:B------:R-:W-:Y:S01]  /*1310*/  IADD3 R194, R118, 0x2f, RZ ;  /* 0x0000002f76c27810 */ /* 0x000fe20007ffe0ff */
[----:B------:R-:W-:Y:S01]  /*1320*/  IMAD.HI.U32 R8, R2, R33, RZ ;  /* 0x0000002102087227 */ /* 0x000fe200078e00ff */
[----:B------:R-:W-:Y:S01]  /*1330*/  IADD3 R182, R118, 0x35, RZ ;  /* 0x0000003576b67810 */ /* 0x000fe20007ffe0ff */
[----:B------:R-:W-:Y:S01]  /*1340*/  STL [R1+0x1168], R235 ;  /* 0x001168eb01007387 */ /* 0x000fe20000100800 */
[----:B------:R-:W-:Y:S01]  /*1350*/  IABS R97, R180 ;  /* 0x000000b400617213 */ /* 0x000fe20000000000 */
[----:B------:R-:W-:Y:S01]  /*1360*/  IMAD R35, R0, R9, R35 ;  /* 0x0000000900237224 */ /* 0x000fe200078e0223 */
[----:B------:R-:W-:Y:S01]  /*1370*/  IADD3 R176, R118, 0x38, RZ ;  /* 0x0000003876b07810 */ /* 0x000fe20007ffe0ff */
[----:B------:R-:W-:Y:S01]  /*1380*/  IMAD.HI.U32 R9, R2, R45, RZ ;  /* 0x0000002d02097227 */ /* 0x000fe200078e00ff */
[----:B------:R-:W-:Y:S01]  /*1390*/  IADD3 R178, R118, 0x37, RZ ;  /* 0x0000003776b27810 */ /* 0x000fe20007ffe0ff */
[----:B------:R-:W-:Y:S01]  /*13a0*/  STL [R1+0x116c], R234 ;  /* 0x00116cea01007387 */ /* 0x000fe20000100800 */
[----:B------:R-:W-:Y:S01]  /*13b0*/  IABS R83, R194 ;  /* 0x000000c200537213 */ /* 0x000fe20000000000 */
[----:B------:R-:W-:Y:S01]  /*13c0*/  IMAD.MOV R10, RZ, RZ, -R10 ;  /* 0x000000ffff0a7224 */ /* 0x000fe200078e0a0a */
[----:B------:R-:W-:Y:S01]  /*13d0*/  IADD3 R9, -R9, RZ, RZ ;  /* 0x000000ff09097210 */ /* 0x000fe20007ffe1ff */
[C---:B------:R-:W-:Y:S01]  /*13e0*/  IMAD R39, R0.reuse, R6, R39 ;  /* 0x0000000600277224 */ /* 0x040fe200078e0227 */
[----:B------:R-:W-:Y:S01]  /*13f0*/  IABS R95, R182 ;  /* 0x000000b6005f7213 */ /* 0x000fe20000000000 */
        /* <DEDUP_REMOVED lines=15> */
[----:B------:R-:W-:Y:S01]  /*14f0*/  IABS R93, R184 ;  /* 0x000000b8005d7213 */ /* 0x000fe20000000000 */
[----:B------:R-:W-:Y:S01]  /*1500*/  STL [R1+0x1178], R231 ;  /* 0x001178e701007387 */ /* 0x000fe20000100800 */
[----:B------:R-:W-:Y:S01]  /*1510*/  IADD3 R166, R118, 0x3d, RZ ;  /* 0x0000003d76a67810 */ /* 0x000fe20007ffe0ff */
[----:B------:R-:W-:Y:S01]  /*1520*/  IMAD.MOV R6, RZ, RZ, -R6 ;  /* 0x000000ffff067224 */ /* 0x000fe200078e0a06 */
[----:B------:R-:W-:Y:S01]  /*1530*/  IABS R105, R172 ;  /* 0x000000ac00697213 */ /* 0x000fe20000000000 */
[----:B------:R-:W-:Y:S01]  /*1540*/  IMAD R33, R0, R8, R33 ;  /* 0x0000000800217224 */ /* 0x000fe200078e0221 */
[----:B------:R-:W-:Y:S01]  /*1550*/  IADD3 R160, R118, 0x40, RZ ;  /* 0x0000004076a07810 */ /* 0x000fe20007ffe0ff */
        /* <DEDUP_REMOVED lines=8> */
[C---:B------:R-:W-:Y:S01]  /*15e0*/  IMAD R49, R0.reuse, R6, R49 ;  /* 0x0000000600317224 */ /* 0x040fe200078e0231 */
[----:B------:R-:W-:Y:S01]  /*15f0*/  IABS R117, R160 ;  /* 0x000000a000757213 */ /* 0x000fe20000000000 */
[----:B------:R-:W-:Y:S01]  /*1600*/  IMAD R45, R0, R9, R45 ;  /* 0x00000009002d7224 */ /* 0x000fe200078e022d */
[----:B------:R-:W-:Y:S01]  /*1610*/  IADD3 R158, R118, 0x41, RZ ;  /* 0x00000041769e7810 */ /* 0x000fe20007ffe0ff */
[----:B------:R-:W-:Y:S01]  /*1620*/  IMAD R51, R0, R7, R51 ;  /* 0x0000000700337224 */ /* 0x000fe200078e0233 */
[----:B------:R-:W-:Y:S01]  /*1630*/  IABS R103, R174 ;  /* 0x000000ae00677213 */ /* 0x000fe20000000000 */
[----:B------:R-:W-:Y:S01]  /*1640*/  IMAD.HI.U32 R6, R2, R59, RZ ;  /* 0x0000003b02067227 */ /* 0x000fe200078e00ff */
[----:B------:R-:W-:Y:S01]  /*1650*/  IADD3 R156, R118, 0x42, RZ ;  /* 0x00000042769c7810 */ /* 0x000fe20007ffe0ff */
[----:B------:R-:W-:Y:S01]  /*1660*/  STL [R1+0x1180], R230 ;  /* 0x001180e601007387 */ /* 0x000fe20000100800 */
[----:B------:R-:W-:Y:S01]  /*1670*/  IABS R115, R162 ;  /* 0x000000a200737213 */ /* 0x000fe20000000000 */
[----:B------:R-:W-:Y:S01]  /*1680*/  IMAD.MOV R8, RZ, RZ, -R8 ;  /* 0x000000ffff087224 */ /* 0x000fe200078e0a08 */
[----:B------:R-:W-:Y:S01]  /*1690*/  IADD3 R6, -R6, RZ, RZ ;  /* 0x000000ff06067210 */ /* 0x000fe20007ffe1ff */
[----:B------:R-:W-:Y:S01]  /*16a0*/  IMAD.HI.U32 R9, R2, R55, RZ ;  /* 0x0000003702097227 */ /* 0x000fe200078e00ff */
[----:B------:R-:W-:Y:S01]  /*16b0*/  IADD3 R150, R118, 0x45, RZ ;  /* 0x0000004576967810 */ /* 0x000fe20007ffe0ff */
[----:B------:R-:W-:Y:S01]  /*16c0*/  STL [R1+0x1184], R229 ;  /* 0x001184e501007387 */ /* 0x000fe20000100800 */
        /* <DEDUP_REMOVED lines=8> */
[----:B------:R-:W-:Y:S01]  /*1750*/  IADD3 R148, R118, 0x46, RZ ;  /* 0x0000004676947810 */ /* 0x000fe20007ffe0ff */
[----:B------:R-:W-:Y:S01]  /*1760*/  STL [R1+0x118c], R227 ;  /* 0x00118ce301007387 */ /* 0x000fe20000100800 */
[----:B------:R-:W-:Y:S01]  /*1770*/  IABS R113, R164 ;  /* 0x000000a400717213 */ /* 0x000fe20000000000 */
[----:B------:R-:W-:Y:S01]  /*1780*/  IMAD R43, R0, R8, R43 ;  /* 0x00000008002b7224 */ /* 0x000fe200078e022b */
[C---:B------:R-:W-:Y:S01]  /*1790*/  IADD3 R152, R118.reuse, 0x44, RZ ;  /* 0x0000004476987810 */ /* 0x040fe20007ffe0ff */
[----:B------:R-:W-:Y:S01]  /*17a0*/  IMAD.MOV R9, RZ, RZ, -R9 ;  /* 0x000000ffff097224 */ /* 0x000fe200078e0a09 */
[C---:B------:R-:W-:Y:S01]  /*17b0*/  IADD3 R146, R118.reuse, 0x47, RZ ;  /* 0x0000004776927810 */ /* 0x040fe20007ffe0ff */
[----:B------:R-:W-:Y:S01]  /*17c0*/  IMAD.MOV R7, RZ, RZ, -R7 ;  /* 0x000000ffff077224 */ /* 0x000fe200078e0a07 */
[----:B------:R-:W-:Y:S01]  /*17d0*/  IADD3 R140, R118, 0x4a, RZ ;  /* 0x0000004a768c7810 */ /* 0x000fe20007ffe0ff */
[----:B------:R-:W-:Y:S01]  /*17e0*/  IMAD.HI.U32 R8, R2, R53, RZ ;  /* 0x0000003502087227 */ /* 0x000fe200078e00ff */
[----:B------:R-:W-:Y:S01]  /*17f0*/  IABS R129, R148 ;  /* 0x0000009400817213 */ /* 0x000fe20000000000 */
[----:B------:R-:W-:Y:S01]  /*1800*/  STL [R1+0x1190], R225 ;  /* 0x001190e101007387 */ /* 0x000fe20000100800 */
[----:B------:R-:W-:Y:S01]  /*1810*/  IABS R125, R152 ;  /* 0x00000098007d7213 */ /* 0x000fe20000000000 */
[----:B------:R-:W-:Y:S01]  /*1820*/  IMAD.MOV R10, RZ, RZ, -R10 ;  /* 0x000000ffff0a7224 */ /* 0x000fe200078e0a0a */
        /* <DEDUP_REMOVED lines=8> */
[C---:B------:R-:W-:Y:S01]  /*18b0*/  IADD3 R142, R118.reuse, 0x49, RZ ;  /* 0x00000049768e7810 */ /* 0x040fe20007ffe0ff */
[----:B------:R-:W-:Y:S01]  /*18c0*/  STL [R1+0x1194], R224 ;  /* 0x001194e001007387 */ /* 0x000fe20000100800 */
[----:B------:R-:W-:Y:S01]  /*18d0*/  IADD3 R136, R118, 0x4c, RZ ;  /* 0x0000004c76887810 */ /* 0x000fe20007ffe0ff */
[----:B------:R-:W-:Y:S01]  /*18e0*/  IMAD R59, R0, R6, R59 ;  /* 0x00000006003b7224 */ /* 0x000fe200078e023b */
[----:B------:R-:W-:Y:S01]  /*18f0*/  IADD3 R138, R118, 0x4b, RZ ;  /* 0x0000004b768a7810 */ /* 0x000fe20007ffe0ff */
        /* <DEDUP_REMOVED lines=11> */
[----:B------:R-:W-:Y:S01]  /*19b0*/  IABS R147, R130 ;  /* 0x0000008200937213 */ /* 0x000fe20000000000 */
        /* <DEDUP_REMOVED lines=9> */
[C---:B------:R-:W-:Y:S01]  /*1a50*/  IADD3 R120, R118.reuse, 0x54, RZ ;  /* 0x0000005476787810 */ /* 0x040fe20007ffe0ff */
[----:B------:R-:W-:Y:S01]  /*1a60*/  STL [R1+0x11a4], R214 ;  /* 0x0011a4d601007387 */ /* 0x000fe20000100800 */
[----:B------:R-:W-:Y:S01]  /*1a70*/  IABS R145, R132 ;  /* 0x0000008400917213 */ /* 0x000fe20000000000 */
[----:B------:R-:W-:Y:S01]  /*1a80*/  IMAD.MOV R6, RZ, RZ, -R6 ;  /* 0x000000ffff067224 */ /* 0x000fe200078e0a06 */
[----:B------:R-:W-:Y:S01]  /*1a90*/  IABS R151, R126 ;  /* 0x0000007e00977213 */ /* 0x000fe20000000000 */
[----:B------:R-:W-:Y:S01]  /*1aa0*/  IMAD.MOV R10, RZ, RZ, -R10 ;  /* 0x000000ffff0a7224 */ /* 0x000fe200078e0a0a */
[----:B------:R-:W-:Y:S01]  /*1ab0*/  IADD3 R134, R118, 0x4d, RZ ;  /* 0x0000004d76867810 */ /* 0x000fe20007ffe0ff */
[C---:B------:R-:W-:Y:S01]  /*1ac0*/  IMAD R65, R0.reuse, R9, R65 ;  /* 0x0000000900417224 */ /* 0x040fe200078e0241 */
[----:B------:R-:W-:Y:S01]  /*1ad0*/  IABS R149, R128 ;  /* 0x0000008000957213 */ /* 0x000fe20000000000 */
[----:B------:R-:W-:Y:S01]  /*1ae0*/  IMAD R71, R0, R7, R71 ;  /* 0x0000000700477224 */ /* 0x000fe200078e0247 */
[----:B------:R-:W-:Y:S01]  /*1af0*/  IABS R157, R120 ;  /* 0x00000078009d7213 */ /* 0x000fe20000000000 */
[----:B------:R-:W-:Y:S01]  /*1b00*/  IMAD.MOV R8, RZ, RZ, -R8 ;  /* 0x000000ffff087224 */ /* 0x000fe200078e0a08 */
[----:B------:R-:W-:Y:S01]  /*1b10*/  IABS R143, R134 ;  /* 0x00000086008f7213 */ /* 0x000fe20000000000 */
[----:B------:R-:W-:Y:S01]  /*1b20*/  IMAD.HI.U32 R9, R2, R75, RZ ;  /* 0x0000004b02097227 */ /* 0x000fe200078e00ff */
[C---:B------:R-:W-:Y:S01]  /*1b30*/  IADD3 R122, R118.reuse, 0x53, RZ ;  /* 0x00000053767a7810 */ /* 0x040fe20007ffe0ff */
[----:B------:R-:W1:Y:S01]  /*1b40*/  S2R R30, SR_TID.X ;  /* 0x00000000001e7919 */ /* 0x000e620000002100 */
[----:B------:R-:W-:Y:S01]  /*1b50*/  IADD3 R114, R118, 0x56, RZ ;  /* 0x0000005676727810 */ /* 0x000fe20007ffe0ff */
[----:B------:R-:W-:Y:S01]  /*1b60*/  IMAD R69, R0, R6, R69 ;  /* 0x0000000600457224 */ /* 0x000fe200078e0245 */
[----:B------:R-:W-:Y:S01]  /*1b70*/  IADD3 R116, R118, 0x55, RZ ;  /* 0x0000005576747810 */ /* 0x000fe20007ffe0ff */
[C---:B------:R-:W-:Y:S01]  /*1b80*/  IMAD.HI.U32 R7, R2.reuse, R81, RZ ;  /* 0x0000005102077227 */ /* 0x040fe200078e00ff */
[----:B------:R-:W-:Y:S01]  /*1b90*/  IABS R155, R122 ;  /* 0x0000007a009b7213 */ /* 0x000fe20000000000 */
[----:B------:R-:W-:Y:S01]  /*1ba0*/  STL [R1+0x11a8], R210 ;  /* 0x0011a8d201007387 */ /* 0x000fe20000100800 */
[----:B------:R-:W-:Y:S01]  /*1bb0*/  IABS R161, R114 ;  /* 0x0000007200a17213 */ /* 0x000fe20000000000 */
        /* <DEDUP_REMOVED lines=10> */
[----:B------:R-:W-:Y:S01]  /*1c60*/  IMAD R63, R0, R8, R63 ;  /* 0x00000008003f7224 */ /* 0x000fe200078e023f */
[----:B------:R-:W-:Y:S01]  /*1c70*/  IADD3 R10, -R10, RZ, RZ ;  /* 0x000000ff0a0a7210 */ /* 0x000fe20007ffe1ff */
        /* <DEDUP_REMOVED lines=9> */
[----:B------:R-:W-:Y:S01]  /*1d10*/  IADD3 R8, -R8, RZ, RZ ;  /* 0x000000ff08087210 */ /* 0x000fe20007ffe1ff */
[C---:B------:R-:W-:Y:S01]  /*1d20*/  IMAD R75, R0.reuse, R9, R75 ;  /* 0x00000009004b7224 */ /* 0x040fe200078e024b */
[----:B------:R-:W-:Y:S01]  /*1d30*/  IABS R171, R104 ;  /* 0x0000006800ab7213 */ /* 0x000fe20000000000 */
[----:B------:R-:W-:Y:S01]  /*1d40*/  IMAD R81, R0, R7, R81 ;  /* 0x0000000700517224 */ /* 0x000fe200078e0251 */
[----:B------:R-:W-:Y:S01]  /*1d50*/  IADD3 R98, R118, 0x5e, RZ ;  /* 0x0000005e76627810 */ /* 0x000fe20007ffe0ff */
[----:B------:R-:W-:Y:S01]  /*1d60*/  IMAD.HI.U32 R9, R2, R85, RZ ;  /* 0x0000005502097227 */ /* 0x000fe200078e00ff */
[----:B------:R-:W-:Y:S01]  /*1d70*/  IABS R169, R106 ;  /* 0x0000006a00a97213 */ /* 0x000fe20000000000 */
[----:B------:R-:W-:Y:S01]  /*1d80*/  STL [R1+0x11b8], R198 ;  /* 0x0011b8c601007387 */ /* 0x000fe20000100800 */
[----:B------:R-:W-:Y:S01]  /*1d90*/  IADD3 R112, R118, 0x57, RZ ;  /* 0x0000005776707810 */ /* 0x000fe20007ffe0ff */
[----:B------:R-:W-:Y:S01]  /*1da0*/  IMAD R79, R0, R6, R79 ;  /* 0x00000006004f7224 */ /* 0x000fe200078e024f */
[----:B------:R-:W-:Y:S01]  /*1db0*/  IADD3 R100, R118, 0x5d, RZ ;  /* 0x0000005d76647810 */ /* 0x000fe20007ffe0ff */
[----:B------:R-:W-:Y:S01]  /*1dc0*/  IMAD.HI.U32 R7, R2, R91, RZ ;  /* 0x0000005b02077227 */ /* 0x000fe200078e00ff */
[----:B------:R-:W-:Y:S01]  /*1dd0*/  IABS R177, R98 ;  /* 0x0000006200b17213 */ /* 0x000fe20000000000 */
[----:B------:R-:W-:Y:S01]  /*1de0*/  STL [R1+0x11bc], R196 ;  /* 0x0011bcc401007387 */ /* 0x000fe20000100800 */
        /* <DEDUP_REMOVED lines=35> */
[C---:B------:R-:W-:Y:S01]  /*2020*/  IMAD.HI.U32 R7, R2.reuse, R101, RZ ;  /* 0x0000006502077227 */ /* 0x040fe200078e00ff */
[----:B------:R-:W-:Y:S01]  /*2030*/  IABS R197, R78 ;  /* 0x0000004e00c57213 */ /* 0x000fe20000000000 */
[----:B------:R-:W-:Y:S01]  /*2040*/  STL [R1+0x11d0], R186 ;  /* 0x0011d0ba01007387 */ /* 0x000fe20000100800 */
[----:B------:R-:W-:Y:S01]  /*2050*/  IABS R183, R92 ;  /* 0x0000005c00b77213 */ /* 0x000fe20000000000 */
[----:B------:R-:W-:Y:S01]  /*2060*/  IMAD.HI.U32 R6, R2, R99, RZ ;  /* 0x0000006302067227 */ /* 0x000fe200078e00ff */
[----:B------:R-:W-:Y:S01]  /*2070*/  IADD3 R7, -R7, RZ, RZ ;  /* 0x000000ff07077210 */ /* 0x000fe20007ffe1ff */
[----:B------:R-:W-:Y:S01]  /*2080*/  STL [R1+0x11d4], R184 ;  /* 0x0011d4b801007387 */ /* 0x000fe20000100800 */
[C---:B------:R-:W-:Y:S01]  /*2090*/  IADD3 R80, R118.reuse, 0x67, RZ ;  /* 0x0000006776507810 */ /* 0x040fe20007ffe0ff */
[----:B------:R-:W-:Y:S01]  /*20a0*/  IMAD.MOV R8, RZ, RZ, -R8 ;  /* 0x000000ffff087224 */ /* 0x000fe200078e0a08 */
[----:B------:R-:W-:Y:S01]  /*20b0*/  IADD3 R74, R118, 0x6a, RZ ;  /* 0x0000006a764a7810 */ /* 0x000fe20007ffe0ff */
[----:B------:R-:W-:Y:S01]  /*20c0*/  IMAD.MOV R9, RZ, RZ, -R9 ;  /* 0x000000ffff097224 */ /* 0x000fe200078e0a09 */
        /* <DEDUP_REMOVED lines=23> */
[----:B------:R-:W-:Y:S01]  /*2240*/  IMAD R99, R0, R6, R99 ;  /* 0x0000000600637224 */ /* 0x000fe200078e0263 */
[----:B------:R-:W-:Y:S01]  /*2250*/  IADD3 R64, R118, 0x6f, RZ ;  /* 0x0000006f76407810 */ /* 0x000fe20007ffe0ff */
[----:B------:R-:W-:Y:S01]  /*2260*/  IMAD R101, R0, R7, R101 ;  /* 0x0000000700657224 */ /* 0x000fe200078e0265 */
[----:B------:R-:W-:Y:S01]  /*2270*/  IADD3 R66, R118, 0x6e, RZ ;  /* 0x0000006e76427810 */ /* 0x000fe20007ffe0ff */
[----:B------:R-:W-:Y:S01]  /*2280*/  IMAD.HI.U32 R6, R2, R109, RZ ;  /* 0x0000006d02067227 */ /* 0x000fe200078e00ff */
[----:B------:R-:W-:Y:S01]  /*2290*/  STL [R1+0x11e4], R176 ;  /* 0x0011e4b001007387 */ /* 0x000fe20000100800 */
[----:B------:R-:W-:-:S02]  /*22a0*/  IABS R211, R64 ;  /* 0x0000004000d37213 */ /* 0x000fc40000000000 */
[----:B------:R-:W-:Y:S01]  /*22b0*/  IMAD.MOV R8, RZ, RZ, -R8 ;  /* 0x000000ffff087224 */ /* 0x000fe200078e0a08 */
[----:B------:R-:W-:Y:S01]  /*22c0*/  STL [R1+0x11e8], R174 ;  /* 0x0011e8ae01007387 */ /* 0x000fe20000100800 */
[----:B------:R-:W-:Y:S01]  /*22d0*/  IMAD.HI.U32 R7, R2, R111, RZ ;  /* 0x0000006f02077227 */ /* 0x000fe200078e00ff */
[----:B------:R-:W-:Y:S02]  /*22e0*/  IABS R209, R66 ;  /* 0x0000004200d17213 */ /* 0x000fe40000000000 */
[----:B------:R-:W-:Y:S01]  /*22f0*/  STL [R1+0x11ec], R172 ;  /* 0x0011ecac01007387 */ /* 0x000fe20000100800 */
[----:B------:R-:W-:Y:S01]  /*2300*/  IMAD.MOV R9, RZ, RZ, -R9 ;  /* 0x000000ffff097224 */ /* 0x000fe200078e0a09 */
[----:B------:R-:W-:Y:S01]  /*2310*/  IADD3 R60, R118, 0x71, RZ ;  /* 0x00000071763c7810 */ /* 0x000fe20007ffe0ff */
[----:B------:R-:W-:Y:S01]  /*2320*/  IMAD R107, R0, R10, R107 ;  /* 0x0000000a006b7224 */ /* 0x000fe200078e026b */
[----:B------:R-:W-:Y:S01]  /*2330*/  STL [R1+0x11f0], R170 ;  /* 0x0011f0aa01007387 */ /* 0x000fe20000100800 */
[----:B------:R-:W-:Y:S01]  /*2340*/  IMAD.HI.U32 R10, R2, R117, RZ ;  /* 0x00000075020a7227 */ /* 0x000fe200078e00ff */
[----:B-1----:R-:W-:-:S02]  /*2350*/  LOP3.LUT R38, R30, 0x1f, RZ, 0xc0, !PT ;  /* 0x0000001f1e267812 */ /* 0x002fc400078ec0ff */
[----:B------:R-:W-:Y:S01]  /*2360*/  STL [R1+0x11f4], R168 ;  /* 0x0011f4a801007387 */ /* 0x000fe20000100800 */
[----:B------:R-:W-:Y:S01]  /*2370*/  IMAD.MOV R6, RZ, RZ, -R6 ;  /* 0x000000ffff067224 */ /* 0x000fe200078e0a06 */
[----:B------:R-:W-:Y:S01]  /*2380*/  IADD3 R62, R118, 0x70, RZ ;  /* 0x00000070763e7810 */ /* 0x000fe20007ffe0ff */
[----:B------:R-:W-:Y:S01]  /*2390*/  IMAD R93, R0, R8, R93 ;  /* 0x00000008005d7224 */ /* 0x000fe200078e025d */
[----:B------:R-:W-:Y:S01]  /*23a0*/  STL [R1+0x11f8], R166 ;  /* 0x0011f8a601007387 */ /* 0x000fe20000100800 */
[----:B------:R-:W-:Y:S01]  /*23b0*/  IMAD.MOV R7, RZ, RZ, -R7 ;  /* 0x000000ffff077224 */ /* 0x000fe200078e0a07 */
[----:B------:R-:W-:Y:S01]  /*23c0*/  IADD3 R58, R118, 0x72, RZ ;  /* 0x00000072763a7810 */ /* 0x000fe20007ffe0ff */
[----:B------:R-:W-:Y:S01]  /*23d0*/  IMAD.HI.U32 R8, R2, R103, RZ ;  /* 0x0000006702087227 */ /* 0x000fe200078e00ff */
[----:B------:R-:W-:Y:S01]  /*23e0*/  STL [R1+0x11fc], R164 ;  /* 0x0011fca401007387 */ /* 0x000fe20000100800 */
[----:B------:R-:W-:Y:S02]  /*23f0*/  IABS R213, R62 ;  /* 0x0000003e00d57213 */ /* 0x000fe40000000000 */
[----:B------:R-:W-:Y:S01]  /*2400*/  IMAD R105, R0, R9, R105 ;  /* 0x0000000900697224 */ /* 0x000fe200078e0269 */
[----:B------:R-:W-:Y:S01]  /*2410*/  STL [R1+0x1200], R162 ;  /* 0x001200a201007387 */ /* 0x000fe20000100800 */
[----:B------:R-:W-:Y:S01]  /*2420*/  IMAD.HI.U32 R9, R2, R115, RZ ;  /* 0x0000007302097227 */ /* 0x000fe200078e00ff */
[----:B------:R-:W-:-:S02]  /*2430*/  IABS R219, R58 ;  /* 0x0000003a00db7213 */ /* 0x000fc40000000000 */
[----:B------:R-:W-:Y:S01]  /*2440*/  STL [R1+0x1204], R160 ;  /* 0x001204a001007387 */ /* 0x000fe20000100800 */
[----:B------:R-:W-:Y:S01]  /*2450*/  IMAD.MOV R10, RZ, RZ, -R10 ;  /* 0x000000ffff0a7224 */ /* 0x000fe200078e0a0a */
[----:B------:R-:W-:Y:S01]  /*2460*/  IADD3 R9, -R9, RZ, RZ ;  /* 0x000000ff09097210 */ /* 0x000fe20007ffe1ff */
[C---:B------:R-:W-:Y:S01]  /*2470*/  IMAD R109, R0.reuse, R6, R109 ;  /* 0x00000006006d7224 */ /* 0x040fe200078e026d */
[----:B------:R-:W-:Y:S01]  /*2480*/  STL [R1+0x1208], R158 ;  /* 0x0012089e01007387 */ /* 0x000fe20000100800 */
[----:B------:R-:W-:Y:S01]  /*2490*/  IMAD R111, R0, R7, R111 ;  /* 0x00000007006f7224 */ /* 0x000fe200078e026f */
[----:B------:R-:W-:Y:S01]  /*24a0*/  IADD3 R56, R118, 0x73, RZ ;  /* 0x0000007376387810 */ /* 0x000fe20007ffe0ff */
[----:B------:R-:W-:Y:S01]  /*24b0*/  IMAD.HI.U32 R6, R2, R119, RZ ;  /* 0x0000007702067227 */ /* 0x000fe200078e00ff */
[----:B------:R-:W-:Y:S01]  /*24c0*/  STL [R1+0x120c], R156 ;  /* 0x00120c9c01007387 */ /* 0x000fe20000100800 */
[----:B------:R-:W-:Y:S02]  /*24d0*/  IADD3 R54, R118, 0x74, RZ ;  /* 0x0000007476367810 */ /* 0x000fe40007ffe0ff */
[----:B------:R-:W-:Y:S01]  /*24e0*/  IMAD.MOV R8, RZ, RZ, -R8 ;  /* 0x000000ffff087224 */ /* 0x000fe200078e0a08 */
[----:B------:R-:W-:Y:S01]  /*24f0*/  STL [R1+0x1210], R154 ;  /* 0x0012109a01007387 */ /* 0x000fe20000100800 */
[----:B------:R-:W-:Y:S01]  /*2500*/  IMAD.HI.U32 R7, R2, R121, RZ ;  /* 0x0000007902077227 */ /* 0x000fe200078e00ff */
[----:B------:R-:W-:-:S02]  /*2510*/  IADD3 R52, R118, 0x75, RZ ;  /* 0x0000007576347810 */ /* 0x000fc40007ffe0ff */
        /* <DEDUP_REMOVED lines=8> */
[----:B------:R-:W-:Y:S01]  /*25a0*/  IMAD R103, R0, R8, R103 ;  /* 0x0000000800677224 */ /* 0x000fe200078e0267 */
[----:B------:R-:W-:Y:S01]  /*25b0*/  IADD3 R46, R118, 0x78, RZ ;  /* 0x00000078762e7810 */ /* 0x000fe20007ffe0ff */
[----:B------:R-:W-:Y:S01]  /*25c0*/  IMAD.MOV R7, RZ, RZ, -R7 ;  /* 0x000000ffff077224 */ /* 0x000fe200078e0a07 */
[----:B------:R-:W-:Y:S01]  /*25d0*/  STL [R1+0x1228], R146 ;  /* 0x0012289201007387 */ /* 0x000fe20000100800 */
[----:B------:R-:W-:Y:S01]  /*25e0*/  IMAD.HI.U32 R8, R2, R113, RZ ;  /* 0x0000007102087227 */ /* 0x000fe200078e00ff */
[----:B------:R-:W-:-:S02]  /*25f0*/  IABS R205, R56 ;  /* 0x0000003800cd7213 */ /* 0x000fc40000000000 */
[----:B------:R-:W-:Y:S01]  /*2600*/  STL [R1+0x122c], R144 ;  /* 0x00122c9001007387 */ /* 0x000fe20000100800 */
[----:B------:R-:W-:Y:S01]  /*2610*/  IMAD.MOV R10, RZ, RZ, -R10 ;  /* 0x000000ffff0a7224 */ /* 0x000fe200078e0a0a */
[----:B------:R-:W-:Y:S01]  /*2620*/  IABS R226, R52 ;  /* 0x0000003400e27213 */ /* 0x000fe20000000000 */
[C---:B------:R-:W-:Y:S01]  /*2630*/  IMAD R119, R0.reuse, R6, R119 ;  /* 0x0000000600777224 */ /* 0x040fe200078e0277 */
[----:B------:R-:W-:Y:S01]  /*2640*/  STL [R1+0x1238], R142 ;  /* 0x0012388e01007387 */ /* 0x000fe20000100800 */
[C---:B------:R-:W-:Y:S01]  /*2650*/  IMAD R115, R0.reuse, R9, R115 ;  /* 0x0000000900737224 */ /* 0x040fe200078e0273 */
[----:B------:R-:W-:Y:S01]  /*2660*/  IABS R223, R54 ;  /* 0x0000003600df7213 */ /* 0x000fe20000000000 */
[----:B------:R-:W-:Y:S01]  /*2670*/  IMAD R121, R0, R7, R121 ;  /* 0x0000000700797224 */ /* 0x000fe200078e0279 */
[----:B------:R-:W-:Y:S01]  /*2680*/  STL [R1+0x1244], R140 ;  /* 0x0012448c01007387 */ /* 0x000fe20000100800 */
[----:B------:R-:W-:Y:S01]  /*2690*/  IMAD.HI.U32 R6, R2, R129, RZ ;  /* 0x0000008102067227 */ /* 0x000fe200078e00ff */
[----:B------:R-:W-:-:S02]  /*26a0*/  ISETP.GT.U32.AND P6, PT, R0, R3, PT ;  /* 0x000000030000720c */ /* 0x000fc40003fc4070 */
[----:B------:R-:W-:Y:S01]  /*26b0*/  STL [R1+0x125c], R138 ;  /* 0x00125c8a01007387 */ /* 0x000fe20000100800 */
[----:B------:R-:W-:Y:S01]  /*26c0*/  IMAD.MOV R8, RZ, RZ, -R8 ;  /* 0x000000ffff087224 */ /* 0x000fe200078e0a08 */
[----:B------:R-:W-:Y:S01]  /*26d0*/  IADD3 R6, -R6, RZ, RZ ;  /* 0x000000ff06067210 */ /* 0x000fe20007ffe1ff */
[C---:B------:R-:W-:Y:S01]  /*26e0*/  IMAD.HI.U32 R9, R2.reuse, R125, RZ ;  /* 0x0000007d02097227 */ /* 0x040fe200078e00ff */
[----:B------:R-:W-:Y:S01]  /*26f0*/  STL [R1+0x1258], R136 ;  /* 0x0012588801007387 */ /* 0x000fe20000100800 */
[----:B------:R-:W-:Y:S02]  /*2700*/  IABS R212, R46 ;  /* 0x0000002e00d47213 */ /* 0x000fe40000000000 */
[----:B------:R-:W-:Y:S01]  /*2710*/  IMAD.HI.U32 R7, R2, R131, RZ ;  /* 0x0000008302077227 */ /* 0x000fe200078e00ff */
[----:B------:R-:W-:Y:S03]  /*2720*/  STL [R1+0x126c], R134 ;  /* 0x00126c8601007387 */ /* 0x000fe60000100800 */
[----:B------:R-:W-:Y:S01]  /*2730*/  IMAD R127, R0, R10, R127 ;  /* 0x0000000a007f7224 */ /* 0x000fe200078e027f */
[----:B------:R-:W-:Y:S01]  /*2740*/  STL [R1+0x1274], R132 ;  /* 0x0012748401007387 */ /* 0x000fe20000100800 */
[----:B------:R-:W-:-:S03]  /*2750*/  IMAD.HI.U32 R10, R2, R137, RZ ;  /* 0x00000089020a7227 */ /* 0x000fc600078e00ff */
[----:B------:R-:W-:Y:S01]  /*2760*/  STL [R1+0x128c], R130 ;  /* 0x00128c8201007387 */ /* 0x000fe20000100800 */
[----:B------:R-:W-:Y:S02]  /*2770*/  IMAD R113, R0, R8, R113 ;  /* 0x0000000800717224 */ /* 0x000fe400078e0271 */
[----:B------:R-:W-:Y:S01]  /*2780*/  IMAD.MOV R9, RZ, RZ, -R9 ;  /* 0x000000ffff097224 */ /* 0x000fe200078e0a09 */
[----:B------:R-:W-:Y:S01]  /*2790*/  STL [R1+0x1288], R128 ;  /* 0x0012888001007387 */ /* 0x000fe20000100800 */
[----:B------:R-:W-:Y:S02]  /*27a0*/  IMAD.MOV R7, RZ, RZ, -R7 ;  /* 0x000000ffff077224 */ /* 0x000fe400078e0a07 */
[----:B------:R-:W-:Y:S01]  /*27b0*/  IMAD.HI.U32 R8, R2, R123, RZ ;  /* 0x0000007b02087227 */ /* 0x000fe200078e00ff */
[----:B------:R-:W-:Y:S03]  /*27c0*/  STL [R1+0x129c], R126 ;  /* 0x00129c7e01007387 */ /* 0x000fe60000100800 */
[----:B------:R-:W-:Y:S01]  /*27d0*/  IMAD.MOV R10, RZ, RZ, -R10 ;  /* 0x000000ffff0a7224 */ /* 0x000fe200078e0a0a */
[----:B------:R-:W-:Y:S01]  /*27e0*/  STL [R1+0x12a4], R124 ;  /* 0x0012a47c01007387 */ /* 0x000fe20000100800 */
[----:B------:R-:W-:-:S02]  /*27f0*/  IMAD R125, R0, R9, R125 ;  /* 0x00000009007d7224 */ /* 0x000fc400078e027d */
[----:B------:R-:W-:Y:S01]  /*2800*/  IMAD R131, R0, R7, R131 ;  /* 0x0000000700837224 */ /* 0x000fe200078e0283 */
[----:B------:R-:W-:Y:S01]  /*2810*/  STL [R1+0x12bc], R122 ;  /* 0x0012bc7a01007387 */ /* 0x000fe20000100800 */
[----:B------:R-:W-:Y:S02]  /*2820*/  IMAD.MOV R8, RZ, RZ, -R8 ;  /* 0x000000ffff087224 */ /* 0x000fe400078e0a08 */
[----:B------:R-:W-:Y:S01]  /*2830*/  IMAD.HI.U32 R9, R2, R135, RZ ;  /* 0x0000008702097227 */ /* 0x000fe200078e00ff */
[----:B------:R-:W-:Y:S03]  /*2840*/  STL [R1+0x12b8], R120 ;  /* 0x0012b87801007387 */ /* 0x000fe60000100800 */
[----:B------:R-:W-:Y:S01]  /*2850*/  IMAD R129, R0, R6, R129 ;  /* 0x0000000600817224 */ /* 0x000fe200078e0281 */
[----:B------:R-:W-:Y:S01]  /*2860*/  STL [R1+0x12cc], R116 ;  /* 0x0012cc7401007387 */ /* 0x000fe20000100800 */
[----:B------:R-:W-:-:S03]  /*2870*/  IMAD.HI.U32 R7, R2, R141, RZ ;  /* 0x0000008d02077227 */ /* 0x000fc600078e00ff */
[----:B------:R-:W-:Y:S01]  /*2880*/  STL [R1+0x12d4], R114 ;  /* 0x0012d47201007387 */ /* 0x000fe20000100800 */
[----:B------:R-:W-:-:S03]  /*2890*/  IMAD.HI.U32 R6, R2, R139, RZ ;  /* 0x0000008b02067227 */ /* 0x000fc600078e00ff */
[----:B------:R-:W-:Y:S01]  /*28a0*/  STL [R1+0x12ec], R112 ;  /* 0x0012ec7001007387 */ /* 0x000fe20000100800 */
[----:B------:R-:W-:Y:S02]  /*28b0*/  IMAD R137, R0, R10, R137 ;  /* 0x0000000a00897224 */ /* 0x000fe400078e0289 */
[----:B------:R-:W-:Y:S01]  /*28c0*/  IMAD.HI.U32 R10, R2, R147, RZ ;  /* 0x00000093020a7227 */ /* 0x000fe200078e00ff */
[----:B------:R-:W-:Y:S03]  /*28d0*/  STL [R1+0x12e8], R110 ;  /* 0x0012e86e01007387 */ /* 0x000fe60000100800 */
[----:B------:R-:W-:Y:S01]  /*28e0*/  IMAD R123, R0, R8, R123 ;  /* 0x00000008007b7224 */ /* 0x000fe200078e027b */
[----:B------:R-:W-:Y:S01]  /*28f0*/  STL [R1+0x12fc], R108 ;  /* 0x0012fc6c01007387 */ /* 0x000fe20000100800 */
[----:B------:R-:W-:Y:S02]  /*2900*/  IMAD.MOV R9, RZ, RZ, -R9 ;  /* 0x000000ffff097224 */ /* 0x000fe400078e0a09 */
[----:B------:R-:W-:Y:S01]  /*2910*/  IMAD.MOV R7, RZ, RZ, -R7 ;  /* 0x000000ffff077224 */ /* 0x000fe200078e0a07 */
[----:B------:R-:W-:Y:S01]  /*2920*/  STL [R1+0x1300], R106 ;  /* 0x0013006a01007387 */ /* 0x000fe20000100800 */
[----:B------:R-:W-:-:S03]  /*2930*/  IMAD.HI.U32 R8, R2, R133, RZ ;  /* 0x0000008502087227 */ /* 0x000fc600078e00ff */
[----:B------:R-:W-:Y:S01]  /*2940*/  STL [R1+0x12f8], R104 ;  /* 0x0012f86801007387 */ /* 0x000fe20000100800 */
[----:B------:R-:W-:Y:S02]  /*2950*/  IMAD.MOV R6, RZ, RZ, -R6 ;  /* 0x000000ffff067224 */ /* 0x000fe400078e0a06 */
[----:B------:R-:W-:Y:S01]  /*2960*/  IMAD.MOV R10, RZ, RZ, -R10 ;  /* 0x000000ffff0a7224 */ /* 0x000fe200078e0a0a */
[----:B------:R-:W-:Y:S01]  /*2970*/  STL [R1+0x12f4], R102 ;  /* 0x0012f46601007387 */ /* 0x000fe20000100800 */
[C---:B------:R-:W-:Y:S02]  /*2980*/  IMAD R135, R0.reuse, R9, R135 ;  /* 0x0000000900877224 */ /* 0x040fe400078e0287 */
        /* <DEDUP_REMOVED lines=15> */
[----:B------:R-:W-:Y:S01]  /*2a80*/  IADD3 R10, -R10, RZ, RZ ;  /* 0x000000ff0a0a7210 */ /* 0x000fe20007ffe1ff */
[----:B------:R-:W-:Y:S01]  /*2a90*/  IMAD.MOV R9, RZ, RZ, -R9 ;  /* 0x000000ffff097224 */ /* 0x000fe200078e0a09 */
[----:B------:R-:W-:Y:S01]  /*2aa0*/  STL [R1+0x12c8], R88 ;  /* 0x0012c85801007387 */ /* 0x000fe20000100800 */
[----:B------:R-:W-:-:S02]  /*2ab0*/  IMAD.MOV R7, RZ, RZ, -R7 ;  /* 0x000000ffff077224 */ /* 0x000fc400078e0a07 */
[----:B------:R-:W-:Y:S01]  /*2ac0*/  IMAD.HI.U32 R8, R2, R143, RZ ;  /* 0x0000008f02087227 */ /* 0x000fe200078e00ff */
[----:B------:R-:W-:Y:S03]  /*2ad0*/  STL [R1+0x12c4], R86 ;  /* 0x0012c45601007387 */ /* 0x000fe60000100800 */
[----:B------:R-:W-:Y:S01]  /*2ae0*/  IMAD.MOV R6, RZ, RZ, -R6 ;  /* 0x000000ffff067224 */ /* 0x000fe200078e0a06 */
[----:B------:R-:W-:Y:S01]  /*2af0*/  IADD3 R8, -R8, RZ, RZ ;  /* 0x000000ff08087210 */ /* 0x000fe20007ffe1ff */
[C---:B------:R-:W-:Y:S01]  /*2b00*/  IMAD R145, R0.reuse, R9, R145 ;  /* 0x0000000900917224 */ /* 0x040fe200078e0291 */
[----:B------:R-:W-:Y:S01]  /*2b10*/  STL [R1+0x12c0], R84 ;  /* 0x0012c05401007387 */ /* 0x000fe20000100800 */
[----:B------:R-:W-:Y:S02]  /*2b20*/  IMAD R151, R0, R7, R151 ;  /* 0x0000000700977224 */ /* 0x000fe400078e0297 */
        /* <DEDUP_REMOVED lines=8> */
[----:B------:R-:W-:Y:S02]  /*2bb0*/  IMAD.MOV R9, RZ, RZ, -R9 ;  /* 0x000000ffff097224 */ /* 0x000fe400078e0a09 */
[----:B------:R-:W-:Y:S01]  /*2bc0*/  IMAD R157, R0, R10, R157 ;  /* 0x0000000a009d7224 */ /* 0x000fe200078e029d */
[----:B------:R-:W-:Y:S01]  /*2bd0*/  STL [R1+0x12a0], R74 ;  /* 0x0012a04a01007387 */ /* 0x000fe20000100800 */
[----:B------:R-:W-:Y:S02]  /*2be0*/  IMAD.MOV R7, RZ, RZ, -R7 ;  /* 0x000000ffff077224 */ /* 0x000fe400078e0a07 */
[----:B------:R-:W-:Y:S01]  /*2bf0*/  IMAD.HI.U32 R10, R2, R167, RZ ;  /* 0x000000a7020a7227 */ /* 0x000fe200078e00ff */
[----:B------:R-:W-:Y:S03]  /*2c00*/  STL [R1+0x1298], R72 ;  /* 0x0012984801007387 */ /* 0x000fe60000100800 */
[----:B------:R-:W-:Y:S01]  /*2c10*/  IMAD.MOV R6, RZ, RZ, -R6 ;  /* 0x000000ffff067224 */ /* 0x000fe200078e0a06 */
[----:B------:R-:W-:Y:S01]  /*2c20*/  STL [R1+0x1294], R70 ;  /* 0x0012944601007387 */ /* 0x000fe20000100800 */
[----:B------:R-:W-:-:S02]  /*2c30*/  IMAD R143, R0, R8, R143 ;  /* 0x00000008008f7224 */ /* 0x000fc400078e028f */
[----:B------:R-:W-:Y:S01]  /*2c40*/  IMAD.HI.U32 R8, R2, R153, RZ ;  /* 0x0000009902087227 */ /* 0x000fe200078e00ff */
[----:B------:R-:W-:Y:S03]  /*2c50*/  STL [R1+0x1290], R68 ;  /* 0x0012904401007387 */ /* 0x000fe60000100800 */
[C---:B------:R-:W-:Y:S01]  /*2c60*/  IMAD R155, R0.reuse, R9, R155 ;  /* 0x00000009009b7224 */ /* 0x040fe200078e029b */
[----:B------:R-:W-:Y:S01]  /*2c70*/  STL [R1+0x1284], R66 ;  /* 0x0012844201007387 */ /* 0x000fe20000100800 */
[----:B------:R-:W-:Y:S02]  /*2c80*/  IMAD R161, R0, R7, R161 ;  /* 0x0000000700a17224 */ /* 0x000fe400078e02a1 */
[----:B------:R-:W-:Y:S01]  /*2c90*/  IMAD.HI.U32 R9, R2, R165, RZ ;  /* 0x000000a502097227 */ /* 0x000fe200078e00ff */
[----:B------:R-:W-:Y:S03]  /*2ca0*/  STL [R1+0x1280], R64 ;  /* 0x0012804001007387 */ /* 0x000fe60000100800 */
[----:B------:R-:W-:Y:S01]  /*2cb0*/  IMAD.MOV R10, RZ, RZ, -R10 ;  /* 0x000000ffff0a7224 */ /* 0x000fe200078e0a0a */
[----:B------:R-:W-:Y:S01]  /*2cc0*/  STL [R1+0x127c], R62 ;  /* 0x00127c3e01007387 */ /* 0x000fe20000100800 */
[----:B------:R-:W-:-:S02]  /*2cd0*/  IMAD R159, R0, R6, R159 ;  /* 0x00000006009f7224 */ /* 0x000fc400078e029f */
[C---:B------:R-:W-:Y:S01]  /*2ce0*/  IMAD.HI.U32 R7, R2.reuse, R171, RZ ;  /* 0x000000ab02077227 */ /* 0x040fe200078e00ff */
[----:B------:R-:W-:Y:S03]  /*2cf0*/  STL [R1+0x1278], R60 ;  /* 0x0012783c01007387 */ /* 0x000fe60000100800 */
[----:B------:R-:W-:Y:S01]  /*2d00*/  IMAD.HI.U32 R6, R2, R169, RZ ;  /* 0x000000a902067227 */ /* 0x000fe200078e00ff */
[----:B------:R-:W-:Y:S01]  /*2d10*/  IADD3 R7, -R7, RZ, RZ ;  /* 0x000000ff07077210 */ /* 0x000fe20007ffe1ff */
[----:B------:R-:W-:Y:S02]  /*2d20*/  STL [R1+0x1270], R58 ;  /* 0x0012703a01007387 */ /* 0x000fe40000100800 */
[----:B------:R-:W-:Y:S02]  /*2d30*/  IMAD.MOV R8, RZ, RZ, -R8 ;  /* 0x000000ffff087224 */ /* 0x000fe400078e0a08 */
[----:B------:R-:W-:Y:S01]  /*2d40*/  IMAD.MOV R9, RZ, RZ, -R9 ;  /* 0x000000ffff097224 */ /* 0x000fe200078e0a09 */
[----:B------:R-:W-:Y:S01]  /*2d50*/  STL [R1+0x1268], R56 ;  /* 0x0012683801007387 */ /* 0x000fe20000100800 */
[----:B------:R-:W-:-:S02]  /*2d60*/  IMAD R167, R0, R10, R167 ;  /* 0x0000000a00a77224 */ /* 0x000fc400078e02a7 */
[----:B------:R-:W-:-:S04]  /*2d70*/  IMAD.HI.U32 R10, R2, R177, RZ ;  /* 0x000000b1020a7227 */ /* 0x000fc800078e00ff */
[----:B------:R-:W-:Y:S02]  /*2d80*/  IMAD.MOV R6, RZ, RZ, -R6 ;  /* 0x000000ffff067224 */ /* 0x000fe400078e0a06 */
[----:B------:R-:W-:Y:S02]  /*2d90*/  IMAD R153, R0, R8, R153 ;  /* 0x0000000800997224 */ /* 0x000fe400078e0299 */
[----:B------:R-:W-:-:S04]  /*2da0*/  IMAD.HI.U32 R8, R2, R163, RZ ;  /* 0x000000a302087227 */ /* 0x000fc800078e00ff */
[----:B------:R-:W-:Y:S02]  /*2db0*/  IMAD R165, R0, R9, R165 ;  /* 0x0000000900a57224 */ /* 0x000fe400078e02a5 */
[----:B------:R-:W-:-:S04]  /*2dc0*/  IMAD.HI.U32 R9, R2, R175, RZ ;  /* 0x000000af02097227 */ /* 0x000fc800078e00ff */
[----:B------:R-:W-:Y:S02]  /*2dd0*/  IMAD.MOV R10, RZ, RZ, -R10 ;  /* 0x000000ffff0a7224 */ /* 0x000fe400078e0a0a */
[C---:B------:R-:W-:Y:S02]  /*2de0*/  IMAD R169, R0.reuse, R6, R169 ;  /* 0x0000000600a97224 */ /* 0x040fe400078e02a9 */
[----:B------:R-:W-:Y:S02]  /*2df0*/  IMAD R171, R0, R7, R171 ;  /* 0x0000000700ab7224 */ /* 0x000fe400078e02ab */
[----:B------:R-:W-:-:S04]  /*2e00*/  IMAD.HI.U32 R6, R2, R179, RZ ;  /* 0x000000b302067227 */ /* 0x000fc800078e00ff */
[----:B------:R-:W-:Y:S02]  /*2e10*/  IMAD.MOV R8, RZ, RZ, -R8 ;  /* 0x000000ffff087224 */ /* 0x000fe400078e0a08 */
[----:B------:R-:W-:-:S04]  /*2e20*/  IMAD.HI.U32 R7, R2, R181, RZ ;  /* 0x000000b502077227 */ /* 0x000fc800078e00ff */
[----:B------:R-:W-:Y:S02]  /*2e30*/  IMAD.MOV R9, RZ, RZ, -R9 ;  /* 0x000000ffff097224 */ /* 0x000fe400078e0a09 */
[----:B------:R-:W-:Y:S02]  /*2e40*/  IMAD R177, R0, R10, R177 ;  /* 0x0000000a00b17224 */ /* 0x000fe400078e02b1 */
[----:B------:R-:W-:-:S04]  /*2e50*/  IMAD.HI.U32 R10, R2, R187, RZ ;  /* 0x000000bb020a7227 */ /* 0x000fc800078e00ff */
[----:B------:R-:W-:Y:S02]  /*2e60*/  IMAD.MOV R6, RZ, RZ, -R6 ;  /* 0x000000ffff067224 */ /* 0x000fe400078e0a06 */
[----:B------:R-:W-:Y:S02]  /*2e70*/  IMAD R163, R0, R8, R163 ;  /* 0x0000000800a37224 */ /* 0x000fe400078e02a3 */
[----:B------:R-:W-:Y:S02]  /*2e80*/  IMAD.MOV R7, RZ, RZ, -R7 ;  /* 0x000000ffff077224 */ /* 0x000fe400078e0a07 */
[----:B------:R-:W-:-:S04]  /*2e90*/  IMAD.HI.U32 R8, R2, R173, RZ ;  /* 0x000000ad02087227 */ /* 0x000fc800078e00ff */
[----:B------:R-:W-:Y:S02]  /*2ea0*/  IMAD R175, R0, R9, R175 ;  /* 0x0000000900af7224 */ /* 0x000fe400078e02af */
[----:B------:R-:W-:-:S04]  /*2eb0*/  IMAD.HI.U32 R9, R2, R185, RZ ;  /* 0x000000b902097227 */ /* 0x000fc800078e00ff */
[----:B------:R-:W-:Y:S01]  /*2ec0*/  IMAD.MOV R10, RZ, RZ, -R10 ;  /* 0x000000ffff0a7224 */ /* 0x000fe200078e0a0a */
[----:B------:R-:W-:Y:S01]  /*2ed0*/  IADD3 R9, -R9, RZ, RZ ;  /* 0x000000ff09097210 */ /* 0x000fe20007ffe1ff */
[C---:B------:R-:W-:Y:S02]  /*2ee0*/  IMAD R179, R0.reuse, R6, R179 ;  /* 0x0000000600b37224 */ /* 0x040fe400078e02b3 */
[----:B------:R-:W-:Y:S02]  /*2ef0*/  IMAD R181, R0, R7, R181 ;  /* 0x0000000700b57224 */ /* 0x000fe400078e02b5 */
[----:B------:R-:W-:-:S04]  /*2f00*/  IMAD.HI.U32 R6, R2, R189, RZ ;  /* 0x000000bd02067227 */ /* 0x000fc800078e00ff */
[----:B------:R-:W-:Y:S02]  /*2f10*/  IMAD.MOV R8, RZ, RZ, -R8 ;  /* 0x000000ffff087224 */ /* 0x000fe400078e0a08 */
[----:B------:R-:W-:-:S04]  /*2f20*/  IMAD.HI.U32 R7, R2, R191, RZ ;  /* 0x000000bf02077227 */ /* 0x000fc800078e00ff */
[C---:B------:R-:W-:Y:S02]  /*2f30*/  IMAD R187, R0.reuse, R10, R187 ;  /* 0x0000000a00bb7224 */ /* 0x040fe400078e02bb */
[----:B------:R-:W-:Y:S02]  /*2f40*/  IMAD.MOV R10, RZ, RZ, -R6 ;  /* 0x000000ffff0a7224 */ /* 0x000fe400078e0a06 */
[----:B------:R-:W-:Y:S02]  /*2f50*/  IMAD R173, R0, R8, R173 ;  /* 0x0000000800ad7224 */ /* 0x000fe400078e02ad */
[----:B------:R-:W-:Y:S02]  /*2f60*/  IMAD.MOV R7, RZ, RZ, -R7 ;  /* 0x000000ffff077224 */ /* 0x000fe400078e0a07 */
[----:B------:R-:W-:-:S04]  /*2f70*/  IMAD.HI.U32 R6, R2, R197, RZ ;  /* 0x000000c502067227 */ /* 0x000fc800078e00ff */
[----:B------:R-:W-:-:S04]  /*2f80*/  IMAD.HI.U32 R8, R2, R183, RZ ;  /* 0x000000b702087227 */ /* 0x000fc800078e00ff */
[C---:B------:R-:W-:Y:S02]  /*2f90*/  IMAD R185, R0.reuse, R9, R185 ;  /* 0x0000000900b97224 */ /* 0x040fe400078e02b9 */
[----:B------:R-:W-:Y:S02]  /*2fa0*/  IMAD R191, R0, R7, R191 ;  /* 0x0000000700bf7224 */ /* 0x000fe400078e02bf */
[----:B------:R-:W-:Y:S02]  /*2fb0*/  IMAD.MOV R6, RZ, RZ, -R6 ;  /* 0x000000ffff067224 */ /* 0x000fe400078e0a06 */
[----:B------:R-:W-:Y:S02]  /*2fc0*/  IMAD.MOV R8, RZ, RZ, -R8 ;  /* 0x000000ffff087224 */ /* 0x000fe400078e0a08 */
[----:B------:R-:W-:-:S04]  /*2fd0*/  IMAD.HI.U32 R9, R2, R195, RZ ;  /* 0x000000c302097227 */ /* 0x000fc800078e00ff */
[----:B------:R-:W-:-:S04]  /*2fe0*/  IMAD.HI.U32 R7, R2, R11, RZ ;  /* 0x0000000b02077227 */ /* 0x000fc800078e00ff */
[C---:B------:R-:W-:Y:S02]  /*2ff0*/  IMAD R197, R0.reuse, R6, R197 ;  /* 0x0000000600c57224 */ /* 0x040fe400078e02c5 */
[----:B------:R-:W-:Y:S02]  /*3000*/  IMAD R183, R0, R8, R183 ;  /* 0x0000000800b77224 */ /* 0x000fe400078e02b7 */
[----:B------:R-:W-:Y:S02]  /*3010*/  IMAD.MOV R9, RZ, RZ, -R9 ;  /* 0x000000ffff097224 */ /* 0x000fe400078e0a09 */
[----:B------:R-:W-:-:S04]  /*3020*/  IMAD.HI.U32 R6, R2, R199, RZ ;  /* 0x000000c702067227 */ /* 0x000fc800078e00ff */
[----:B------:R-:W-:Y:S02]  /*3030*/  IMAD.MOV R7, RZ, RZ, -R7 ;  /* 0x000000ffff077224 */ /* 0x000fe400078e0a07 */
[----:B------:R-:W-:-:S04]  /*3040*/  IMAD.HI.U32 R8, R2, R193, RZ ;  /* 0x000000c102087227 */ /* 0x000fc800078e00ff */
[----:B------:R-:W-:Y:S01]  /*3050*/  IMAD R195, R0, R9, R195 ;  /* 0x0000000900c37224 */ /* 0x000fe200078e02c3 */
[----:B------:R-:W-:Y:S01]  /*3060*/  IADD3 R9, -R6, RZ, RZ ;  /* 0x000000ff06097210 */ /* 0x000fe20007ffe1ff */
[----:B------:R-:W-:Y:S02]  /*3070*/  IMAD R204, R0, R7, R11 ;  /* 0x0000000700cc7224 */ /* 0x000fe400078e020b */
[----:B------:R-:W-:Y:S02]  /*3080*/  IMAD.MOV R8, RZ, RZ, -R8 ;  /* 0x000000ffff087224 */ /* 0x000fe400078e0a08 */
[----:B------:R-:W-:-:S04]  /*3090*/  IMAD.HI.U32 R7, R2, R207, RZ ;  /* 0x000000cf02077227 */ /* 0x000fc800078e00ff */
[----:B------:R-:W-:-:S04]  /*30a0*/  IMAD.HI.U32 R6, R2, R201, RZ ;  /* 0x000000c902067227 */ /* 0x000fc800078e00ff */
[----:B------:R-:W-:Y:S02]  /*30b0*/  IMAD R193, R0, R8, R193 ;  /* 0x0000000800c17224 */ /* 0x000fe400078e02c1 */
[----:B------:R-:W-:Y:S02]  /*30c0*/  IMAD.MOV R7, RZ, RZ, -R7 ;  /* 0x000000ffff077224 */ /* 0x000fe400078e0a07 */
[----:B------:R-:W-:-:S04]  /*30d0*/  IMAD.HI.U32 R8, R2, R203, RZ ;  /* 0x000000cb02087227 */ /* 0x000fc800078e00ff */
[----:B------:R-:W-:Y:S02]  /*30e0*/  IMAD.MOV R6, RZ, RZ, -R6 ;  /* 0x000000ffff067224 */ /* 0x000fe400078e0a06 */
[C---:B------:R-:W-:Y:S02]  /*30f0*/  IMAD R207, R0.reuse, R7, R207 ;  /* 0x0000000700cf7224 */ /* 0x040fe400078e02cf */
[C---:B------:R-:W-:Y:S01]  /*3100*/  IMAD R189, R0.reuse, R10, R189 ;  /* 0x0000000a00bd7224 */ /* 0x040fe200078e02bd */
[----:B------:R-:W-:Y:S01]  /*3110*/  IABS R10, R60 ;  /* 0x0000003c000a7213 */ /* 0x000fe20000000000 */
[----:B------:R-:W-:Y:S02]  /*3120*/  IMAD.MOV R8, RZ, RZ, -R8 ;  /* 0x000000ffff087224 */ /* 0x000fe400078e0a08 */
[----:B------:R-:W-:Y:S02]  /*3130*/  IMAD R208, R0, R6, R201 ;  /* 0x0000000600d07224 */ /* 0x000fe400078e02c9 */
[----:B------:R-:W-:-:S04]  /*3140*/  IMAD.HI.U32 R7, R2, R211, RZ ;  /* 0x000000d302077227 */ /* 0x000fc800078e00ff */
[----:B------:R-:W-:-:S04]  /*3150*/  IMAD.HI.U32 R6, R2, R209, RZ ;  /* 0x000000d102067227 */ /* 0x000fc800078e00ff */
[C---:B------:R-:W-:Y:S02]  /*3160*/  IMAD R199, R0.reuse, R9, R199 ;  /* 0x0000000900c77224 */ /* 0x040fe400078e02c7 */
[C---:B------:R-:W-:Y:S02]  /*3170*/  IMAD R203, R0.reuse, R8, R203 ;  /* 0x0000000800cb7224 */ /* 0x040fe400078e02cb */
[----:B------:R-:W-:Y:S01]  /*3180*/  IMAD.MOV R9, RZ, RZ, -R7 ;  /* 0x000000ffff097224 */ /* 0x000fe200078e0a07 */
[----:B------:R-:W-:Y:S01]  /*3190*/  MOV R7, R10 ;  /* 0x0000000a00077202 */ /* 0x000fe20000000f00 */
[----:B------:R-:W-:Y:S02]  /*31a0*/  IMAD.MOV R8, RZ, RZ, -R6 ;  /* 0x000000ffff087224 */ /* 0x000fe400078e0a06 */
[----:B------:R-:W-:Y:S02]  /*31b0*/  IMAD R32, R5, 0x80, R38 ;  /* 0x0000008005207824 */ /* 0x000fe400078e0226 */
[----:B------:R-:W-:-:S02]  /*31c0*/  IMAD R209, R0, R8, R209 ;  /* 0x0000000800d17224 */ /* 0x000fc400078e02d1 */
[----:B------:R-:W-:Y:S01]  /*31d0*/  IMAD.HI.U32 R8, R2, R7, RZ ;  /* 0x0000000702087227 */ /* 0x000fe200078e00ff */
[C---:B------:R-:W-:Y:S01]  /*31e0*/  IADD3 R215, R32.reuse, 0x40, RZ ;  /* 0x0000004020d77810 */ /* 0x040fe20007ffe0ff */
[----:B------:R1:W-:Y:S01]  /*31f0*/  STL [R1+0x304], R32 ;  /* 0x0003042001007387 */ /* 0x0003e20000100800 */
[----:B------:R-:W-:Y:S01]  /*3200*/  IADD3 R30, R32, 0x20, RZ ;  /* 0x00000020201e7810 */ /* 0x000fe20007ffe0ff */
[----:B------:R-:W-:Y:S01]  /*3210*/  IMAD R211, R0, R9, R211 ;  /* 0x0000000900d37224 */ /* 0x000fe200078e02d3 */
[----:B------:R-:W-:Y:S01]  /*3220*/  IADD3 R44, R32, 0x60, RZ ;  /* 0x00000060202c7810 */ /* 0x000fe20007ffe0ff */
[----:B------:R-:W-:Y:S01]  /*3230*/  IMAD.MOV R8, RZ, RZ, -R8 ;  /* 0x000000ffff087224 */ /* 0x000fe200078e0a08 */
[----:B------:R-:W-:Y:S01]  /*3240*/  IABS R5, R215 ;  /* 0x000000d700057213 */ /* 0x000fe20000000000 */
[C---:B------:R-:W-:Y:S01]  /*3250*/  IMAD.HI.U32 R6, R2.reuse, R213, RZ ;  /* 0x000000d502067227 */ /* 0x040fe200078e00ff */
[----:B------:R-:W-:Y:S01]  /*3260*/  IABS R11, R30 ;  /* 0x0000001e000b7213 */ /* 0x000fe20000000000 */
[----:B------:R2:W-:Y:S01]  /*3270*/  STL [R1+0x30c], R30 ;  /* 0x00030c1e01007387 */ /* 0x0005e20000100800 */
[----:B------:R-:W-:Y:S01]  /*3280*/  IABS R201, R32 ;  /* 0x0000002000c97213 */ /* 0x000fe20000000000 */
[----:B------:R-:W-:Y:S01]  /*3290*/  IMAD.HI.U32 R9, R2, R219, RZ ;  /* 0x000000db02097227 */ /* 0x000fe200078e00ff */
[----:B------:R-:W-:Y:S01]  /*32a0*/  ISETP.GE.AND P5, PT, R32, RZ, PT ;  /* 0x000000ff2000720c */ /* 0x000fe20003fa6270 */
[----:B------:R3:W-:Y:S02]  /*32b0*/  STL [R1+0x8d4], R215 ;  /* 0x0008d4d701007387 */ /* 0x0007e40000100800 */
[----:B------:R-:W-:Y:S01]  /*32c0*/  IMAD R218, R0, R8, R7 ;  /* 0x0000000800da7224 */ /* 0x000fe200078e0207 */
[----:B------:R-:W-:Y:S01]  /*32d0*/  IABS R7, R44 ;  /* 0x0000002c00077213 */ /* 0x000fe20000000000 */
[----:B------:R-:W-:Y:S01]  /*32e0*/  IMAD.MOV R6, RZ, RZ, -R6 ;  /* 0x000000ffff067224 */ /* 0x000fe200078e0a06 */
[----:B------:R4:W-:Y:S01]  /*32f0*/  STL [R1+0x8d0], R44 ;  /* 0x0008d02c01007387 */ /* 0x0009e20000100800 */
[----:B------:R-:W-:-:S02]  /*3300*/  IMAD.MOV R9, RZ, RZ, -R9 ;  /* 0x000000ffff097224 */ /* 0x000fc400078e0a09 */
[----:B------:R-:W-:Y:S01]  /*3310*/  IMAD.HI.U32 R10, R36, R5, RZ ;  /* 0x00000005240a7227 */ /* 0x000fe200078e00ff */
[----:B------:R-:W-:Y:S03]  /*3320*/  STL [R1+0x1264], R54 ;  /* 0x0012643601007387 */ /* 0x000fe60000100800 */
[C---:B------:R-:W-:Y:S01]  /*3330*/  IMAD R213, R0.reuse, R6, R213 ;  /* 0x0000000600d57224 */ /* 0x040fe200078e02d5 */
[----:B------:R-:W-:Y:S01]  /*3340*/  STL [R1+0x1260], R52 ;  /* 0x0012603401007387 */ /* 0x000fe20000100800 */
[----:B------:R-:W-:Y:S02]  /*3350*/  IMAD R219, R0, R9, R219 ;  /* 0x0000000900db7224 */ /* 0x000fe400078e02db */
[C---:B------:R-:W-:Y:S01]  /*3360*/  IMAD.HI.U32 R6, R36.reuse, R11, RZ ;  /* 0x0000000b24067227 */ /* 0x040fe200078e00ff */
[----:B------:R-:W-:Y:S03]  /*3370*/  STL [R1+0x1254], R50 ;  /* 0x0012543201007387 */ /* 0x000fe60000100800 */
[----:B------:R-:W-:Y:S01]  /*3380*/  IMAD.HI.U32 R9, R36, R7, RZ ;  /* 0x0000000724097227 */ /* 0x000fe200078e00ff */
[----:B------:R-:W-:Y:S01]  /*3390*/  IADD3 R6, -R6, RZ, RZ ;  /* 0x000000ff06067210 */ /* 0x000fe20007ffe1ff */
[----:B------:R-:W-:Y:S02]  /*33a0*/  STL [R1+0x1250], R48 ;  /* 0x0012503001007387 */ /* 0x000fe40000100800 */
[----:B------:R-:W-:-:S02]  /*33b0*/  IMAD.MOV R10, RZ, RZ, -R10 ;  /* 0x000000ffff0a7224 */ /* 0x000fc400078e0a0a */
[----:B------:R-:W-:Y:S01]  /*33c0*/  IMAD.MOV R9, RZ, RZ, -R9 ;  /* 0x000000ffff097224 */ /* 0x000fe200078e0a09 */
[----:B------:R-:W-:Y:S01]  /*33d0*/  STL [R1+0x124c], R46 ;  /* 0x00124c2e01007387 */ /* 0x000fe20000100800 */
[C---:B------:R-:W-:Y:S02]  /*33e0*/  IMAD R5, R4.reuse, R10, R5 ;  /* 0x0000000a04057224 */ /* 0x040fe400078e0205 */
[C---:B------:R-:W-:Y:S01]  /*33f0*/  IMAD R7, R4.reuse, R9, R7 ;  /* 0x0000000904077224 */ /* 0x040fe200078e0207 */
[----:B-1----:R-:W5:Y:S01]  /*3400*/  LDL.LU R32, [R1+0x1530] ;  /* 0x0015300001207983 */ /* 0x002f620000300800 */
[C---:B------:R-:W-:Y:S01]  /*3410*/  IMAD R6, R4.reuse, R6, R11 ;  /* 0x0000000604067224 */ /* 0x040fe200078e020b */
[----:B------:R-:W-:Y:S01]  /*3420*/  ISETP.GT.U32.AND P2, PT, R4, R5, PT ;  /* 0x000000050400720c */ /* 0x000fe20003f44070 */
[----:B------:R-:W-:Y:S01]  /*3430*/  IMAD.HI.U32 R8, R36, R201, RZ ;  /* 0x000000c924087227 */ /* 0x000fe200078e00ff */
[C---:B------:R-:W-:Y:S02]  /*3440*/  ISETP.GT.U32.AND P3, PT, R4.reuse, R7, PT ;  /* 0x000000070400720c */ /* 0x040fe40003f64070 */
[----:B------:R-:W-:Y:S01]  /*3450*/  ISETP.GT.U32.AND P1, PT, R4, R6, PT ;  /* 0x000000060400720c */ /* 0x000fe20003f24070 */
[----:B------:R-:W-:-:S02]  /*3460*/  IMAD.MOV R8, RZ, RZ, -R8 ;  /* 0x000000ffff087224 */ /* 0x000fc400078e0a08 */
[----:B------:R-:W-:-:S04]  /*3470*/  IMAD.HI.U32 R222, R2, R205, RZ ;  /* 0x000000cd02de7227 */ /* 0x000fc800078e00ff */
[----:B------:R-:W-:Y:S01]  /*3480*/  IMAD R8, R4, R8, R201 ;  /* 0x0000000804087224 */ /* 0x000fe200078e02c9 */
[----:B------:R-:W-:Y:S01]  /*3490*/  IABS R201, R50 ;  /* 0x0000003200c97213 */ /* 0x000fe20000000000 */
[--C-:B------:R-:W-:Y:S01]  /*34a0*/  @!P2 IMAD.IADD R5, R5, 0x1, -R4.reuse ;  /* 0x000000010505a824 */ /* 0x100fe200078e0a04 */
[----:B------:R-:W-:Y:S01]  /*34b0*/  ISETP.GT.U32.AND P2, PT, R0, R34, PT ;  /* 0x000000220000720c */ /* 0x000fe20003f44070 */
[----:B------:R-:W-:Y:S01]  /*34c0*/  @!P3 IMAD.IADD R7, R7, 0x1, -R4 ;  /* 0x000000010707b824 */ /* 0x000fe200078e0a04 */
[C---:B------:R-:W-:Y:S01]  /*34d0*/  ISETP.GT.U32.AND P0, PT, R4.reuse, R8, PT ;  /* 0x000000080400720c */ /* 0x040fe20003f04070 */
[----:B------:R-:W-:Y:S01]  /*34e0*/  IMAD.MOV R222, RZ, RZ, -R222 ;  /* 0x000000ffffde7224 */ /* 0x000fe200078e0ade */
[----:B------:R-:W-:Y:S01]  /*34f0*/  ISETP.GT.U32.AND P3, PT, R4, R5, PT ;  /* 0x000000050400720c */ /* 0x000fe20003f64070 */
[----:B------:R-:W-:Y:S01]  /*3500*/  IMAD.HI.U32 R11, R2, R226, RZ ;  /* 0x000000e2020b7227 */ /* 0x000fe200078e00ff */
[----:B------:R-:W-:Y:S02]  /*3510*/  @!P1 IADD3 R6, R6, -R4, RZ ;  /* 0x8000000406069210 */ /* 0x000fe40007ffe0ff */
[----:B------:R-:W-:Y:S01]  /*3520*/  ISETP.GT.U32.AND P4, PT, R4, R7, PT ;  /* 0x000000070400720c */ /* 0x000fe20003f84070 */
[----:B------:R-:W-:Y:S01]  /*3530*/  IMAD R222, R0, R222, R205 ;  /* 0x000000de00de7224 */ /* 0x000fe200078e02cd */
[----:B------:R-:W-:Y:S01]  /*3540*/  ISETP.GT.U32.AND P1, PT, R4, R6, PT ;  /* 0x000000060400720c */ /* 0x000fe20003f24070 */
[----:B------:R-:W-:Y:S01]  /*3550*/  IMAD.HI.U32 R10, R2, R201, RZ ;  /* 0x000000c9020a7227 */ /* 0x000fe200078e00ff */
[----:B------:R-:W-:-:S03]  /*3560*/  IABS R205, R48 ;  /* 0x0000003000cd7213 */ /* 0x000fc60000000000 */
[--C-:B------:R-:W-:Y:S02]  /*3570*/  @!P0 IMAD.IADD R8, R8, 0x1, -R4.reuse ;  /* 0x0000000108088824 */ /* 0x100fe400078e0a04 */
[--C-:B------:R-:W-:Y:S01]  /*3580*/  @!P3 IMAD.IADD R5, R5, 0x1, -R4.reuse ;  /* 0x000000010505b824 */ /* 0x100fe200078e0a04 */
[----:B------:R-:W-:Y:S01]  /*3590*/  ISETP.GE.AND P3, PT, R30, RZ, PT ;  /* 0x000000ff1e00720c */ /* 0x000fe20003f66270 */
[----:B------:R-:W-:Y:S01]  /*35a0*/  IMAD.HI.U32 R9, R2, R205, RZ ;  /* 0x000000cd02097227 */ /* 0x000fe200078e00ff */
[----:B--2---:R-:W2:Y:S01]  /*35b0*/  LDL.LU R30, [R1+0x152c] ;  /* 0x00152c00011e7983 */ /* 0x004ea20000300800 */
[----:B------:R-:W-:Y:S02]  /*35c0*/  @!P4 IADD3 R7, R7, -R4, RZ ;  /* 0x800000040707c210 */ /* 0x000fe40007ffe0ff */
[----:B------:R-:W-:Y:S01]  /*35d0*/  @!P1 IMAD.IADD R6, R6, 0x1, -R4 ;  /* 0x0000000106069824 */ /* 0x000fe200078e0a04 */
[----:B------:R-:W-:Y:S01]  /*35e0*/  ISETP.GE.AND P1, PT, R215, RZ, PT ;  /* 0x000000ffd700720c */ /* 0x000fe20003f26270 */
[----:B------:R-:W-:Y:S01]  /*35f0*/  IMAD.MOV R11, RZ, RZ, -R11 ;  /* 0x000000ffff0b7224 */ /* 0x000fe200078e0a0b */
[----:B---3--:R-:W3:Y:S01]  /*3600*/  LDL.LU R215, [R1+0x1528] ;  /* 0x0015280001d77983 */ /* 0x008ee20000300800 */
[----:B------:R-:W-:Y:S01]  /*3610*/  ISETP.GE.AND P4, PT, R44, RZ, PT ;  /* 0x000000ff2c00720c */ /* 0x000fe20003f86270 */
[----:B------:R-:W-:Y:S01]  /*3620*/  IMAD.MOV R9, RZ, RZ, -R9 ;  /* 0x000000ffff097224 */ /* 0x000fe200078e0a09 */
[----:B------:R-:W-:Y:S01]  /*3630*/  ISETP.GT.U32.AND P0, PT, R4, R8, PT ;  /* 0x000000080400720c */ /* 0x000fe20003f04070 */
[----:B----4-:R-:W4:Y:S01]  /*3640*/  LDL.LU R44, [R1+0x1524] ;  /* 0x00152400012c7983 */ /* 0x010f220000300800 */
[----:B------:R-:W-:-:S04]  /*3650*/  IMAD.HI.U32 R36, R2, R223, RZ ;  /* 0x000000df02247227 */ /* 0x000fc800078e00ff */
[----:B------:R-:W-:Y:S02]  /*3660*/  IMAD.MOV R10, RZ, RZ, -R10 ;  /* 0x000000ffff0a7224 */ /* 0x000fe400078e0a0a */
[C---:B------:R-:W-:Y:S01]  /*3670*/  IMAD R226, R0.reuse, R11, R226 ;  /* 0x0000000b00e27224 */ /* 0x040fe200078e02e2 */
[----:B------:R-:W-:Y:S01]  /*3680*/  MOV R11, R7 ;  /* 0x00000007000b7202 */ /* 0x000fe20000000f00 */
[C---:B------:R-:W-:Y:S02]  /*3690*/  IMAD R205, R0.reuse, R9, R205 ;  /* 0x0000000900cd7224 */ /* 0x040fe400078e02cd */
[----:B------:R-:W-:Y:S02]  /*36a0*/  IMAD.MOV R36, RZ, RZ, -R36 ;  /* 0x000000ffff247224 */ /* 0x000fe400078e0a24 */
[----:B------:R-:W-:Y:S02]  /*36b0*/  IMAD R201, R0, R10, R201 ;  /* 0x0000000a00c97224 */ /* 0x000fe400078e02c9 */
[----:B------:R-:W-:-:S02]  /*36c0*/  IMAD.MOV.U32 R9, RZ, RZ, R6 ;  /* 0x000000ffff097224 */ /* 0x000fc400078e0006 */
[----:B------:R-:W-:Y:S02]  /*36d0*/  @!P0 IMAD.IADD R8, R8, 0x1, -R4 ;  /* 0x0000000108088824 */ /* 0x000fe400078e0a04 */
[----:B------:R-:W-:Y:S01]  /*36e0*/  IMAD.MOV.U32 R10, RZ, RZ, R5 ;  /* 0x000000ffff0a7224 */ /* 0x000fe200078e0005 */
[----:B------:R-:W-:Y:S01]  /*36f0*/  ISETP.NE.AND P0, PT, RZ, c[0x0][0x178], PT ;  /* 0x00005e00ff007a0c */ /* 0x000fe20003f05270 */
[----:B------:R-:W-:Y:S01]  /*3700*/  IMAD R223, R0, R36, R223 ;  /* 0x0000002400df7224 */ /* 0x000fe200078e02df */
[----:B------:R-:W-:Y:S01]  /*3710*/  LOP3.LUT R36, RZ, c[0x0][0x178], RZ, 0x33, !PT ;  /* 0x00005e00ff247a12 */ /* 0x000fe200078e33ff */
[----:B------:R-:W-:Y:S02]  /*3720*/  @!P3 IMAD.MOV R9, RZ, RZ, -R9 ;  /* 0x000000ffff09b224 */ /* 0x000fe400078e0a09 */
[----:B------:R-:W-:Y:S02]  /*3730*/  @!P5 IMAD.MOV R8, RZ, RZ, -R8 ;  /* 0x000000ffff08d224 */ /* 0x000fe400078e0a08 */
[----:B------:R-:W-:-:S02]  /*3740*/  @!P1 IMAD.MOV R10, RZ, RZ, -R10 ;  /* 0x000000ffff0a9224 */ /* 0x000fc400078e0a0a */
[----:B------:R-:W-:Y:S01]  /*3750*/  @!P4 IMAD.MOV R11, RZ, RZ, -R11 ;  /* 0x000000ffff0bc224 */ /* 0x000fe200078e0a0b */
[C---:B------:R-:W-:Y:S02]  /*3760*/  SEL R5, R36.reuse, R9, !P0 ;  /* 0x0000000924057207 */ /* 0x040fe40004000000 */
[C---:B------:R-:W-:Y:S02]  /*3770*/  SEL R6, R36.reuse, R8, !P0 ;  /* 0x0000000824067207 */ /* 0x040fe40004000000 */
[C---:B------:R-:W-:Y:S01]  /*3780*/  SEL R7, R36.reuse, R10, !P0 ;  /* 0x0000000a24077207 */ /* 0x040fe20004000000 */
[----:B------:R-:W3:Y:S01]  /*3790*/  LDL R8, [R1+0x1118] ;  /* 0x0011180001087983 */ /* 0x000ee20000100800 */
[----:B------:R-:W-:-:S03]  /*37a0*/  SEL R9, R36, R11, !P0 ;  /* 0x0000000b24097207 */ /* 0x000fc60004000000 */
[----:B------:R-:W3:Y:S04]  /*37b0*/  LDL R36, [R1+0x1108] ;  /* 0x0011080001247983 */ /* 0x000ee80000100800 */
[----:B------:R-:W3:Y:S04]  /*37c0*/  LDL R11, [R1+0x1110] ;  /* 0x00111000010b7983 */ /* 0x000ee80000100800 */
[----:B------:R-:W3:Y:S01]  /*37d0*/  LDL R10, [R1+0x1114] ;  /* 0x00111400010a7983 */ /* 0x000ee20000100800 */
[----:B------:R-:W-:Y:S01]  /*37e0*/  ISETP.GT.U32.AND P3, PT, R0, R28, PT ;  /* 0x0000001c0000720c */ /* 0x000fe20003f64070 */
[----:B------:R-:W-:-:S02]  /*37f0*/  @!P2 IMAD.IADD R34, R34, 0x1, -R0 ;  /* 0x000000012222a824 */ /* 0x000fc400078e0a00 */
[----:B------:R-:W-:Y:S01]  /*3800*/  @!P6 IMAD.IADD R3, R3, 0x1, -R0 ;  /* 0x000000010303e824 */ /* 0x000fe200078e0a00 */
[C---:B------:R-:W-:Y:S02]  /*3810*/  ISETP.GT.U32.AND P5, PT, R0.reuse, R24, PT ;  /* 0x000000180000720c */ /* 0x040fe40003fa4070 */
[C---:B------:R-:W-:Y:S02]  /*3820*/  ISETP.GT.U32.AND P4, PT, R0.reuse, R34, PT ;  /* 0x000000220000720c */ /* 0x040fe40003f84070 */
[C---:B------:R-:W-:Y:S02]  /*3830*/  ISETP.GT.U32.AND P0, PT, R0.reuse, R3, PT ;  /* 0x000000030000720c */ /* 0x040fe40003f04070 */
[----:B------:R-:W-:-:S03]  /*3840*/  ISETP.GT.U32.AND P1, PT, R0, R26, PT ;  /* 0x0000001a0000720c */ /* 0x000fc60003f24070 */
[----:B------:R-:W-:-:S04]  /*3850*/  @!P3 IMAD.IADD R28, R28, 0x1, -R0 ;  /* 0x000000011c1cb824 */ /* 0x000fc800078e0a00 */
[--C-:B------:R-:W-:Y:S02]  /*3860*/  @!P5 IMAD.IADD R24, R24, 0x1, -R0.reuse ;  /* 0x000000011818d824 */ /* 0x100fe400078e0a00 */
[--C-:B------:R-:W-:Y:S02]  /*3870*/  @!P4 IMAD.IADD R34, R34, 0x1, -R0.reuse ;  /* 0x000000012222c824 */ /* 0x100fe400078e0a00 */
[----:B------:R-:W-:Y:S01]  /*3880*/  @!P0 IMAD.IADD R3, R3, 0x1, -R0 ;  /* 0x0000000103038824 */ /* 0x000fe200078e0a00 */
[----:B------:R-:W-:Y:S02]  /*3890*/  ISETP.GT.U32.AND P0, PT, R0, R28, PT ;  /* 0x0000001c0000720c */ /* 0x000fe40003f04070 */
[----:B------:R-:W-:-:S11]  /*38a0*/  @!P1 IADD3 R26, R26, -R0, RZ ;  /* 0x800000001a1a9210 */ /* 0x000fd60007ffe0ff */
[----:B------:R-:W-:Y:S01]  /*38b0*/  @!P0 IMAD.IADD R28, R28, 0x1, -R0 ;  /* 0x000000011c1c8824 */ /* 0x000fe200078e0a00 */
[----:B------:R-:W-:-:S13]  /*38c0*/  ISETP.GT.U32.AND P0, PT, R0, R16, PT ;  /* 0x000000100000720c */ /* 0x000fda0003f04070 */
[----:B------:R-:W-:Y:S01]  /*38d0*/  @!P0 IMAD.IADD R16, R16, 0x1, -R0 ;  /* 0x0000000110108824 */ /* 0x000fe200078e0a00 */
[----:B-----5:R-:W-:-:S13]  /*38e0*/  ISETP.GT.U32.AND P2, PT, R0, R32, PT ;  /* 0x000000200000720c */ /* 0x020fda0003f44070 */
[----:B------:R-:W-:Y:S01]  /*38f0*/  @!P2 IMAD.IADD R32, R32, 0x1, -R0 ;  /* 0x000000012020a824 */ /* 0x000fe200078e0a00 */
[C---:B------:R-:W-:Y:S02]  /*3900*/  ISETP.GT.U32.AND P2, PT, R0.reuse, R22, PT ;  /* 0x000000160000720c */ /* 0x040fe40003f44070 */
[----:B--2---:R-:W-:Y:S02]  /*3910*/  ISETP.GT.U32.AND P6, PT, R0, R30, PT ;  /* 0x0000001e0000720c */ /* 0x004fe40003fc4070 */
[----:B----4-:R-:W-:-:S11]  /*3920*/  ISETP.GE.AND P3, PT, R44, RZ, PT ;  /* 0x000000ff2c00720c */ /* 0x010fd60003f66270 */
[--C-:B------:R-:W-:Y:S01]  /*3930*/  @!P6 IMAD.IADD R30, R30, 0x1, -R0.reuse ;  /* 0x000000011e1ee824 */ /* 0x100fe200078e0a00 */
[----:B------:R-:W-:Y:S02]  /*3940*/  ISETP.GE.AND P6, PT, R118, RZ, PT ;  /* 0x000000ff7600720c */ /* 0x000fe40003fc6270 */
[C---:B------:R-:W-:Y:S02]  /*3950*/  ISETP.GT.U32.AND P1, PT, R0.reuse, R32, PT ;  /* 0x000000200000720c */ /* 0x040fe40003f24070 */
[----:B------:R-:W-:Y:S01]  /*3960*/  ISETP.GT.U32.AND P4, PT, R0, R30, PT ;  /* 0x0000001e0000720c */ /* 0x000fe20003f84070 */
[----:B------:R-:W-:Y:S02]  /*3970*/  @!P2 IMAD.IADD R22, R22, 0x1, -R0 ;  /* 0x000000011616a824 */ /* 0x000fe400078e0a00 */
[----:B------:R-:W-:Y:S01]  /*3980*/  @!P3 IMAD.MOV R3, RZ, RZ, -R3 ;  /* 0x000000ffff03b224 */ /* 0x000fe200078e0a03 */
[C---:B------:R-:W-:Y:S02]  /*3990*/  ISETP.GT.U32.AND P3, PT, R0.reuse, R24, PT ;  /* 0x000000180000720c */ /* 0x040fe40003f64070 */
[----:B------:R-:W-:-:S03]  /*39a0*/  ISETP.GT.U32.AND P2, PT, R0, R26, PT ;  /* 0x0000001a0000720c */ /* 0x000fc60003f44070 */
[----:B------:R-:W-:Y:S01]  /*39b0*/  @!P6 IMAD.MOV R34, RZ, RZ, -R34 ;  /* 0x000000ffff22e224 */ /* 0x000fe200078e0a22 */
[C---:B------:R-:W-:Y:S02]  /*39c0*/  ISETP.GT.U32.AND P5, PT, R0.reuse, R22, PT ;  /* 0x000000160000720c */ /* 0x040fe40003fa4070 */
[----:B------:R-:W-:Y:S01]  /*39d0*/  ISETP.GT.U32.AND P6, PT, R0, R20, PT ;  /* 0x000000140000720c */ /* 0x000fe20003fc4070 */
[--C-:B------:R-:W-:Y:S01]  /*39e0*/  @!P4 IMAD.IADD R30, R30, 0x1, -R0.reuse ;  /* 0x000000011e1ec824 */ /* 0x100fe200078e0a00 */
[----:B------:R-:W-:Y:S02]  /*39f0*/  ISETP.GT.U32.AND P4, PT, R0, R18, PT ;  /* 0x000000120000720c */ /* 0x000fe40003f84070 */
[----:B------:R-:W-:Y:S02]  /*3a00*/  @!P1 IADD3 R32, R32, -R0, RZ ;  /* 0x8000000020209210 */ /* 0x000fe40007ffe0ff */
[----:B---3--:R-:W-:Y:S01]  /*3a10*/  ISETP.GE.AND P1, PT, R215, RZ, PT ;  /* 0x000000ffd700720c */ /* 0x008fe20003f26270 */
[--C-:B------:R-:W-:Y:S01]  /*3a20*/  @!P3 IMAD.IADD R24, R24, 0x1, -R0.reuse ;  /* 0x000000011818b824 */ /* 0x100fe200078e0a00 */
[----:B------:R-:W-:Y:S01]  /*3a30*/  ISETP.GT.U32.AND P3, PT, R0, R14, PT ;  /* 0x0000000e0000720c */ /* 0x000fe20003f64070 */
[--C-:B------:R-:W-:Y:S01]  /*3a40*/  @!P2 IMAD.IADD R26, R26, 0x1, -R0.reuse ;  /* 0x000000011a1aa824 */ /* 0x100fe200078e0a00 */
[----:B------:R-:W-:Y:S01]  /*3a50*/  ISETP.GT.U32.AND P2, PT, R0, R12, PT ;  /* 0x0000000c0000720c */ /* 0x000fe20003f44070 */
[----:B------:R-:W-:-:S02]  /*3a60*/  @!P5 IMAD.IADD R22, R22, 0x1, -R0 ;  /* 0x000000011616d824 */ /* 0x000fc400078e0a00 */
[----:B------:R-:W-:Y:S02]  /*3a70*/  @!P6 IMAD.IADD R20, R20, 0x1, -R0 ;  /* 0x000000011414e824 */ /* 0x000fe400078e0a00 */
[----:B------:R-:W-:Y:S02]  /*3a80*/  @!P4 IADD3 R18, R18, -R0, RZ ;  /* 0x800000001212c210 */ /* 0x000fe40007ffe0ff */
[----:B------:R-:W-:Y:S02]  /*3a90*/  ISETP.GE.AND P5, PT, R36, RZ, PT ;  /* 0x000000ff2400720c */ /* 0x000fe40003fa6270 */
[----:B------:R-:W-:Y:S01]  /*3aa0*/  @!P1 IMAD.MOV R32, RZ, RZ, -R32 ;  /* 0x000000ffff209224 */ /* 0x000fe200078e0a20 */
[----:B------:R-:W-:Y:S01]  /*3ab0*/  ISETP.GT.U32.AND P1, PT, R0, R20, PT ;  /* 0x000000140000720c */ /* 0x000fe20003f24070 */
[----:B------:R-:W-:Y:S01]  /*3ac0*/  @!P3 IMAD.IADD R14, R14, 0x1, -R0 ;  /* 0x000000010e0eb824 */ /* 0x000fe200078e0a00 */
[----:B------:R-:W-:Y:S02]  /*3ad0*/  ISETP.GE.AND P4, PT, R11, RZ, PT ;  /* 0x000000ff0b00720c */ /* 0x000fe40003f86270 */
[----:B------:R-:W-:-:S02]  /*3ae0*/  ISETP.GE.AND P3, PT, R252, RZ, PT ;  /* 0x000000fffc00720c */ /* 0x000fc40003f66270 */
[----:B------:R-:W-:Y:S01]  /*3af0*/  ISETP.GE.AND P0, PT, R10, RZ, PT ;  /* 0x000000ff0a00720c */ /* 0x000fe20003f06270 */
[----:B------:R-:W-:Y:S01]  /*3b00*/  @!P2 IMAD.IADD R12, R12, 0x1, -R0 ;  /* 0x000000010c0ca824 */ /* 0x000fe200078e0a00 */
[----:B------:R-:W-:Y:S02]  /*3b10*/  ISETP.GT.U32.AND P6, PT, R0, R13, PT ;  /* 0x0000000d0000720c */ /* 0x000fe40003fc4070 */
[----:B------:R-:W-:Y:S02]  /*3b20*/  ISETP.GE.AND P2, PT, R8, RZ, PT ;  /* 0x000000ff0800720c */ /* 0x000fe40003f46270 */
[----:B------:R-:W-:Y:S02]  /*3b30*/  @!P5 IADD3 R30, -R30, RZ, RZ ;  /* 0x000000ff1e1ed210 */ /* 0x000fe40007ffe1ff */
[C---:B------:R-:W-:Y:S01]  /*3b40*/  ISETP.GT.U32.AND P5, PT, R0.reuse, R18, PT ;  /* 0x000000120000720c */ /* 0x040fe20003fa4070 */
[----:B------:R-:W-:Y:S01]  /*3b50*/  @!P4 IMAD.MOV R28, RZ, RZ, -R28 ;  /* 0x000000ffff1cc224 */ /* 0x000fe200078e0a1c */
[----:B------:R-:W-:Y:S01]  /*3b60*/  ISETP.GT.U32.AND P4, PT, R0, R16, PT ;  /* 0x000000100000720c */ /* 0x000fe20003f84070 */
[----:B------:R-:W-:-:S02]  /*3b70*/  @!P3 IMAD.MOV R22, RZ, RZ, -R22 ;  /* 0x000000ffff16b224 */ /* 0x000fc400078e0a16 */
[----:B------:R-:W-:Y:S01]  /*3b80*/  @!P0 IMAD.MOV R26, RZ, RZ, -R26 ;  /* 0x000000ffff1a8224 */ /* 0x000fe200078e0a1a */
[----:B------:R-:W-:Y:S01]  /*3b90*/  ISETP.GT.U32.AND P0, PT, R0, R12, PT ;  /* 0x0000000c0000720c */ /* 0x000fe20003f04070 */
[--C-:B------:R-:W-:Y:S01]  /*3ba0*/  @!P1 IMAD.IADD R20, R20, 0x1, -R0.reuse ;  /* 0x0000000114149824 */ /* 0x100fe200078e0a00 */
[C---:B------:R-:W-:Y:S02]  /*3bb0*/  ISETP.GT.U32.AND P3, PT, R0.reuse, R15, PT ;  /* 0x0000000f0000720c */ /* 0x040fe40003f64070 */
[C---:B------:R-:W-:Y:S01]  /*3bc0*/  ISETP.GT.U32.AND P1, PT, R0.reuse, R17, PT ;  /* 0x000000110000720c */ /* 0x040fe20003f24070 */
[----:B------:R-:W-:Y:S02]  /*3bd0*/  @!P6 IMAD.IADD R13, R13, 0x1, -R0 ;  /* 0x000000010d0de824 */ /* 0x000fe400078e0a00 */
[----:B------:R-:W-:Y:S01]  /*3be0*/  @!P2 IMAD.MOV R24, RZ, RZ, -R24 ;  /* 0x000000ffff18a224 */ /* 0x000fe200078e0a18 */
[----:B------:R-:W-:Y:S01]  /*3bf0*/  ISETP.GT.U32.AND P2, PT, R0, R14, PT ;  /* 0x0000000e0000720c */ /* 0x000fe20003f44070 */
[----:B------:R-:W-:Y:S01]  /*3c00*/  @!P5 IMAD.IADD R18, R18, 0x1, -R0 ;  /* 0x000000011212d824 */ /* 0x000fe200078e0a00 */
[----:B------:R-:W-:-:S02]  /*3c10*/  ISETP.GT.U32.AND P6, PT, R0, R13, PT ;  /* 0x0000000d0000720c */ /* 0x000fc40003fc4070 */
[----:B------:R-:W-:Y:S01]  /*3c20*/  ISETP.GT.U32.AND P5, PT, R0, R19, PT ;  /* 0x000000130000720c */ /* 0x000fe20003fa4070 */
[--C-:B------:R-:W-:Y:S01]  /*3c30*/  @!P0 IMAD.IADD R12, R12, 0x1, -R0.reuse ;  /* 0x000000010c0c8824 */ /* 0x100fe200078e0a00 */
[----:B------:R-:W-:Y:S01]  /*3c40*/  @!P4 IADD3 R16, R16, -R0, RZ ;  /* 0x800000001010c210 */ /* 0x000fe20007ffe0ff */
[--C-:B------:R-:W-:Y:S01]  /*3c50*/  @!P3 IMAD.IADD R15, R15, 0x1, -R0.reuse ;  /* 0x000000010f0fb824 */ /* 0x100fe200078e0a00 */
[C---:B------:R-:W-:Y:S01]  /*3c60*/  ISETP.GT.U32.AND P4, PT, R0.reuse, R21, PT ;  /* 0x000000150000720c */ /* 0x040fe20003f84070 */
[--C-:B------:R-:W-:Y:S01]  /*3c70*/  @!P1 IMAD.IADD R17, R17, 0x1, -R0.reuse ;  /* 0x0000000111119824 */ /* 0x100fe200078e0a00 */
[----:B------:R-:W-:Y:S02]  /*3c80*/  ISETP.GT.U32.AND P0, PT, R0, R23, PT ;  /* 0x000000170000720c */ /* 0x000fe40003f04070 */
[----:B------:R-:W-:Y:S02]  /*3c90*/  ISETP.GE.AND P3, PT, R250, RZ, PT ;  /* 0x000000fffa00720c */ /* 0x000fe40003f66270 */
[----:B------:R-:W-:Y:S01]  /*3ca0*/  ISETP.GE.AND P1, PT, R249, RZ, PT ;  /* 0x000000fff900720c */ /* 0x000fe20003f26270 */
[--C-:B------:R-:W-:Y:S01]  /*3cb0*/  @!P2 IMAD.IADD R14, R14, 0x1, -R0.reuse ;  /* 0x000000010e0ea824 */ /* 0x100fe200078e0a00 */
[----:B------:R-:W-:Y:S01]  /*3cc0*/  ISETP.GT.U32.AND P2, PT, R0, R25, PT ;  /* 0x000000190000720c */ /* 0x000fe20003f44070 */
[--C-:B------:R-:W-:Y:S01]  /*3cd0*/  @!P6 IMAD.IADD R13, R13, 0x1, -R0.reuse ;  /* 0x000000010d0de824 */ /* 0x100fe200078e0a00 */
[----:B------:R-:W-:Y:S01]  /*3ce0*/  ISETP.GE.AND P6, PT, R251, RZ, PT ;  /* 0x000000fffb00720c */ /* 0x000fe20003fc6270 */
[----:B------:R-:W-:-:S02]  /*3cf0*/  @!P5 IMAD.IADD R19, R19, 0x1, -R0 ;  /* 0x000000011313d824 */ /* 0x000fc400078e0a00 */
[----:B------:R-:W-:Y:S02]  /*3d00*/  @!P4 IADD3 R21, R21, -R0, RZ ;  /* 0x800000001515c210 */ /* 0x000fe40007ffe0ff */
[----:B------:R-:W-:Y:S01]  /*3d10*/  ISETP.GE.AND P4, PT, R247, RZ, PT ;  /* 0x000000fff700720c */ /* 0x000fe20003f86270 */
[----:B------:R-:W-:Y:S01]  /*3d20*/  @!P0 IMAD.IADD R23, R23, 0x1, -R0 ;  /* 0x0000000117178824 */ /* 0x000fe200078e0a00 */
[----:B------:R-:W-:Y:S01]  /*3d30*/  ISETP.GE.AND P0, PT, R42, RZ, PT ;  /* 0x000000ff2a00720c */ /* 0x000fe20003f06270 */
[----:B------:R-:W-:Y:S01]  /*3d40*/  @!P3 IMAD.MOV R18, RZ, RZ, -R18 ;  /* 0x000000ffff12b224 */ /* 0x000fe200078e0a12 */
[C---:B------:R-:W-:Y:S01]  /*3d50*/  ISETP.GT.U32.AND P3, PT, R0.reuse, R17, PT ;  /* 0x000000110000720c */ /* 0x040fe20003f64070 */
[----:B------:R-:W-:Y:S01]  /*3d60*/  @!P1 IMAD.MOV R16, RZ, RZ, -R16 ;  /* 0x000000ffff109224 */ /* 0x000fe200078e0a10 */
[C---:B------:R-:W-:Y:S01]  /*3d70*/  ISETP.GT.U32.AND P1, PT, R0.reuse, R19, PT ;  /* 0x000000130000720c */ /* 0x040fe20003f24070 */
[----:B------:R-:W-:Y:S01]  /*3d80*/  @!P2 IMAD.IADD R25, R25, 0x1, -R0 ;  /* 0x000000011919a824 */ /* 0x000fe200078e0a00 */
[----:B------:R-:W-:Y:S01]  /*3d90*/  ISETP.GT.U32.AND P2, PT, R0, R15, PT ;  /* 0x0000000f0000720c */ /* 0x000fe20003f44070 */
[----:B------:R-:W-:Y:S01]  /*3da0*/  @!P6 IMAD.MOV R20, RZ, RZ, -R20 ;  /* 0x000000ffff14e224 */ /* 0x000fe200078e0a14 */
[----:B------:R-:W-:-:S02]  /*3db0*/  ISETP.GE.AND P5, PT, R248, RZ, PT ;  /* 0x000000fff800720c */ /* 0x000fc40003fa6270 */
[----:B------:R-:W-:Y:S02]  /*3dc0*/  ISETP.GT.U32.AND P6, PT, R0, R21, PT ;  /* 0x000000150000720c */ /* 0x000fe40003fc4070 */
[----:B------:R-:W-:Y:S01]  /*3dd0*/  @!P4 IADD3 R14, -R14, RZ, RZ ;  /* 0x000000ff0e0ec210 */ /* 0x000fe20007ffe1ff */
[----:B------:R-:W-:Y:S01]  /*3de0*/  @!P0 IMAD.MOV R13, RZ, RZ, -R13 ;  /* 0x000000ffff0d8224 */ /* 0x000fe200078e0a0d */
[C---:B------:R-:W-:Y:S01]  /*3df0*/  ISETP.GT.U32.AND P4, PT, R0.reuse, R23, PT ;  /* 0x000000170000720c */ /* 0x040fe20003f84070 */
[--C-:B------:R-:W-:Y:S01]  /*3e00*/  @!P3 IMAD.IADD R17, R17, 0x1, -R0.reuse ;  /* 0x000000011111b824 */ /* 0x100fe200078e0a00 */
[C---:B------:R-:W-:Y:S01]  /*3e10*/  ISETP.GT.U32.AND P0, PT, R0.reuse, R27, PT ;  /* 0x0000001b0000720c */ /* 0x040fe20003f04070 */
[--C-:B------:R-:W-:Y:S01]  /*3e20*/  @!P1 IMAD.IADD R19, R19, 0x1, -R0.reuse ;  /* 0x0000000113139824 */ /* 0x100fe200078e0a00 */
[C---:B------:R-:W-:Y:S02]  /*3e30*/  ISETP.GT.U32.AND P3, PT, R0.reuse, R31, PT ;  /* 0x0000001f0000720c */ /* 0x040fe40003f64070 */
[C---:B------:R-:W-:Y:S01]  /*3e40*/  ISETP.GT.U32.AND P1, PT, R0.reuse, R33, PT ;  /* 0x000000210000720c */ /* 0x040fe20003f24070 */
[----:B------:R-:W-:Y:S01]  /*3e50*/  @!P2 IMAD.IADD R15, R15, 0x1, -R0 ;  /* 0x000000010f0fa824 */ /* 0x000fe200078e0a00 */
[C---:B------:R-:W-:Y:S01]  /*3e60*/  ISETP.GT.U32.AND P2, PT, R0.reuse, R29, PT ;  /* 0x0000001d0000720c */ /* 0x040fe20003f44070 */
[----:B------:R-:W-:Y:S01]  /*3e70*/  @!P5 IMAD.MOV R12, RZ, RZ, -R12 ;  /* 0x000000ffff0cd224 */ /* 0x000fe200078e0a0c */
[C---:B------:R-:W-:Y:S01]  /*3e80*/  ISETP.GT.U32.AND P5, PT, R0.reuse, R25, PT ;  /* 0x000000190000720c */ /* 0x040fe20003fa4070 */
[--C-:B------:R-:W-:Y:S01]  /*3e90*/  @!P6 IMAD.IADD R21, R21, 0x1, -R0.reuse ;  /* 0x000000011515e824 */ /* 0x100fe200078e0a00 */
[C---:B------:R-:W-:Y:S01]  /*3ea0*/  ISETP.GT.U32.AND P6, PT, R0.reuse, R35, PT ;  /* 0x000000230000720c */ /* 0x040fe20003fc4070 */
[--C-:B------:R-:W-:Y:S01]  /*3eb0*/  @!P4 IMAD.IADD R23, R23, 0x1, -R0.reuse ;  /* 0x000000011717c824 */ /* 0x100fe200078e0a00 */
[----:B------:R-:W-:Y:S01]  /*3ec0*/  ISETP.GT.U32.AND P4, PT, R0, R37, PT ;  /* 0x000000250000720c */ /* 0x000fe20003f84070 */
[--C-:B------:R-:W-:Y:S01]  /*3ed0*/  @!P0 IMAD.IADD R27, R27, 0x1, -R0.reuse ;  /* 0x000000011b1b8824 */ /* 0x100fe200078e0a00 */
[----:B------:R-:W-:Y:S01]  /*3ee0*/  ISETP.GE.AND P0, PT, R245, RZ, PT ;  /* 0x000000fff500720c */ /* 0x000fe20003f06270 */
[--C-:B------:R-:W-:Y:S01]  /*3ef0*/  @!P3 IMAD.IADD R31, R31, 0x1, -R0.reuse ;  /* 0x000000011f1fb824 */ /* 0x100fe200078e0a00 */
[----:B------:R-:W-:Y:S01]  /*3f00*/  ISETP.GE.AND P3, PT, R243, RZ, PT ;  /* 0x000000fff300720c */ /* 0x000fe20003f66270 */
[--C-:B------:R-:W-:Y:S01]  /*3f10*/  @!P1 IMAD.IADD R33, R33, 0x1, -R0.reuse ;  /* 0x0000000121219824 */ /* 0x100fe200078e0a00 */
[----:B------:R-:W-:Y:S01]  /*3f20*/  ISETP.GE.AND P1, PT, R242, RZ, PT ;  /* 0x000000fff200720c */ /* 0x000fe20003f26270 */
[----:B------:R-:W-:Y:S01]  /*3f30*/  @!P2 IMAD.IADD R29, R29, 0x1, -R0 ;  /* 0x000000011d1da824 */ /* 0x000fe200078e0a00 */
[----:B------:R-:W-:-:S02]  /*3f40*/  ISETP.GE.AND P2, PT, R244, RZ, PT ;  /* 0x000000fff400720c */ /* 0x000fc40003f46270 */
[----:B------:R-:W-:Y:S01]  /*3f50*/  @!P5 IADD3 R25, R25, -R0, RZ ;  /* 0x800000001919d210 */ /* 0x000fe20007ffe0ff */
[--C-:B------:R-:W-:Y:S01]  /*3f60*/  @!P6 IMAD.IADD R35, R35, 0x1, -R0.reuse ;  /* 0x000000012323e824 */ /* 0x100fe200078e0a00 */
[----:B------:R-:W-:Y:S02]  /*3f70*/  ISETP.GE.AND P5, PT, R246, RZ, PT ;  /* 0x000000fff600720c */ /* 0x000fe40003fa6270 */
[----:B------:R-:W-:Y:S01]  /*3f80*/  ISETP.GE.AND P6, PT, R241, RZ, PT ;  /* 0x000000fff100720c */ /* 0x000fe20003fc6270 */
[----:B------:R-:W-:Y:S01]  /*3f90*/  @!P4 IMAD.IADD R37, R37, 0x1, -R0 ;  /* 0x000000012525c824 */ /* 0x000fe200078e0a00 */
[C---:B------:R-:W-:Y:S01]  /*3fa0*/  ISETP.GT.U32.AND P4, PT, R0.reuse, R27, PT ;  /* 0x0000001b0000720c */ /* 0x040fe20003f84070 */
[----:B------:R-:W-:Y:S01]  /*3fb0*/  @!P0 IMAD.MOV R17, RZ, RZ, -R17 ;  /* 0x000000ffff118224 */ /* 0x000fe200078e0a11 */
[C---:B------:R-:W-:Y:S01]  /*3fc0*/  ISETP.GT.U32.AND P0, PT, R0.reuse, R29, PT ;  /* 0x0000001d0000720c */ /* 0x040fe20003f04070 */
[----:B------:R-:W-:Y:S01]  /*3fd0*/  @!P3 IMAD.MOV R21, RZ, RZ, -R21 ;  /* 0x000000ffff15b224 */ /* 0x000fe200078e0a15 */
[C---:B------:R-:W-:Y:S01]  /*3fe0*/  ISETP.GT.U32.AND P3, PT, R0.reuse, R33, PT ;  /* 0x000000210000720c */ /* 0x040fe20003f64070 */
[----:B------:R-:W-:Y:S01]  /*3ff0*/  @!P1 IMAD.MOV R23, RZ, RZ, -R23 ;  /* 0x000000ffff179224 */ /* 0x000fe200078e0a17 */
[C---:B------:R-:W-:Y:S01]  /*4000*/  ISETP.GT.U32.AND P1, PT, R0.reuse, R35, PT ;  /* 0x000000230000720c */ /* 0x040fe20003f24070 */
[----:B------:R-:W-:Y:S01]  /*4010*/  @!P2 IMAD.MOV R19, RZ, RZ, -R19 ;  /* 0x000000ffff13a224 */ /* 0x000fe200078e0a13 */
[----:B------:R-:W-:-:S02]  /*4020*/  ISETP.GT.U32.AND P2, PT, R0, R31, PT ;  /* 0x0000001f0000720c */ /* 0x000fc40003f44070 */
[----:B------:R-:W-:Y:S01]  /*4030*/  @!P5 IADD3 R15, -R15, RZ, RZ ;  /* 0x000000ff0f0fd210 */ /* 0x000fe20007ffe1ff */
[----:B------:R-:W-:Y:S01]  /*4040*/  @!P6 IMAD.MOV R25, RZ, RZ, -R25 ;  /* 0x000000ffff19e224 */ /* 0x000fe200078e0a19 */
[C---:B------:R-:W-:Y:S02]  /*4050*/  ISETP.GT.U32.AND P5, PT, R0.reuse, R37, PT ;  /* 0x000000250000720c */ /* 0x040fe40003fa4070 */
[C---:B------:R-:W-:Y:S01]  /*4060*/  ISETP.GT.U32.AND P6, PT, R0.reuse, R39, PT ;  /* 0x000000270000720c */ /* 0x040fe20003fc4070 */
[--C-:B------:R-:W-:Y:S01]  /*4070*/  @!P4 IMAD.IADD R27, R27, 0x1, -R0.reuse ;  /* 0x000000011b1bc824 */ /* 0x100fe200078e0a00 */
[----:B------:R-:W-:Y:S01]  /*4080*/  ISETP.GE.AND P4, PT, R217, RZ, PT ;  /* 0x000000ffd900720c */ /* 0x000fe20003f86270 */
[--C-:B------:R-:W-:Y:S01]  /*4090*/  @!P3 IMAD.IADD R33, R33, 0x1, -R0.reuse ;  /* 0x000000012121b824 */ /* 0x100fe200078e0a00 */
[----:B------:R-:W-:Y:S01]  /*40a0*/  @!P0 IADD3 R29, R29, -R0, RZ ;  /* 0x800000001d1d8210 */ /* 0x000fe20007ffe0ff */
[----:B------:R-:W-:Y:S01]  /*40b0*/  @!P1 IMAD.IADD R35, R35, 0x1, -R0 ;  /* 0x0000000123239824 */ /* 0x000fe200078e0a00 */
[----:B------:R-:W-:-:S02]  /*40c0*/  ISETP.GT.U32.AND P0, PT, R0, R41, PT ;  /* 0x000000290000720c */ /* 0x000fc40003f04070 */
[C---:B------:R-:W-:Y:S02]  /*40d0*/  ISETP.GT.U32.AND P3, PT, R0.reuse, R45, PT ;  /* 0x0000002d0000720c */ /* 0x040fe40003f64070 */
[C---:B------:R-:W-:Y:S01]  /*40e0*/  ISETP.GT.U32.AND P1, PT, R0.reuse, R47, PT ;  /* 0x0000002f0000720c */ /* 0x040fe20003f24070 */
[--C-:B------:R-:W-:Y:S01]  /*40f0*/  @!P2 IMAD.IADD R31, R31, 0x1, -R0.reuse ;  /* 0x000000011f1fa824 */ /* 0x100fe200078e0a00 */
[----:B------:R-:W-:Y:S01]  /*4100*/  ISETP.GT.U32.AND P2, PT, R0, R43, PT ;  /* 0x0000002b0000720c */ /* 0x000fe20003f44070 */
[--C-:B------:R-:W-:Y:S01]  /*4110*/  @!P5 IMAD.IADD R37, R37, 0x1, -R0.reuse ;  /* 0x000000012525d824 */ /* 0x100fe200078e0a00 */
[----:B------:R-:W-:Y:S01]  /*4120*/  ISETP.GE.AND P5, PT, R240, RZ, PT ;  /* 0x000000fff000720c */ /* 0x000fe20003fa6270 */
[--C-:B------:R-:W-:Y:S02]  /*4130*/  @!P6 IMAD.IADD R39, R39, 0x1, -R0.reuse ;  /* 0x000000012727e824 */ /* 0x100fe400078e0a00 */
[----:B------:R-:W-:Y:S02]  /*4140*/  @!P4 IMAD.MOV R27, RZ, RZ, -R27 ;  /* 0x000000ffff1bc224 */ /* 0x000fe400078e0a1b */
[--C-:B------:R-:W-:Y:S01]  /*4150*/  @!P0 IMAD.IADD R41, R41, 0x1, -R0.reuse ;  /* 0x0000000129298824 */ /* 0x100fe200078e0a00 */
[----:B------:R-:W-:Y:S01]  /*4160*/  ISETP.GT.U32.AND P4, PT, R0, R39, PT ;  /* 0x000000270000720c */ /* 0x000fe20003f84070 */
[--C-:B------:R-:W-:Y:S01]  /*4170*/  @!P3 IMAD.IADD R45, R45, 0x1, -R0.reuse ;  /* 0x000000012d2db824 */ /* 0x100fe200078e0a00 */
[----:B------:R-:W-:Y:S01]  /*4180*/  ISETP.GE.AND P0, PT, R239, RZ, PT ;  /* 0x000000ffef00720c */ /* 0x000fe20003f06270 */
[----:B------:R-:W-:Y:S01]  /*4190*/  @!P1 IMAD.IADD R47, R47, 0x1, -R0 ;  /* 0x000000012f2f9824 */ /* 0x000fe200078e0a00 */
[----:B------:R-:W-:-:S02]  /*41a0*/  ISETP.GE.AND P3, PT, R237, RZ, PT ;  /* 0x000000ffed00720c */ /* 0x000fc40003f66270 */
[----:B------:R-:W-:Y:S02]  /*41b0*/  ISETP.GE.AND P1, PT, R236, RZ, PT ;  /* 0x000000ffec00720c */ /* 0x000fe40003f26270 */
[----:B------:R-:W-:Y:S02]  /*41c0*/  @!P2 IADD3 R43, R43, -R0, RZ ;  /* 0x800000002b2ba210 */ /* 0x000fe40007ffe0ff */
[----:B------:R-:W-:Y:S02]  /*41d0*/  ISETP.GT.U32.AND P6, PT, R0, R49, PT ;  /* 0x000000310000720c */ /* 0x000fe40003fc4070 */
[----:B------:R-:W-:Y:S01]  /*41e0*/  ISETP.GE.AND P2, PT, R238, RZ, PT ;  /* 0x000000ffee00720c */ /* 0x000fe20003f46270 */
[----:B------:R-:W-:Y:S01]  /*41f0*/  @!P5 IMAD.MOV R29, RZ, RZ, -R29 ;  /* 0x000000ffff1dd224 */ /* 0x000fe200078e0a1d */
[C---:B------:R-:W-:Y:S01]  /*4200*/  ISETP.GT.U32.AND P5, PT, R0.reuse, R41, PT ;  /* 0x000000290000720c */ /* 0x040fe20003fa4070 */
[----:B------:R-:W-:Y:S01]  /*4210*/  @!P4 IMAD.IADD R39, R39, 0x1, -R0 ;  /* 0x000000012727c824 */ /* 0x000fe200078e0a00 */
[----:B------:R-:W-:Y:S01]  /*4220*/  @!P0 IADD3 R31, -R31, RZ, RZ ;  /* 0x000000ff1f1f8210 */ /* 0x000fe20007ffe1ff */
[----:B------:R-:W-:Y:S01]  /*4230*/  @!P3 IMAD.MOV R35, RZ, RZ, -R35 ;  /* 0x000000ffff23b224 */ /* 0x000fe200078e0a23 */
[C---:B------:R-:W-:Y:S01]  /*4240*/  ISETP.GT.U32.AND P4, PT, R0.reuse, R53, PT ;  /* 0x000000350000720c */ /* 0x040fe20003f84070 */
[----:B------:R-:W-:Y:S01]  /*4250*/  @!P1 IMAD.MOV R37, RZ, RZ, -R37 ;  /* 0x000000ffff259224 */ /* 0x000fe200078e0a25 */
[----:B------:R-:W-:-:S02]  /*4260*/  ISETP.GT.U32.AND P0, PT, R0, R43, PT ;  /* 0x0000002b0000720c */ /* 0x000fc40003f04070 */
[C---:B------:R-:W-:Y:S02]  /*4270*/  ISETP.GT.U32.AND P3, PT, R0.reuse, R47, PT ;  /* 0x0000002f0000720c */ /* 0x040fe40003f64070 */
[C---:B------:R-:W-:Y:S01]  /*4280*/  ISETP.GT.U32.AND P1, PT, R0.reuse, R51, PT ;  /* 0x000000330000720c */ /* 0x040fe20003f24070 */
[--C-:B------:R-:W-:Y:S02]  /*4290*/  @!P6 IMAD.IADD R49, R49, 0x1, -R0.reuse ;  /* 0x000000013131e824 */ /* 0x100fe400078e0a00 */
[----:B------:R-:W-:Y:S01]  /*42a0*/  @!P2 IMAD.MOV R33, RZ, RZ, -R33 ;  /* 0x000000ffff21a224 */ /* 0x000fe200078e0a21 */
[C---:B------:R-:W-:Y:S01]  /*42b0*/  ISETP.GT.U32.AND P2, PT, R0.reuse, R45, PT ;  /* 0x0000002d0000720c */ /* 0x040fe20003f44070 */
[--C-:B------:R-:W-:Y:S01]  /*42c0*/  @!P5 IMAD.IADD R41, R41, 0x1, -R0.reuse ;  /* 0x000000012929d824 */ /* 0x100fe200078e0a00 */
[C---:B------:R-:W-:Y:S02]  /*42d0*/  ISETP.GT.U32.AND P6, PT, R0.reuse, R49, PT ;  /* 0x000000310000720c */ /* 0x040fe40003fc4070 */
[C---:B------:R-:W-:Y:S01]  /*42e0*/  ISETP.GT.U32.AND P5, PT, R0.reuse, R55, PT ;  /* 0x000000370000720c */ /* 0x040fe20003fa4070 */
[--C-:B------:R-:W-:Y:S01]  /*42f0*/  @!P4 IMAD.IADD R53, R53, 0x1, -R0.reuse ;  /* 0x000000013535c824 */ /* 0x100fe200078e0a00 */
[----:B------:R-:W-:Y:S01]  /*4300*/  ISETP.GE.AND P4, PT, R233, RZ, PT ;  /* 0x000000ffe900720c */ /* 0x000fe20003f86270 */
[--C-:B------:R-:W-:Y:S01]  /*4310*/  @!P0 IMAD.IADD R43, R43, 0x1, -R0.reuse ;  /* 0x000000012b2b8824 */ /* 0x100fe200078e0a00 */
[C---:B------:R-:W-:Y:S01]  /*4320*/  ISETP.GT.U32.AND P0, PT, R0.reuse, R57, PT ;  /* 0x000000390000720c */ /* 0x040fe20003f04070 */
[--C-:B------:R-:W-:Y:S01]  /*4330*/  @!P3 IMAD.IADD R47, R47, 0x1, -R0.reuse ;  /* 0x000000012f2fb824 */ /* 0x100fe200078e0a00 */
[----:B------:R-:W-:Y:S01]  /*4340*/  ISETP.GT.U32.AND P3, PT, R0, R61, PT ;  /* 0x0000003d0000720c */ /* 0x000fe20003f64070 */
[----:B------:R-:W-:Y:S01]  /*4350*/  @!P1 IMAD.IADD R51, R51, 0x1, -R0 ;  /* 0x0000000133339824 */ /* 0x000fe200078e0a00 */
[----:B------:R-:W-:-:S02]  /*4360*/  ISETP.GE.AND P1, PT, R234, RZ, PT ;  /* 0x000000ffea00720c */ /* 0x000fc40003f26270 */
[----:B------:R-:W-:Y:S02]  /*4370*/  @!P2 IADD3 R45, R45, -R0, RZ ;  /* 0x800000002d2da210 */ /* 0x000fe40007ffe0ff */
[C---:B------:R-:W-:Y:S01]  /*4380*/  ISETP.GT.U32.AND P2, PT, R0.reuse, R59, PT ;  /* 0x0000003b0000720c */ /* 0x040fe20003f44070 */
[--C-:B------:R-:W-:Y:S01]  /*4390*/  @!P6 IMAD.IADD R49, R49, 0x1, -R0.reuse ;  /* 0x000000013131e824 */ /* 0x100fe200078e0a00 */
[----:B------:R-:W-:Y:S01]  /*43a0*/  ISETP.GE.AND P6, PT, R235, RZ, PT ;  /* 0x000000ffeb00720c */ /* 0x000fe20003fc6270 */
[--C-:B------:R-:W-:Y:S02]  /*43b0*/  @!P5 IMAD.IADD R55, R55, 0x1, -R0.reuse ;  /* 0x000000013737d824 */ /* 0x100fe400078e0a00 */
[----:B------:R-:W-:Y:S02]  /*43c0*/  @!P4 IMAD.MOV R43, RZ, RZ, -R43 ;  /* 0x000000ffff2bc224 */ /* 0x000fe400078e0a2b */
[--C-:B------:R-:W-:Y:S01]  /*43d0*/  @!P0 IMAD.IADD R57, R57, 0x1, -R0.reuse ;  /* 0x0000000139398824 */ /* 0x100fe200078e0a00 */
[C---:B------:R-:W-:Y:S01]  /*43e0*/  ISETP.GT.U32.AND P4, PT, R0.reuse, R55, PT ;  /* 0x000000370000720c */ /* 0x040fe20003f84070 */
[----:B------:R-:W-:Y:S01]  /*43f0*/  @!P3 IMAD.IADD R61, R61, 0x1, -R0 ;  /* 0x000000013d3db824 */ /* 0x000fe200078e0a00 */
[----:B------:R-:W-:Y:S01]  /*4400*/  ISETP.GE.AND P0, PT, R231, RZ, PT ;  /* 0x000000ffe700720c */ /* 0x000fe20003f06270 */
[----:B------:R-:W-:Y:S01]  /*4410*/  @!P1 IMAD.MOV R41, RZ, RZ, -R41 ;  /* 0x000000ffff299224 */ /* 0x000fe200078e0a29 */
[----:B------:R-:W-:-:S02]  /*4420*/  ISETP.GT.U32.AND P3, PT, R0, R51, PT ;  /* 0x000000330000720c */ /* 0x000fc40003f64070 */
[----:B------:R-:W-:Y:S02]  /*4430*/  ISETP.GT.U32.AND P1, PT, R0, R53, PT ;  /* 0x000000350000720c */ /* 0x000fe40003f24070 */
[----:B------:R-:W-:Y:S02]  /*4440*/  @!P2 IADD3 R59, R59, -R0, RZ ;  /* 0x800000003b3ba210 */ /* 0x000fe40007ffe0ff */
[----:B------:R-:W-:Y:S01]  /*4450*/  ISETP.GE.AND P2, PT, R40, RZ, PT ;  /* 0x000000ff2800720c */ /* 0x000fe20003f46270 */
[----:B------:R-:W-:Y:S01]  /*4460*/  @!P6 IMAD.MOV R39, RZ, RZ, -R39 ;  /* 0x000000ffff27e224 */ /* 0x000fe200078e0a27 */
[----:B------:R-:W-:Y:S02]  /*4470*/  ISETP.GT.U32.AND P6, PT, R0, R57, PT ;  /* 0x000000390000720c */ /* 0x000fe40003fc4070 */
[----:B------:R-:W-:Y:S01]  /*4480*/  ISETP.GE.AND P5, PT, R232, RZ, PT ;  /* 0x000000ffe800720c */ /* 0x000fe20003fa6270 */
[--C-:B------:R-:W-:Y:S01]  /*4490*/  @!P4 IMAD.IADD R55, R55, 0x1, -R0.reuse ;  /* 0x000000013737c824 */ /* 0x100fe200078e0a00 */
[C---:B------:R-:W-:Y:S01]  /*44a0*/  ISETP.GT.U32.AND P4, PT, R0.reuse, R69, PT ;  /* 0x000000450000720c */ /* 0x040fe20003f84070 */
[----:B------:R-:W-:Y:S01]  /*44b0*/  @!P0 IMAD.MOV R47, RZ, RZ, -R47 ;  /* 0x000000ffff2f8224 */ /* 0x000fe200078e0a2f */
[C---:B------:R-:W-:Y:S01]  /*44c0*/  ISETP.GT.U32.AND P0, PT, R0.reuse, R59, PT ;  /* 0x0000003b0000720c */ /* 0x040fe20003f04070 */
[--C-:B------:R-:W-:Y:S01]  /*44d0*/  @!P3 IMAD.IADD R51, R51, 0x1, -R0.reuse ;  /* 0x000000013333b824 */ /* 0x100fe200078e0a00 */
[C---:B------:R-:W-:Y:S01]  /*44e0*/  ISETP.GT.U32.AND P3, PT, R0.reuse, R65, PT ;  /* 0x000000410000720c */ /* 0x040fe20003f64070 */
[----:B------:R-:W-:Y:S01]  /*44f0*/  @!P1 IMAD.IADD R53, R53, 0x1, -R0 ;  /* 0x0000000135359824 */ /* 0x000fe200078e0a00 */
[----:B------:R-:W-:-:S02]  /*4500*/  ISETP.GT.U32.AND P1, PT, R0, R67, PT ;  /* 0x000000430000720c */ /* 0x000fc40003f24070 */
[----:B------:R-:W-:Y:S02]  /*4510*/  @!P2 IADD3 R49, -R49, RZ, RZ ;  /* 0x000000ff3131a210 */ /* 0x000fe40007ffe1ff */
[C---:B------:R-:W-:Y:S01]  /*4520*/  ISETP.GT.U32.AND P2, PT, R0.reuse, R63, PT ;  /* 0x0000003f0000720c */ /* 0x040fe20003f44070 */
[--C-:B------:R-:W-:Y:S01]  /*4530*/  @!P6 IMAD.IADD R57, R57, 0x1, -R0.reuse ;  /* 0x000000013939e824 */ /* 0x100fe200078e0a00 */
[C---:B------:R-:W-:Y:S01]  /*4540*/  ISETP.GT.U32.AND P6, PT, R0.reuse, R71, PT ;  /* 0x000000470000720c */ /* 0x040fe20003fc4070 */
[----:B------:R-:W-:Y:S01]  /*4550*/  @!P5 IMAD.MOV R45, RZ, RZ, -R45 ;  /* 0x000000ffff2dd224 */ /* 0x000fe200078e0a2d */
[C---:B------:R-:W-:Y:S01]  /*4560*/  ISETP.GT.U32.AND P5, PT, R0.reuse, R61, PT ;  /* 0x0000003d0000720c */ /* 0x040fe20003fa4070 */
[--C-:B------:R-:W-:Y:S01]  /*4570*/  @!P4 IMAD.IADD R69, R69, 0x1, -R0.reuse ;  /* 0x000000014545c824 */ /* 0x100fe200078e0a00 */
[----:B------:R-:W-:Y:S01]  /*4580*/  ISETP.GE.AND P4, PT, R225, RZ, PT ;  /* 0x000000ffe100720c */ /* 0x000fe20003f86270 */
[--C-:B------:R-:W-:Y:S01]  /*4590*/  @!P0 IMAD.IADD R59, R59, 0x1, -R0.reuse ;  /* 0x000000013b3b8824 */ /* 0x100fe200078e0a00 */
[----:B------:R-:W-:Y:S01]  /*45a0*/  ISETP.GT.U32.AND P0, PT, R0, R73, PT ;  /* 0x000000490000720c */ /* 0x000fe20003f04070 */
[--C-:B------:R-:W-:Y:S01]  /*45b0*/  @!P3 IMAD.IADD R65, R65, 0x1, -R0.reuse ;  /* 0x000000014141b824 */ /* 0x100fe200078e0a00 */
[----:B------:R-:W-:Y:S01]  /*45c0*/  ISETP.GE.AND P3, PT, R228, RZ, PT ;  /* 0x000000ffe400720c */ /* 0x000fe20003f66270 */
[----:B------:R-:W-:Y:S01]  /*45d0*/  @!P1 IMAD.IADD R67, R67, 0x1, -R0 ;  /* 0x0000000143439824 */ /* 0x000fe200078e0a00 */
[----:B------:R-:W-:-:S02]  /*45e0*/  ISETP.GE.AND P1, PT, R227, RZ, PT ;  /* 0x000000ffe300720c */ /* 0x000fc40003f26270 */
[----:B------:R-:W-:Y:S02]  /*45f0*/  @!P2 IADD3 R63, R63, -R0, RZ ;  /* 0x800000003f3fa210 */ /* 0x000fe40007ffe0ff */
[----:B------:R-:W-:Y:S01]  /*4600*/  ISETP.GE.AND P2, PT, R229, RZ, PT ;  /* 0x000000ffe500720c */ /* 0x000fe20003f46270 */
[--C-:B------:R-:W-:Y:S01]  /*4610*/  @!P6 IMAD.IADD R71, R71, 0x1, -R0.reuse ;  /* 0x000000014747e824 */ /* 0x100fe200078e0a00 */
[----:B------:R-:W-:Y:S01]  /*4620*/  ISETP.GE.AND P6, PT, R224, RZ, PT ;  /* 0x000000ffe000720c */ /* 0x000fe20003fc6270 */
[--C-:B------:R-:W-:Y:S01]  /*4630*/  @!P5 IMAD.IADD R61, R61, 0x1, -R0.reuse ;  /* 0x000000013d3dd824 */ /* 0x100fe200078e0a00 */
[----:B------:R-:W-:Y:S01]  /*4640*/  ISETP.GE.AND P5, PT, R230, RZ, PT ;  /* 0x000000ffe600720c */ /* 0x000fe20003fa6270 */
[----:B------:R-:W-:Y:S01]  /*4650*/  @!P4 IMAD.MOV R59, RZ, RZ, -R59 ;  /* 0x000000ffff3bc224 */ /* 0x000fe200078e0a3b */
[C---:B------:R-:W-:Y:S01]  /*4660*/  ISETP.GT.U32.AND P4, PT, R0.reuse, R71, PT ;  /* 0x000000470000720c */ /* 0x040fe20003f84070 */
[----:B------:R-:W-:Y:S01]  /*4670*/  @!P0 IMAD.IADD R73, R73, 0x1, -R0 ;  /* 0x0000000149498824 */ /* 0x000fe200078e0a00 */
[C---:B------:R-:W-:Y:S01]  /*4680*/  ISETP.GT.U32.AND P0, PT, R0.reuse, R63, PT ;  /* 0x0000003f0000720c */ /* 0x040fe20003f04070 */
[----:B------:R-:W-:Y:S01]  /*4690*/  @!P3 IMAD.MOV R55, RZ, RZ, -R55 ;  /* 0x000000ffff37b224 */ /* 0x000fe200078e0a37 */
[C---:B------:R-:W-:Y:S01]  /*46a0*/  ISETP.GT.U32.AND P3, PT, R0.reuse, R67, PT ;  /* 0x000000430000720c */ /* 0x040fe20003f64070 */
[----:B------:R-:W-:Y:S01]  /*46b0*/  @!P1 IMAD.MOV R57, RZ, RZ, -R57 ;  /* 0x000000ffff399224 */ /* 0x000fe200078e0a39 */
[----:B------:R-:W-:-:S02]  /*46c0*/  ISETP.GT.U32.AND P1, PT, R0, R69, PT ;  /* 0x000000450000720c */ /* 0x000fc40003f24070 */
[----:B------:R-:W-:Y:S02]  /*46d0*/  @!P2 IADD3 R53, -R53, RZ, RZ ;  /* 0x000000ff3535a210 */ /* 0x000fe40007ffe1ff */
[C---:B------:R-:W-:Y:S01]  /*46e0*/  ISETP.GT.U32.AND P2, PT, R0.reuse, R65, PT ;  /* 0x000000410000720c */ /* 0x040fe20003f44070 */
[----:B------:R-:W-:Y:S01]  /*46f0*/  @!P5 IMAD.MOV R51, RZ, RZ, -R51 ;  /* 0x000000ffff33d224 */ /* 0x000fe200078e0a33 */
[C---:B------:R-:W-:Y:S01]  /*4700*/  ISETP.GT.U32.AND P5, PT, R0.reuse, R73, PT ;  /* 0x000000490000720c */ /* 0x040fe20003fa4070 */
[----:B------:R-:W-:Y:S01]  /*4710*/  @!P6 IMAD.MOV R61, RZ, RZ, -R61 ;  /* 0x000000ffff3de224 */ /* 0x000fe200078e0a3d */
[C---:B------:R-:W-:Y:S01]  /*4720*/  ISETP.GT.U32.AND P6, PT, R0.reuse, R75, PT ;  /* 0x0000004b0000720c */ /* 0x040fe20003fc4070 */
[--C-:B------:R-:W-:Y:S01]  /*4730*/  @!P4 IMAD.IADD R71, R71, 0x1, -R0.reuse ;  /* 0x000000014747c824 */ /* 0x100fe200078e0a00 */
[----:B------:R-:W-:Y:S01]  /*4740*/  ISETP.GT.U32.AND P4, PT, R0, R83, PT ;  /* 0x000000530000720c */ /* 0x000fe20003f84070 */
[--C-:B------:R-:W-:Y:S01]  /*4750*/  @!P0 IMAD.IADD R63, R63, 0x1, -R0.reuse ;  /* 0x000000013f3f8824 */ /* 0x100fe200078e0a00 */
[----:B------:R-:W-:Y:S01]  /*4760*/  ISETP.GE.AND P0, PT, R221, RZ, PT ;  /* 0x000000ffdd00720c */ /* 0x000fe20003f06270 */
[----:B------:R-:W-:Y:S01]  /*4770*/  @!P1 IMAD.IADD R69, R69, 0x1, -R0 ;  /* 0x0000000145459824 */ /* 0x000fe200078e0a00 */
[----:B------:R-:W-:-:S02]  /*4780*/  @!P3 IADD3 R67, R67, -R0, RZ ;  /* 0x800000004343b210 */ /* 0x000fc40007ffe0ff */
[C---:B------:R-:W-:Y:S02]  /*4790*/  ISETP.GT.U32.AND P3, PT, R0.reuse, R79, PT ;  /* 0x0000004f0000720c */ /* 0x040fe40003f64070 */
[C---:B------:R-:W-:Y:S01]  /*47a0*/  ISETP.GT.U32.AND P1, PT, R0.reuse, R81, PT ;  /* 0x000000510000720c */ /* 0x040fe20003f24070 */
[--C-:B------:R-:W-:Y:S01]  /*47b0*/  @!P2 IMAD.IADD R65, R65, 0x1, -R0.reuse ;  /* 0x000000014141a824 */ /* 0x100fe200078e0a00 */
[----:B------:R-:W-:Y:S01]  /*47c0*/  ISETP.GT.U32.AND P2, PT, R0, R77, PT ;  /* 0x0000004d0000720c */ /* 0x000fe20003f44070 */
[--C-:B------:R-:W-:Y:S01]  /*47d0*/  @!P5 IMAD.IADD R73, R73, 0x1, -R0.reuse ;  /* 0x000000014949d824 */ /* 0x100fe200078e0a00 */
[----:B------:R-:W-:Y:S01]  /*47e0*/  ISETP.GE.AND P5, PT, R220, RZ, PT ;  /* 0x000000ffdc00720c */ /* 0x000fe20003fa6270 */
[--C-:B------:R-:W-:Y:S02]  /*47f0*/  @!P6 IMAD.IADD R75, R75, 0x1, -R0.reuse ;  /* 0x000000014b4be824 */ /* 0x100fe400078e0a00 */
[--C-:B------:R-:W-:Y:S01]  /*4800*/  @!P4 IMAD.IADD R83, R83, 0x1, -R0.reuse ;  /* 0x000000015353c824 */ /* 0x100fe200078e0a00 */
[----:B------:R-:W-:Y:S01]  /*4810*/  ISETP.GE.AND P4, PT, R206, RZ, PT ;  /* 0x000000ffce00720c */ /* 0x000fe20003f86270 */
[----:B------:R-:W-:Y:S01]  /*4820*/  @!P0 IMAD.MOV R63, RZ, RZ, -R63 ;  /* 0x000000ffff3f8224 */ /* 0x000fe200078e0a3f */
[----:B------:R-:W-:Y:S01]  /*4830*/  ISETP.GT.U32.AND P0, PT, R0, R75, PT ;  /* 0x0000004b0000720c */ /* 0x000fe20003f04070 */
[----:B------:R-:W-:Y:S01]  /*4840*/  @!P3 IMAD.IADD R79, R79, 0x1, -R0 ;  /* 0x000000014f4fb824 */ /* 0x000fe200078e0a00 */
[----:B------:R-:W-:-:S02]  /*4850*/  ISETP.GE.AND P3, PT, R214, RZ, PT ;  /* 0x000000ffd600720c */ /* 0x000fc40003f66270 */
[----:B------:R-:W-:Y:S02]  /*4860*/  @!P1 IADD3 R81, R81, -R0, RZ ;  /* 0x8000000051519210 */ /* 0x000fe40007ffe0ff */
[----:B------:R-:W-:Y:S01]  /*4870*/  ISETP.GE.AND P1, PT, R210, RZ, PT ;  /* 0x000000ffd200720c */ /* 0x000fe20003f26270 */
[--C-:B------:R-:W-:Y:S01]  /*4880*/  @!P2 IMAD.IADD R77, R77, 0x1, -R0.reuse ;  /* 0x000000014d4da824 */ /* 0x100fe200078e0a00 */
[----:B------:R-:W-:Y:S02]  /*4890*/  ISETP.GE.AND P2, PT, R216, RZ, PT ;  /* 0x000000ffd800720c */ /* 0x000fe40003f46270 */
[C---:B------:R-:W-:Y:S01]  /*48a0*/  ISETP.GT.U32.AND P6, PT, R0.reuse, R85, PT ;  /* 0x000000550000720c */ /* 0x040fe20003fc4070 */
[----:B------:R-:W-:Y:S01]  /*48b0*/  @!P5 IMAD.MOV R65, RZ, RZ, -R65 ;  /* 0x000000ffff41d224 */ /* 0x000fe200078e0a41 */
[C---:B------:R-:W-:Y:S01]  /*48c0*/  ISETP.GT.U32.AND P5, PT, R0.reuse, R77, PT ;  /* 0x0000004d0000720c */ /* 0x040fe20003fa4070 */
[----:B------:R-:W-:Y:S01]  /*48d0*/  @!P4 IMAD.MOV R73, RZ, RZ, -R73 ;  /* 0x000000ffff49c224 */ /* 0x000fe200078e0a49 */
[----:B------:R-:W-:Y:S01]  /*48e0*/  ISETP.GT.U32.AND P4, PT, R0, R87, PT ;  /* 0x000000570000720c */ /* 0x000fe20003f84070 */
[----:B------:R-:W-:Y:S01]  /*48f0*/  @!P0 IMAD.IADD R75, R75, 0x1, -R0 ;  /* 0x000000014b4b8824 */ /* 0x000fe200078e0a00 */
[----:B------:R-:W-:-:S02]  /*4900*/  @!P3 IADD3 R69, -R69, RZ, RZ ;  /* 0x000000ff4545b210 */ /* 0x000fc40007ffe1ff */
[C---:B------:R-:W-:Y:S01]  /*4910*/  ISETP.GT.U32.AND P0, PT, R0.reuse, R89, PT ;  /* 0x000000590000720c */ /* 0x040fe20003f04070 */
[----:B------:R-:W-:Y:S01]  /*4920*/  @!P1 IMAD.MOV R71, RZ, RZ, -R71 ;  /* 0x000000ffff479224 */ /* 0x000fe200078e0a47 */
[C---:B------:R-:W-:Y:S02]  /*4930*/  ISETP.GT.U32.AND P3, PT, R0.reuse, R81, PT ;  /* 0x000000510000720c */ /* 0x040fe40003f64070 */
[C---:B------:R-:W-:Y:S01]  /*4940*/  ISETP.GT.U32.AND P1, PT, R0.reuse, R83, PT ;  /* 0x000000530000720c */ /* 0x040fe20003f24070 */
[----:B------:R-:W-:Y:S01]  /*4950*/  @!P2 IMAD.MOV R67, RZ, RZ, -R67 ;  /* 0x000000ffff43a224 */ /* 0x000fe200078e0a43 */
[C---:B------:R-:W-:Y:S01]  /*4960*/  ISETP.GT.U32.AND P2, PT, R0.reuse, R79, PT ;  /* 0x0000004f0000720c */ /* 0x040fe20003f44070 */
[--C-:B------:R-:W-:Y:S02]  /*4970*/  @!P6 IMAD.IADD R85, R85, 0x1, -R0.reuse ;  /* 0x000000015555e824 */ /* 0x100fe400078e0a00 */
[----:B------:R-:W-:Y:S01]  /*4980*/  @!P5 IMAD.IADD R77, R77, 0x1, -R0 ;  /* 0x000000014d4dd824 */ /* 0x000fe200078e0a00 */
[----:B------:R-:W-:-:S02]  /*4990*/  ISETP.GT.U32.AND P5, PT, R0, R91, PT ;  /* 0x0000005b0000720c */ /* 0x000fc40003fa4070 */
[----:B------:R-:W-:Y:S01]  /*49a0*/  ISETP.GT.U32.AND P6, PT, R0, R85, PT ;  /* 0x000000550000720c */ /* 0x000fe20003fc4070 */
[--C-:B------:R-:W-:Y:S01]  /*49b0*/  @!P4 IMAD.IADD R87, R87, 0x1, -R0.reuse ;  /* 0x000000015757c824 */ /* 0x100fe200078e0a00 */
[----:B------:R-:W-:Y:S01]  /*49c0*/  ISETP.GE.AND P4, PT, R200, RZ, PT ;  /* 0x000000ffc800720c */ /* 0x000fe20003f86270 */
[--C-:B------:R-:W-:Y:S01]  /*49d0*/  @!P0 IMAD.IADD R89, R89, 0x1, -R0.reuse ;  /* 0x0000000159598824 */ /* 0x100fe200078e0a00 */
[----:B------:R-:W-:Y:S01]  /*49e0*/  ISETP.GE.AND P0, PT, R198, RZ, PT ;  /* 0x000000ffc600720c */ /* 0x000fe20003f06270 */
[--C-:B------:R-:W-:Y:S01]  /*49f0*/  @!P3 IMAD.IADD R81, R81, 0x1, -R0.reuse ;  /* 0x000000015151b824 */ /* 0x100fe200078e0a00 */
[----:B------:R-:W-:Y:S02]  /*4a00*/  @!P1 IADD3 R83, R83, -R0, RZ ;  /* 0x8000000053539210 */ /* 0x000fe40007ffe0ff */
[C---:B------:R-:W-:Y:S02]  /*4a10*/  ISETP.GT.U32.AND P3, PT, R0.reuse, R95, PT ;  /* 0x0000005f0000720c */ /* 0x040fe40003f64070 */
[C---:B------:R-:W-:Y:S01]  /*4a20*/  ISETP.GT.U32.AND P1, PT, R0.reuse, R97, PT ;  /* 0x000000610000720c */ /* 0x040fe20003f24070 */
[--C-:B------:R-:W-:Y:S01]  /*4a30*/  @!P2 IMAD.IADD R79, R79, 0x1, -R0.reuse ;  /* 0x000000014f4fa824 */ /* 0x100fe200078e0a00 */
[----:B------:R-:W-:Y:S01]  /*4a40*/  ISETP.GT.U32.AND P2, PT, R0, R93, PT ;  /* 0x0000005d0000720c */ /* 0x000fe20003f44070 */
[--C-:B------:R-:W-:Y:S01]  /*4a50*/  @!P6 IMAD.IADD R85, R85, 0x1, -R0.reuse ;  /* 0x000000015555e824 */ /* 0x100fe200078e0a00 */
[----:B------:R-:W-:Y:S01]  /*4a60*/  ISETP.GE.AND P6, PT, R202, RZ, PT ;  /* 0x000000ffca00720c */ /* 0x000fe20003fc6270 */
[----:B------:R-:W-:-:S02]  /*4a70*/  @!P5 IMAD.IADD R91, R91, 0x1, -R0 ;  /* 0x000000015b5bd824 */ /* 0x000fc400078e0a00 */
[----:B------:R-:W-:Y:S01]  /*4a80*/  @!P4 IMAD.MOV R77, RZ, RZ, -R77 ;  /* 0x000000ffff4dc224 */ /* 0x000fe200078e0a4d */
[C---:B------:R-:W-:Y:S01]  /*4a90*/  ISETP.GT.U32.AND P4, PT, R0.reuse, R89, PT ;  /* 0x000000590000720c */ /* 0x040fe20003f84070 */
[----:B------:R-:W-:Y:S01]  /*4aa0*/  @!P0 IMAD.MOV R79, RZ, RZ, -R79 ;  /* 0x000000ffff4f8224 */ /* 0x000fe200078e0a4f */
[----:B------:R-:W-:Y:S01]  /*4ab0*/  ISETP.GT.U32.AND P0, PT, R0, R91, PT ;  /* 0x0000005b0000720c */ /* 0x000fe20003f04070 */
[--C-:B------:R-:W-:Y:S01]  /*4ac0*/  @!P3 IMAD.IADD R95, R95, 0x1, -R0.reuse ;  /* 0x000000015f5fb824 */ /* 0x100fe200078e0a00 */
[----:B------:R-:W-:Y:S02]  /*4ad0*/  ISETP.GE.AND P3, PT, R192, RZ, PT ;  /* 0x000000ffc000720c */ /* 0x000fe40003f66270 */
[----:B------:R-:W-:Y:S02]  /*4ae0*/  @!P1 IADD3 R97, R97, -R0, RZ ;  /* 0x8000000061619210 */ /* 0x000fe40007ffe0ff */
[----:B------:R-:W-:Y:S01]  /*4af0*/  ISETP.GT.U32.AND P1, PT, R0, R87, PT ;  /* 0x000000570000720c */ /* 0x000fe20003f24070 */
[----:B------:R-:W-:Y:S01]  /*4b00*/  @!P2 IMAD.IADD R93, R93, 0x1, -R0 ;  /* 0x000000015d5da824 */ /* 0x000fe200078e0a00 */
[----:B------:R-:W-:Y:S01]  /*4b10*/  ISETP.GE.AND P2, PT, R194, RZ, PT ;  /* 0x000000ffc200720c */ /* 0x000fe20003f46270 */
[----:B------:R-:W-:-:S03]  /*4b20*/  @!P6 IMAD.MOV R75, RZ, RZ, -R75 ;  /* 0x000000ffff4be224 */ /* 0x000fc600078e0a4b */
[C---:B------:R-:W-:Y:S01]  /*4b30*/  ISETP.GT.U32.AND P6, PT, R0.reuse, R93, PT ;  /* 0x0000005d0000720c */ /* 0x040fe20003fc4070 */
[--C-:B------:R-:W-:Y:S01]  /*4b40*/  @!P4 IMAD.IADD R89, R89, 0x1, -R0.reuse ;  /* 0x000000015959c824 */ /* 0x100fe200078e0a00 */
[C---:B------:R-:W-:Y:S01]  /*4b50*/  ISETP.GT.U32.AND P4, PT, R0.reuse, R103, PT ;  /* 0x000000670000720c */ /* 0x040fe20003f84070 */
[----:B------:R-:W-:Y:S01]  /*4b60*/  @!P0 IMAD.IADD R91, R91, 0x1, -R0 ;  /* 0x000000015b5b8824 */ /* 0x000fe200078e0a00 */
[----:B------:R-:W-:Y:S01]  /*4b70*/  ISETP.GT.U32.AND P0, PT, R0, R105, PT ;  /* 0x000000690000720c */ /* 0x000fe20003f04070 */
[----:B------:R-:W-:Y:S01]  /*4b80*/  @!P3 IMAD.MOV R85, RZ, RZ, -R85 ;  /* 0x000000ffff55b224 */ /* 0x000fe200078e0a55 */
[----:B------:R-:W-:Y:S02]  /*4b90*/  ISETP.GE.AND P5, PT, R196, RZ, PT ;  /* 0x000000ffc400720c */ /* 0x000fe40003fa6270 */
[----:B------:R-:W-:Y:S02]  /*4ba0*/  @!P1 IADD3 R87, R87, -R0, RZ ;  /* 0x8000000057579210 */ /* 0x000fe40007ffe0ff */
[----:B------:R-:W-:-:S02]  /*4bb0*/  ISETP.GT.U32.AND P3, PT, R0, R99, PT ;  /* 0x000000630000720c */ /* 0x000fc40003f64070 */
[C---:B------:R-:W-:Y:S01]  /*4bc0*/  ISETP.GT.U32.AND P1, PT, R0.reuse, R101, PT ;  /* 0x000000650000720c */ /* 0x040fe20003f24070 */
[----:B------:R-:W-:Y:S01]  /*4bd0*/  @!P2 IMAD.MOV R83, RZ, RZ, -R83 ;  /* 0x000000ffff53a224 */ /* 0x000fe200078e0a53 */
[C---:B------:R-:W-:Y:S01]  /*4be0*/  ISETP.GT.U32.AND P2, PT, R0.reuse, R95, PT ;  /* 0x0000005f0000720c */ /* 0x040fe20003f44070 */
[--C-:B------:R-:W-:Y:S01]  /*4bf0*/  @!P6 IMAD.IADD R93, R93, 0x1, -R0.reuse ;  /* 0x000000015d5de824 */ /* 0x100fe200078e0a00 */
[----:B------:R-:W-:Y:S01]  /*4c00*/  ISETP.GT.U32.AND P6, PT, R0, R107, PT ;  /* 0x0000006b0000720c */ /* 0x000fe20003fc4070 */
[--C-:B------:R-:W-:Y:S01]  /*4c10*/  @!P4 IMAD.IADD R103, R103, 0x1, -R0.reuse ;  /* 0x000000016767c824 */ /* 0x100fe200078e0a00 */
[----:B------:R-:W-:Y:S01]  /*4c20*/  ISETP.GE.AND P4, PT, R184, RZ, PT ;  /* 0x000000ffb800720c */ /* 0x000fe20003f86270 */
        /* <DEDUP_REMOVED lines=9> */
[C---:B------:R-:W-:Y:S01]  /*4cc0*/  ISETP.GT.U32.AND P2, PT, R0.reuse, R109, PT ;  /* 0x0000006d0000720c */ /* 0x040fe20003f44070 */
[--C-:B------:R-:W-:Y:S02]  /*4cd0*/  @!P6 IMAD.IADD R107, R107, 0x1, -R0.reuse ;  /* 0x000000016b6be824 */ /* 0x100fe400078e0a00 */
[----:B------:R-:W-:Y:S01]  /*4ce0*/  @!P4 IMAD.MOV R93, RZ, RZ, -R93 ;  /* 0x000000ffff5dc224 */ /* 0x000fe200078e0a5d */
[C---:B------:R-:W-:Y:S01]  /*4cf0*/  ISETP.GT.U32.AND P4, PT, R0.reuse, R105, PT ;  /* 0x000000690000720c */ /* 0x040fe20003f84070 */
[----:B------:R-:W-:Y:S01]  /*4d00*/  @!P0 IMAD.MOV R95, RZ, RZ, -R95 ;  /* 0x000000ffff5f8224 */ /* 0x000fe200078e0a5f */
[----:B------:R-:W-:Y:S01]  /*4d10*/  ISETP.GT.U32.AND P0, PT, R0, R107, PT ;  /* 0x0000006b0000720c */ /* 0x000fe20003f04070 */
[----:B------:R-:W-:Y:S01]  /*4d20*/  @!P5 IMAD.IADD R97, R97, 0x1, -R0 ;  /* 0x000000016161d824 */ /* 0x000fe200078e0a00 */
[----:B------:R-:W-:Y:S01]  /*4d30*/  ISETP.GE.AND P5, PT, R190, RZ, PT ;  /* 0x000000ffbe00720c */ /* 0x000fe20003fa6270 */
[----:B------:R-:W-:Y:S01]  /*4d40*/  @!P3 IMAD.MOV R89, RZ, RZ, -R89 ;  /* 0x000000ffff59b224 */ /* 0x000fe200078e0a59 */
[----:B------:R-:W-:-:S02]  /*4d50*/  ISETP.GE.AND P6, PT, R180, RZ, PT ;  /* 0x000000ffb400720c */ /* 0x000fc40003fc6270 */
[----:B------:R-:W-:Y:S02]  /*4d60*/  @!P1 IADD3 R91, -R91, RZ, RZ ;  /* 0x000000ff5b5b9210 */ /* 0x000fe40007ffe1ff */
[C---:B------:R-:W-:Y:S02]  /*4d70*/  ISETP.GT.U32.AND P3, PT, R0.reuse, R101, PT ;  /* 0x000000650000720c */ /* 0x040fe40003f64070 */
[C---:B------:R-:W-:Y:S01]  /*4d80*/  ISETP.GT.U32.AND P1, PT, R0.reuse, R103, PT ;  /* 0x000000670000720c */ /* 0x040fe20003f24070 */
[--C-:B------:R-:W-:Y:S01]  /*4d90*/  @!P2 IMAD.IADD R109, R109, 0x1, -R0.reuse ;  /* 0x000000016d6da824 */ /* 0x100fe200078e0a00 */
[C---:B------:R-:W-:Y:S01]  /*4da0*/  ISETP.GT.U32.AND P2, PT, R0.reuse, R99, PT ;  /* 0x000000630000720c */ /* 0x040fe20003f44070 */
[----:B------:R-:W-:Y:S01]  /*4db0*/  @!P0 IMAD.IADD R107, R107, 0x1, -R0 ;  /* 0x000000016b6b8824 */ /* 0x000fe200078e0a00 */
[----:B------:R-:W-:Y:S01]  /*4dc0*/  @!P4 IADD3 R105, R105, -R0, RZ ;  /* 0x800000006969c210 */ /* 0x000fe20007ffe0ff */
[----:B------:R-:W-:Y:S01]  /*4dd0*/  @!P5 IMAD.MOV R87, RZ, RZ, -R87 ;  /* 0x000000ffff57d224 */ /* 0x000fe200078e0a57 */
[C---:B------:R-:W-:Y:S01]  /*4de0*/  ISETP.GT.U32.AND P4, PT, R0.reuse, R117, PT ;  /* 0x000000750000720c */ /* 0x040fe20003f84070 */
[----:B------:R-:W-:Y:S01]  /*4df0*/  @!P6 IMAD.MOV R97, RZ, RZ, -R97 ;  /* 0x000000ffff61e224 */ /* 0x000fe200078e0a61 */
[----:B------:R-:W-:-:S02]  /*4e00*/  ISETP.GT.U32.AND P0, PT, R0, R119, PT ;  /* 0x000000770000720c */ /* 0x000fc40003f04070 */
[C---:B------:R-:W-:Y:S01]  /*4e10*/  ISETP.GT.U32.AND P5, PT, R0.reuse, R109, PT ;  /* 0x0000006d0000720c */ /* 0x040fe20003fa4070 */
[--C-:B------:R-:W-:Y:S01]  /*4e20*/  @!P3 IMAD.IADD R101, R101, 0x1, -R0.reuse ;  /* 0x000000016565b824 */ /* 0x100fe200078e0a00 */
[C---:B------:R-:W-:Y:S01]  /*4e30*/  ISETP.GT.U32.AND P6, PT, R0.reuse, R111, PT ;  /* 0x0000006f0000720c */ /* 0x040fe20003fc4070 */
[--C-:B------:R-:W-:Y:S01]  /*4e40*/  @!P1 IMAD.IADD R103, R103, 0x1, -R0.reuse ;  /* 0x0000000167679824 */ /* 0x100fe200078e0a00 */
[C---:B------:R-:W-:Y:S02]  /*4e50*/  ISETP.GT.U32.AND P3, PT, R0.reuse, R113, PT ;  /* 0x000000710000720c */ /* 0x040fe40003f64070 */
[----:B------:R-:W-:Y:S01]  /*4e60*/  ISETP.GT.U32.AND P1, PT, R0, R115, PT ;  /* 0x000000730000720c */ /* 0x000fe20003f24070 */
[--C-:B------:R-:W-:Y:S01]  /*4e70*/  @!P2 IMAD.IADD R99, R99, 0x1, -R0.reuse ;  /* 0x000000016363a824 */ /* 0x100fe200078e0a00 */
[----:B------:R-:W-:Y:S01]  /*4e80*/  ISETP.GE.AND P2, PT, R178, RZ, PT ;  /* 0x000000ffb200720c */ /* 0x000fe20003f46270 */
[----:B------:R-:W-:Y:S01]  /*4e90*/  @!P4 IMAD.IADD R117, R117, 0x1, -R0 ;  /* 0x000000017575c824 */ /* 0x000fe200078e0a00 */
[----:B------:R-:W-:-:S02]  /*4ea0*/  ISETP.GE.AND P4, PT, R170, RZ, PT ;  /* 0x000000ffaa00720c */ /* 0x000fc40003f86270 */
[----:B------:R-:W-:Y:S01]  /*4eb0*/  @!P0 IADD3 R119, R119, -R0, RZ ;  /* 0x8000000077778210 */ /* 0x000fe20007ffe0ff */
[--C-:B------:R-:W-:Y:S01]  /*4ec0*/  @!P5 IMAD.IADD R109, R109, 0x1, -R0.reuse ;  /* 0x000000016d6dd824 */ /* 0x100fe200078e0a00 */
[----:B------:R-:W-:Y:S01]  /*4ed0*/  ISETP.GE.AND P0, PT, R168, RZ, PT ;  /* 0x000000ffa800720c */ /* 0x000fe20003f06270 */
[--C-:B------:R-:W-:Y:S01]  /*4ee0*/  @!P6 IMAD.IADD R111, R111, 0x1, -R0.reuse ;  /* 0x000000016f6fe824 */ /* 0x100fe200078e0a00 */
[----:B------:R-:W-:Y:S01]  /*4ef0*/  ISETP.GE.AND P5, PT, R176, RZ, PT ;  /* 0x000000ffb000720c */ /* 0x000fe20003fa6270 */
[--C-:B------:R-:W-:Y:S01]  /*4f00*/  @!P3 IMAD.IADD R113, R113, 0x1, -R0.reuse ;  /* 0x000000017171b824 */ /* 0x100fe200078e0a00 */
[----:B------:R-:W-:Y:S01]  /*4f10*/  ISETP.GE.AND P3, PT, R174, RZ, PT ;  /* 0x000000ffae00720c */ /* 0x000fe20003f66270 */
[----:B------:R-:W-:Y:S01]  /*4f20*/  @!P1 IMAD.IADD R115, R115, 0x1, -R0 ;  /* 0x0000000173739824 */ /* 0x000fe200078e0a00 */
[----:B------:R-:W-:Y:S01]  /*4f30*/  ISETP.GE.AND P1, PT, R172, RZ, PT ;  /* 0x000000ffac00720c */ /* 0x000fe20003f26270 */
[----:B------:R-:W-:Y:S01]  /*4f40*/  @!P2 IMAD.MOV R99, RZ, RZ, -R99 ;  /* 0x000000ffff63a224 */ /* 0x000fe200078e0a63 */
[----:B------:R-:W-:-:S02]  /*4f50*/  ISETP.GT.U32.AND P6, PT, R0, R121, PT ;  /* 0x000000790000720c */ /* 0x000fc40003fc4070 */
[C---:B------:R-:W-:Y:S02]  /*4f60*/  ISETP.GT.U32.AND P2, PT, R0.reuse, R111, PT ;  /* 0x0000006f0000720c */ /* 0x040fe40003f44070 */
[----:B------:R-:W-:Y:S01]  /*4f70*/  @!P4 IADD3 R107, -R107, RZ, RZ ;  /* 0x000000ff6b6bc210 */ /* 0x000fe20007ffe1ff */
        /* <DEDUP_REMOVED lines=8> */
[C---:B------:R-:W-:Y:S01]  /*5000*/  ISETP.GT.U32.AND P1, PT, R0.reuse, R117, PT ;  /* 0x000000750000720c */ /* 0x040fe20003f24070 */
[--C-:B------:R-:W-:Y:S02]  /*5010*/  @!P6 IMAD.IADD R121, R121, 0x1, -R0.reuse ;  /* 0x000000017979e824 */ /* 0x100fe400078e0a00 */
[--C-:B------:R-:W-:Y:S01]  /*5020*/  @!P2 IMAD.IADD R111, R111, 0x1, -R0.reuse ;  /* 0x000000016f6fa824 */ /* 0x100fe200078e0a00 */
[C---:B------:R-:W-:Y:S02]  /*5030*/  ISETP.GT.U32.AND P2, PT, R0.reuse, R125, PT ;  /* 0x0000007d0000720c */ /* 0x040fe40003f44070 */
[C---:B------:R-:W-:Y:S01]  /*5040*/  ISETP.GT.U32.AND P6, PT, R0.reuse, R121, PT ;  /* 0x000000790000720c */ /* 0x040fe20003fc4070 */
[--C-:B------:R-:W-:Y:S01]  /*5050*/  @!P4 IMAD.IADD R119, R119, 0x1, -R0.reuse ;  /* 0x000000017777c824 */ /* 0x100fe200078e0a00 */
[----:B------:R-:W-:Y:S01]  /*5060*/  ISETP.GT.U32.AND P4, PT, R0, R133, PT ;  /* 0x000000850000720c */ /* 0x000fe20003f84070 */
[--C-:B------:R-:W-:Y:S01]  /*5070*/  @!P0 IMAD.IADD R123, R123, 0x1, -R0.reuse ;  /* 0x000000017b7b8824 */ /* 0x100fe200078e0a00 */
[----:B------:R-:W-:Y:S01]  /*5080*/  ISETP.GE.AND P0, PT, R164, RZ, PT ;  /* 0x000000ffa400720c */ /* 0x000fe20003f06270 */
[--C-:B------:R-:W-:Y:S01]  /*5090*/  @!P5 IMAD.IADD R113, R113, 0x1, -R0.reuse ;  /* 0x000000017171d824 */ /* 0x100fe200078e0a00 */
[C---:B------:R-:W-:Y:S01]  /*50a0*/  ISETP.GT.U32.AND P5, PT, R0.reuse, R127, PT ;  /* 0x0000007f0000720c */ /* 0x040fe20003fa4070 */
[--C-:B------:R-:W-:Y:S01]  /*50b0*/  @!P3 IMAD.IADD R115, R115, 0x1, -R0.reuse ;  /* 0x000000017373b824 */ /* 0x100fe200078e0a00 */
[C---:B------:R-:W-:Y:S01]  /*50c0*/  ISETP.GT.U32.AND P3, PT, R0.reuse, R129, PT ;  /* 0x000000810000720c */ /* 0x040fe20003f64070 */
[--C-:B------:R-:W-:Y:S01]  /*50d0*/  @!P1 IMAD.IADD R117, R117, 0x1, -R0.reuse ;  /* 0x0000000175759824 */ /* 0x100fe200078e0a00 */
[----:B------:R-:W-:Y:S01]  /*50e0*/  ISETP.GT.U32.AND P1, PT, R0, R131, PT ;  /* 0x000000830000720c */ /* 0x000fe20003f24070 */
[----:B------:R-:W-:Y:S01]  /*50f0*/  @!P2 IMAD.IADD R125, R125, 0x1, -R0 ;  /* 0x000000017d7da824 */ /* 0x000fe200078e0a00 */
[----:B------:R-:W-:-:S02]  /*5100*/  ISETP.GE.AND P2, PT, R162, RZ, PT ;  /* 0x000000ffa200720c */ /* 0x000fc40003f46270 */
[----:B------:R-:W-:Y:S02]  /*5110*/  @!P6 IADD3 R121, R121, -R0, RZ ;  /* 0x800000007979e210 */ /* 0x000fe40007ffe0ff */
[----:B------:R-:W-:Y:S01]  /*5120*/  ISETP.GE.AND P6, PT, R166, RZ, PT ;  /* 0x000000ffa600720c */ /* 0x000fe20003fc6270 */
[--C-:B------:R-:W-:Y:S01]  /*5130*/  @!P4 IMAD.IADD R133, R133, 0x1, -R0.reuse ;  /* 0x000000018585c824 */ /* 0x100fe200078e0a00 */
[C---:B------:R-:W-:Y:S01]  /*5140*/  ISETP.GT.U32.AND P4, PT, R0.reuse, R123, PT ;  /* 0x0000007b0000720c */ /* 0x040fe20003f84070 */
[----:B------:R-:W-:Y:S01]  /*5150*/  @!P0 IMAD.MOV R113, RZ, RZ, -R113 ;  /* 0x000000ffff718224 */ /* 0x000fe200078e0a71 */
[----:B------:R-:W-:Y:S01]  /*5160*/  ISETP.GT.U32.AND P0, PT, R0, R125, PT ;  /* 0x0000007d0000720c */ /* 0x000fe20003f04070 */
[--C-:B------:R-:W-:Y:S02]  /*5170*/  @!P5 IMAD.IADD R127, R127, 0x1, -R0.reuse ;  /* 0x000000017f7fd824 */ /* 0x100fe400078e0a00 */
[--C-:B------:R-:W-:Y:S01]  /*5180*/  @!P3 IMAD.IADD R129, R129, 0x1, -R0.reuse ;  /* 0x000000018181b824 */ /* 0x100fe200078e0a00 */
[----:B------:R-:W-:Y:S01]  /*5190*/  ISETP.GE.AND P3, PT, R158, RZ, PT ;  /* 0x000000ff9e00720c */ /* 0x000fe20003f66270 */
[----:B------:R-:W-:Y:S01]  /*51a0*/  @!P1 IMAD.IADD R131, R131, 0x1, -R0 ;  /* 0x0000000183839824 */ /* 0x000fe200078e0a00 */
[----:B------:R-:W-:Y:S01]  /*51b0*/  ISETP.GE.AND P1, PT, R156, RZ, PT ;  /* 0x000000ff9c00720c */ /* 0x000fe20003f26270 */
[----:B------:R-:W-:Y:S01]  /*51c0*/  @!P2 IMAD.MOV R115, RZ, RZ, -R115 ;  /* 0x000000ffff73a224 */ /* 0x000fe200078e0a73 */
[----:B------:R-:W-:-:S02]  /*51d0*/  ISETP.GT.U32.AND P2, PT, R0, R127, PT ;  /* 0x0000007f0000720c */ /* 0x000fc40003f44070 */
[----:B------:R-:W-:Y:S02]  /*51e0*/  @!P6 IADD3 R111, -R111, RZ, RZ ;  /* 0x000000ff6f6fe210 */ /* 0x000fe40007ffe1ff */
[----:B------:R-:W-:Y:S01]  /*51f0*/  ISETP.GT.U32.AND P6, PT, R0, R129, PT ;  /* 0x000000810000720c */ /* 0x000fe20003fc4070 */
[----:B------:R-:W-:Y:S01]  /*5200*/  @!P4 IMAD.IADD R123, R123, 0x1, -R0 ;  /* 0x000000017b7bc824 */ /* 0x000fe200078e0a00 */
[----:B------:R-:W-:Y:S02]  /*5210*/  ISETP.GE.AND P5, PT, R160, RZ, PT ;  /* 0x000000ffa000720c */ /* 0x000fe40003fa6270 */
[C---:B------:R-:W-:Y:S01]  /*5220*/  ISETP.GT.U32.AND P4, PT, R0.reuse, R137, PT ;  /* 0x000000890000720c */ /* 0x040fe20003f84070 */
[----:B------:R-:W-:Y:S01]  /*5230*/  @!P3 IMAD.MOV R119, RZ, RZ, -R119 ;  /* 0x000000ffff77b224 */ /* 0x000fe200078e0a77 */
[----:B------:R-:W-:Y:S01]  /*5240*/  @!P0 IADD3 R125, R125, -R0, RZ ;  /* 0x800000007d7d8210 */ /* 0x000fe20007ffe0ff */
[----:B------:R-:W-:Y:S01]  /*5250*/  @!P1 IMAD.MOV R121, RZ, RZ, -R121 ;  /* 0x000000ffff799224 */ /* 0x000fe200078e0a79 */
[----:B------:R-:W-:-:S02]  /*5260*/  ISETP.GT.U32.AND P0, PT, R0, R139, PT ;  /* 0x0000008b0000720c */ /* 0x000fc40003f04070 */
[C---:B------:R-:W-:Y:S02]  /*5270*/  ISETP.GT.U32.AND P3, PT, R0.reuse, R131, PT ;  /* 0x000000830000720c */ /* 0x040fe40003f64070 */
[C---:B------:R-:W-:Y:S01]  /*5280*/  ISETP.GT.U32.AND P1, PT, R0.reuse, R135, PT ;  /* 0x000000870000720c */ /* 0x040fe20003f24070 */
[--C-:B------:R-:W-:Y:S01]  /*5290*/  @!P2 IMAD.IADD R127, R127, 0x1, -R0.reuse ;  /* 0x000000017f7fa824 */ /* 0x100fe200078e0a00 */
[C---:B------:R-:W-:Y:S01]  /*52a0*/  ISETP.GT.U32.AND P2, PT, R0.reuse, R141, PT ;  /* 0x0000008d0000720c */ /* 0x040fe20003f44070 */
[--C-:B------:R-:W-:Y:S01]  /*52b0*/  @!P6 IMAD.IADD R129, R129, 0x1, -R0.reuse ;  /* 0x000000018181e824 */ /* 0x100fe200078e0a00 */
[C---:B------:R-:W-:Y:S01]  /*52c0*/  ISETP.GT.U32.AND P6, PT, R0.reuse, R143, PT ;  /* 0x0000008f0000720c */ /* 0x040fe20003fc4070 */
[----:B------:R-:W-:Y:S01]  /*52d0*/  @!P5 IMAD.MOV R117, RZ, RZ, -R117 ;  /* 0x000000ffff75d224 */ /* 0x000fe200078e0a75 */
[----:B------:R-:W-:Y:S01]  /*52e0*/  ISETP.GT.U32.AND P5, PT, R0, R133, PT ;  /* 0x000000850000720c */ /* 0x000fe20003fa4070 */
[----:B------:R-:W-:Y:S01]  /*52f0*/  @!P4 IMAD.IADD R137, R137, 0x1, -R0 ;  /* 0x000000018989c824 */ /* 0x000fe200078e0a00 */
[----:B------:R-:W-:-:S02]  /*5300*/  ISETP.GE.AND P4, PT, R150, RZ, PT ;  /* 0x000000ff9600720c */ /* 0x000fc40003f86270 */
[----:B------:R-:W-:Y:S01]  /*5310*/  @!P0 IADD3 R139, R139, -R0, RZ ;  /* 0x800000008b8b8210 */ /* 0x000fe20007ffe0ff */
[--C-:B------:R-:W-:Y:S01]  /*5320*/  @!P3 IMAD.IADD R131, R131, 0x1, -R0.reuse ;  /* 0x000000018383b824 */ /* 0x100fe200078e0a00 */
[----:B------:R-:W-:Y:S01]  /*5330*/  ISETP.GE.AND P0, PT, R148, RZ, PT ;  /* 0x000000ff9400720c */ /* 0x000fe20003f06270 */
[--C-:B------:R-:W-:Y:S01]  /*5340*/  @!P1 IMAD.IADD R135, R135, 0x1, -R0.reuse ;  /* 0x0000000187879824 */ /* 0x100fe200078e0a00 */
[----:B------:R-:W-:Y:S02]  /*5350*/  ISETP.GT.U32.AND P3, PT, R0, R145, PT ;  /* 0x000000910000720c */ /* 0x000fe40003f64070 */
        /* <DEDUP_REMOVED lines=9> */
[----:B------:R-:W-:Y:S01]  /*53f0*/  @!P0 IADD3 R129, -R129, RZ, RZ ;  /* 0x000000ff81818210 */ /* 0x000fe20007ffe1ff */
        /* <DEDUP_REMOVED lines=10> */
[C---:B------:R-:W-:Y:S02]  /*54a0*/  ISETP.GT.U32.AND P5, PT, R0.reuse, R139, PT ;  /* 0x0000008b0000720c */ /* 0x040fe40003fa4070 */
[----:B------:R-:W-:Y:S01]  /*54b0*/  @!P4 IADD3 R143, R143, -R0, RZ ;  /* 0x800000008f8fc210 */ /* 0x000fe20007ffe0ff */
[--C-:B------:R-:W-:Y:S01]  /*54c0*/  @!P0 IMAD.IADD R141, R141, 0x1, -R0.reuse ;  /* 0x000000018d8d8824 */ /* 0x100fe200078e0a00 */
[C---:B------:R-:W-:Y:S01]  /*54d0*/  ISETP.GT.U32.AND P4, PT, R0.reuse, R155, PT ;  /* 0x0000009b0000720c */ /* 0x040fe20003f84070 */
[--C-:B------:R-:W-:Y:S01]  /*54e0*/  @!P1 IMAD.IADD R137, R137, 0x1, -R0.reuse ;  /* 0x0000000189899824 */ /* 0x100fe200078e0a00 */
[C---:B------:R-:W-:Y:S02]  /*54f0*/  ISETP.GT.U32.AND P0, PT, R0.reuse, R153, PT ;  /* 0x000000990000720c */ /* 0x040fe40003f04070 */
[----:B------:R-:W-:Y:S01]  /*5500*/  ISETP.GT.U32.AND P1, PT, R0, R149, PT ;  /* 0x000000950000720c */ /* 0x000fe20003f24070 */
[--C-:B------:R-:W-:Y:S01]  /*5510*/  @!P2 IMAD.IADD R145, R145, 0x1, -R0.reuse ;  /* 0x000000019191a824 */ /* 0x100fe200078e0a00 */
[----:B------:R-:W-:Y:S01]  /*5520*/  ISETP.GE.AND P2, PT, R140, RZ, PT ;  /* 0x000000ff8c00720c */ /* 0x000fe20003f46270 */
[--C-:B------:R-:W-:Y:S01]  /*5530*/  @!P3 IMAD.IADD R135, R135, 0x1, -R0.reuse ;  /* 0x000000018787b824 */ /* 0x100fe200078e0a00 */
[----:B------:R-:W-:Y:S01]  /*5540*/  ISETP.GE.AND P3, PT, R142, RZ, PT ;  /* 0x000000ff8e00720c */ /* 0x000fe20003f66270 */
        /* <DEDUP_REMOVED lines=8> */
[----:B------:R-:W-:Y:S01]  /*55d0*/  @!P1 IMAD.IADD R149, R149, 0x1, -R0 ;  /* 0x0000000195959824 */ /* 0x000fe200078e0a00 */
[----:B------:R-:W-:Y:S01]  /*55e0*/  ISETP.GE.AND P1, PT, R138, RZ, PT ;  /* 0x000000ff8a00720c */ /* 0x000fe20003f26270 */
[----:B------:R-:W-:-:S03]  /*55f0*/  @!P2 IMAD.MOV R137, RZ, RZ, -R137 ;  /* 0x000000ffff89a224 */ /* 0x000fc600078e0a89 */
[C---:B------:R-:W-:Y:S01]  /*5600*/  ISETP.GT.U32.AND P2, PT, R0.reuse, R149, PT ;  /* 0x000000950000720c */ /* 0x040fe20003f44070 */
[----:B------:R-:W-:Y:S01]  /*5610*/  @!P3 IMAD.MOV R135, RZ, RZ, -R135 ;  /* 0x000000ffff87b224 */ /* 0x000fe200078e0a87 */
[----:B------:R-:W-:Y:S01]  /*5620*/  ISETP.GT.U32.AND P3, PT, R0, R147, PT ;  /* 0x000000930000720c */ /* 0x000fe20003f64070 */
[--C-:B------:R-:W-:Y:S02]  /*5630*/  @!P6 IMAD.IADD R157, R157, 0x1, -R0.reuse ;  /* 0x000000019d9de824 */ /* 0x100fe400078e0a00 */
[----:B------:R-:W-:Y:S01]  /*5640*/  @!P5 IMAD.IADD R151, R151, 0x1, -R0 ;  /* 0x000000019797d824 */ /* 0x000fe200078e0a00 */
[----:B------:R-:W-:Y:S01]  /*5650*/  ISETP.GE.AND P5, PT, R136, RZ, PT ;  /* 0x000000ff8800720c */ /* 0x000fe20003fa6270 */
[----:B------:R-:W-:Y:S01]  /*5660*/  @!P0 IMAD.MOV R143, RZ, RZ, -R143 ;  /* 0x000000ffff8f8224 */ /* 0x000fe200078e0a8f */
[----:B------:R-:W-:Y:S01]  /*5670*/  @!P4 IADD3 R145, -R145, RZ, RZ ;  /* 0x000000ff9191c210 */ /* 0x000fe20007ffe1ff */
[----:B------:R-:W-:Y:S01]  /*5680*/  @!P1 IMAD.MOV R139, RZ, RZ, -R139 ;  /* 0x000000ffff8b9224 */ /* 0x000fe200078e0a8b */
[----:B------:R-:W-:-:S02]  /*5690*/  ISETP.GT.U32.AND P4, PT, R0, R159, PT ;  /* 0x0000009f0000720c */ /* 0x000fc40003f84070 */
[C---:B------:R-:W-:Y:S02]  /*56a0*/  ISETP.GT.U32.AND P0, PT, R0.reuse, R157, PT ;  /* 0x0000009d0000720c */ /* 0x040fe40003f04070 */
[C---:B------:R-:W-:Y:S01]  /*56b0*/  ISETP.GT.U32.AND P1, PT, R0.reuse, R151, PT ;  /* 0x000000970000720c */ /* 0x040fe20003f24070 */
[--C-:B------:R-:W-:Y:S01]  /*56c0*/  @!P2 IMAD.IADD R149, R149, 0x1, -R0.reuse ;  /* 0x000000019595a824 */ /* 0x100fe200078e0a00 */
[C---:B------:R-:W-:Y:S01]  /*56d0*/  ISETP.GT.U32.AND P2, PT, R0.reuse, R163, PT ;  /* 0x000000a30000720c */ /* 0x040fe20003f44070 */
[----:B------:R-:W-:Y:S01]  /*56e0*/  @!P3 IMAD.IADD R147, R147, 0x1, -R0 ;  /* 0x000000019393b824 */ /* 0x000fe200078e0a00 */
[C---:B------:R-:W-:Y:S01]  /*56f0*/  ISETP.GT.U32.AND P6, PT, R0.reuse, R153, PT ;  /* 0x000000990000720c */ /* 0x040fe20003fc4070 */
[----:B------:R-:W-:Y:S01]  /*5700*/  @!P5 IMAD.MOV R141, RZ, RZ, -R141 ;  /* 0x000000ffff8dd224 */ /* 0x000fe200078e0a8d */
[C---:B------:R-:W-:Y:S02]  /*5710*/  ISETP.GT.U32.AND P3, PT, R0.reuse, R161, PT ;  /* 0x000000a10000720c */ /* 0x040fe40003f64070 */
[----:B------:R-:W-:-:S02]  /*5720*/  ISETP.GT.U32.AND P5, PT, R0, R155, PT ;  /* 0x0000009b0000720c */ /* 0x000fc40003fa4070 */
[----:B------:R-:W-:Y:S01]  /*5730*/  @!P4 IADD3 R159, R159, -R0, RZ ;  /* 0x800000009f9fc210 */ /* 0x000fe20007ffe0ff */
[--C-:B------:R-:W-:Y:S01]  /*5740*/  @!P0 IMAD.IADD R157, R157, 0x1, -R0.reuse ;  /* 0x000000019d9d8824 */ /* 0x100fe200078e0a00 */
[----:B------:R-:W-:Y:S01]  /*5750*/  ISETP.GE.AND P4, PT, R128, RZ, PT ;  /* 0x000000ff8000720c */ /* 0x000fe20003f86270 */
[--C-:B------:R-:W-:Y:S01]  /*5760*/  @!P1 IMAD.IADD R151, R151, 0x1, -R0.reuse ;  /* 0x0000000197979824 */ /* 0x100fe200078e0a00 */
[----:B------:R-:W-:Y:S02]  /*5770*/  ISETP.GE.AND P0, PT, R130, RZ, PT ;  /* 0x000000ff8200720c */ /* 0x000fe40003f06270 */
[----:B------:R-:W-:Y:S01]  /*5780*/  ISETP.GT.U32.AND P1, PT, R0, R165, PT ;  /* 0x000000a50000720c */ /* 0x000fe20003f24070 */
[--C-:B------:R-:W-:Y:S01]  /*5790*/  @!P2 IMAD.IADD R163, R163, 0x1, -R0.reuse ;  /* 0x00000001a3a3a824 */ /* 0x100fe200078e0a00 */
[----:B------:R-:W-:Y:S01]  /*57a0*/  ISETP.GE.AND P2, PT, R124, RZ, PT ;  /* 0x000000ff7c00720c */ /* 0x000fe20003f46270 */
[--C-:B------:R-:W-:Y:S01]  /*57b0*/  @!P6 IMAD.IADD R153, R153, 0x1, -R0.reuse ;  /* 0x000000019999e824 */ /* 0x100fe200078e0a00 */
[----:B------:R-:W-:Y:S01]  /*57c0*/  ISETP.GT.U32.AND P6, PT, R0, R167, PT ;  /* 0x000000a70000720c */ /* 0x000fe20003fc4070 */
[--C-:B------:R-:W-:Y:S01]  /*57d0*/  @!P3 IMAD.IADD R161, R161, 0x1, -R0.reuse ;  /* 0x00000001a1a1b824 */ /* 0x100fe200078e0a00 */
[----:B------:R-:W-:Y:S01]  /*57e0*/  ISETP.GE.AND P3, PT, R126, RZ, PT ;  /* 0x000000ff7e00720c */ /* 0x000fe20003f66270 */
[----:B------:R-:W-:Y:S01]  /*57f0*/  @!P5 IMAD.IADD R155, R155, 0x1, -R0 ;  /* 0x000000019b9bd824 */ /* 0x000fe200078e0a00 */
[----:B------:R-:W-:-:S02]  /*5800*/  ISETP.GT.U32.AND P5, PT, R0, R169, PT ;  /* 0x000000a90000720c */ /* 0x000fc40003fa4070 */
[----:B------:R-:W-:Y:S01]  /*5810*/  @!P4 IADD3 R149, -R149, RZ, RZ ;  /* 0x000000ff9595c210 */ /* 0x000fe20007ffe1ff */
[----:B------:R-:W-:Y:S01]  /*5820*/  @!P0 IMAD.MOV R147, RZ, RZ, -R147 ;  /* 0x000000ffff938224 */ /* 0x000fe200078e0a93 */
[C---:B------:R-:W-:Y:S01]  /*5830*/  ISETP.GT.U32.AND P4, PT, R0.reuse, R161, PT ;  /* 0x000000a10000720c */ /* 0x040fe20003f84070 */
[--C-:B------:R-:W-:Y:S01]  /*5840*/  @!P1 IMAD.IADD R165, R165, 0x1, -R0.reuse ;  /* 0x00000001a5a59824 */ /* 0x100fe200078e0a00 */
[----:B------:R-:W-:Y:S02]  /*5850*/  ISETP.GT.U32.AND P0, PT, R0, R159, PT ;  /* 0x0000009f0000720c */ /* 0x000fe40003f04070 */
[----:B------:R-:W-:Y:S01]  /*5860*/  ISETP.GE.AND P1, PT, R122, RZ, PT ;  /* 0x000000ff7a00720c */ /* 0x000fe20003f26270 */
[----:B------:R-:W-:Y:S01]  /*5870*/  @!P2 IMAD.MOV R153, RZ, RZ, -R153 ;  /* 0x000000ffff99a224 */ /* 0x000fe200078e0a99 */
[----:B------:R-:W-:Y:S01]  /*5880*/  ISETP.GT.U32.AND P2, PT, R0, R165, PT ;  /* 0x000000a50000720c */ /* 0x000fe20003f44070 */
[--C-:B------:R-:W-:Y:S01]  /*5890*/  @!P6 IMAD.IADD R167, R167, 0x1, -R0.reuse ;  /* 0x00000001a7a7e824 */ /* 0x100fe200078e0a00 */
[----:B------:R-:W-:Y:S01]  /*58a0*/  ISETP.GE.AND P6, PT, R120, RZ, PT ;  /* 0x000000ff7800720c */ /* 0x000fe20003fc6270 */
[----:B------:R-:W-:Y:S01]  /*58b0*/  @!P3 IMAD.MOV R151, RZ, RZ, -R151 ;  /* 0x000000ffff97b224 */ /* 0x000fe200078e0a97 */
[----:B------:R-:W-:Y:S01]  /*58c0*/  ISETP.GT.U32.AND P3, PT, R0, R163, PT ;  /* 0x000000a30000720c */ /* 0x000fe20003f64070 */
[----:B------:R-:W-:-:S02]  /*58d0*/  @!P5 IMAD.IADD R169, R169, 0x1, -R0 ;  /* 0x00000001a9a9d824 */ /* 0x000fc400078e0a00 */
[--C-:B------:R-:W-:Y:S01]  /*58e0*/  @!P4 IMAD.IADD R161, R161, 0x1, -R0.reuse ;  /* 0x00000001a1a1c824 */ /* 0x100fe200078e0a00 */
[C---:B------:R-:W-:Y:S01]  /*58f0*/  ISETP.GT.U32.AND P4, PT, R0.reuse, R175, PT ;  /* 0x000000af0000720c */ /* 0x040fe20003f84070 */
[--C-:B------:R-:W-:Y:S01]  /*5900*/  @!P0 IMAD.IADD R159, R159, 0x1, -R0.reuse ;  /* 0x000000019f9f8824 */ /* 0x100fe200078e0a00 */
[C---:B------:R-:W-:Y:S01]  /*5910*/  ISETP.GT.U32.AND P0, PT, R0.reuse, R173, PT ;  /* 0x000000ad0000720c */ /* 0x040fe20003f04070 */
[----:B------:R-:W-:Y:S01]  /*5920*/  @!P1 IMAD.MOV R155, RZ, RZ, -R155 ;  /* 0x000000ffff9b9224 */ /* 0x000fe200078e0a9b */
[C---:B------:R-:W-:Y:S02]  /*5930*/  ISETP.GT.U32.AND P5, PT, R0.reuse, R167, PT ;  /* 0x000000a70000720c */ /* 0x040fe40003fa4070 */
[C---:B------:R-:W-:Y:S01]  /*5940*/  ISETP.GT.U32.AND P1, PT, R0.reuse, R169, PT ;  /* 0x000000a90000720c */ /* 0x040fe20003f24070 */
[----:B------:R-:W-:Y:S01]  /*5950*/  @!P2 IMAD.IADD R165, R165, 0x1, -R0 ;  /* 0x00000001a5a5a824 */ /* 0x000fe200078e0a00 */
[C---:B------:R-:W-:Y:S01]  /*5960*/  ISETP.GT.U32.AND P2, PT, R0.reuse, R179, PT ;  /* 0x000000b30000720c */ /* 0x040fe20003f44070 */
[----:B------:R-:W-:Y:S01]  /*5970*/  @!P6 IMAD.MOV R157, RZ, RZ, -R157 ;  /* 0x000000ffff9de224 */ /* 0x000fe200078e0a9d */
[----:B------:R-:W-:-:S02]  /*5980*/  ISETP.GT.U32.AND P6, PT, R0, R171, PT ;  /* 0x000000ab0000720c */ /* 0x000fc40003fc4070 */
[----:B------:R-:W-:Y:S02]  /*5990*/  @!P3 IADD3 R163, R163, -R0, RZ ;  /* 0x80000000a3a3b210 */ /* 0x000fe40007ffe0ff */
[----:B------:R-:W-:Y:S01]  /*59a0*/  ISETP.GT.U32.AND P3, PT, R0, R177, PT ;  /* 0x000000b10000720c */ /* 0x000fe20003f64070 */
[--C-:B------:R-:W-:Y:S01]  /*59b0*/  @!P4 IMAD.IADD R175, R175, 0x1, -R0.reuse ;  /* 0x00000001afafc824 */ /* 0x100fe200078e0a00 */
[----:B------:R-:W-:Y:S01]  /*59c0*/  ISETP.GE.AND P4, PT, R110, RZ, PT ;  /* 0x000000ff6e00720c */ /* 0x000fe20003f86270 */
[--C-:B------:R-:W-:Y:S01]  /*59d0*/  @!P0 IMAD.IADD R173, R173, 0x1, -R0.reuse ;  /* 0x00000001adad8824 */ /* 0x100fe200078e0a00 */
[----:B------:R-:W-:Y:S01]  /*59e0*/  ISETP.GE.AND P0, PT, R112, RZ, PT ;  /* 0x000000ff7000720c */ /* 0x000fe20003f06270 */
[--C-:B------:R-:W-:Y:S01]  /*59f0*/  @!P5 IMAD.IADD R167, R167, 0x1, -R0.reuse ;  /* 0x00000001a7a7d824 */ /* 0x100fe200078e0a00 */
[----:B------:R-:W-:Y:S01]  /*5a00*/  ISETP.GT.U32.AND P5, PT, R0, R181, PT ;  /* 0x000000b50000720c */ /* 0x000fe20003fa4070 */
[--C-:B------:R-:W-:Y:S01]  /*5a10*/  @!P1 IMAD.IADD R169, R169, 0x1, -R0.reuse ;  /* 0x00000001a9a99824 */ /* 0x100fe200078e0a00 */
[----:B------:R-:W-:Y:S01]  /*5a20*/  ISETP.GE.AND P1, PT, R116, RZ, PT ;  /* 0x000000ff7400720c */ /* 0x000fe20003f26270 */
[--C-:B------:R-:W-:Y:S01]  /*5a30*/  @!P2 IMAD.IADD R179, R179, 0x1, -R0.reuse ;  /* 0x00000001b3b3a824 */ /* 0x100fe200078e0a00 */
[----:B------:R-:W-:Y:S01]  /*5a40*/  ISETP.GE.AND P2, PT, R106, RZ, PT ;  /* 0x000000ff6a00720c */ /* 0x000fe20003f46270 */
[----:B------:R-:W-:Y:S01]  /*5a50*/  @!P6 IMAD.IADD R171, R171, 0x1, -R0 ;  /* 0x00000001ababe824 */ /* 0x000fe200078e0a00 */
[----:B------:R-:W-:-:S02]  /*5a60*/  ISETP.GE.AND P6, PT, R114, RZ, PT ;  /* 0x000000ff7200720c */ /* 0x000fc40003fc6270 */
[----:B------:R-:W-:Y:S02]  /*5a70*/  @!P3 IADD3 R177, R177, -R0, RZ ;  /* 0x80000000b1b1b210 */ /* 0x000fe40007ffe0ff */
[----:B------:R-:W-:Y:S01]  /*5a80*/  ISETP.GE.AND P3, PT, R108, RZ, PT ;  /* 0x000000ff6c00720c */ /* 0x000fe20003f66270 */
[----:B------:R-:W-:Y:S01]  /*5a90*/  @!P4 IMAD.MOV R165, RZ, RZ, -R165 ;  /* 0x000000ffffa5c224 */ /* 0x000fe200078e0aa5 */
[C---:B------:R-:W-:Y:S01]  /*5aa0*/  ISETP.GT.U32.AND P4, PT, R0.reuse, R177, PT ;  /* 0x000000b10000720c */ /* 0x040fe20003f84070 */
[----:B------:R-:W-:Y:S01]  /*5ab0*/  @!P0 IMAD.MOV R163, RZ, RZ, -R163 ;  /* 0x000000ffffa38224 */ /* 0x000fe200078e0aa3 */
[C---:B------:R-:W-:Y:S01]  /*5ac0*/  ISETP.GT.U32.AND P0, PT, R0.reuse, R175, PT ;  /* 0x000000af0000720c */ /* 0x040fe20003f04070 */
[----:B------:R-:W-:Y:S01]  /*5ad0*/  @!P5 IMAD.IADD R181, R181, 0x1, -R0 ;  /* 0x00000001b5b5d824 */ /* 0x000fe200078e0a00 */
[C---:B------:R-:W-:Y:S01]  /*5ae0*/  ISETP.GT.U32.AND P5, PT, R0.reuse, R173, PT ;  /* 0x000000ad0000720c */ /* 0x040fe20003fa4070 */
[----:B------:R-:W-:Y:S01]  /*5af0*/  @!P1 IMAD.MOV R159, RZ, RZ, -R159 ;  /* 0x000000ffff9f9224 */ /* 0x000fe200078e0a9f */
[C---:B------:R-:W-:Y:S01]  /*5b00*/  ISETP.GT.U32.AND P1, PT, R0.reuse, R171, PT ;  /* 0x000000ab0000720c */ /* 0x040fe20003f24070 */
[----:B------:R-:W-:Y:S01]  /*5b10*/  @!P2 IMAD.MOV R169, RZ, RZ, -R169 ;  /* 0x000000ffffa9a224 */ /* 0x000fe200078e0aa9 */
[C---:B------:R-:W-:Y:S01]  /*5b20*/  ISETP.GT.U32.AND P2, PT, R0.reuse, R183, PT ;  /* 0x000000b70000720c */ /* 0x040fe20003f44070 */
[----:B------:R-:W-:Y:S01]  /*5b30*/  @!P6 IMAD.MOV R161, RZ, RZ, -R161 ;  /* 0x000000ffffa1e224 */ /* 0x000fe200078e0aa1 */
[----:B------:R-:W-:-:S02]  /*5b40*/  ISETP.GT.U32.AND P6, PT, R0, R179, PT ;  /* 0x000000b30000720c */ /* 0x000fc40003fc4070 */
[----:B------:R-:W-:Y:S02]  /*5b50*/  @!P3 IADD3 R167, -R167, RZ, RZ ;  /* 0x000000ffa7a7b210 */ /* 0x000fe40007ffe1ff */
        /* <DEDUP_REMOVED lines=11> */
[----:B------:R-:W-:Y:S01]  /*5c10*/  @!P6 IMAD.IADD R179, R179, 0x1, -R0 ;  /* 0x00000001b3b3e824 */ /* 0x000fe200078e0a00 */
[----:B------:R-:W-:-:S02]  /*5c20*/  ISETP.GT.U32.AND P6, PT, R0, R191, PT ;  /* 0x000000bf0000720c */ /* 0x000fc40003fc4070 */
[----:B------:R-:W-:Y:S02]  /*5c30*/  @!P3 IADD3 R181, R181, -R0, RZ ;  /* 0x80000000b5b5b210 */ /* 0x000fe40007ffe0ff */
        /* <DEDUP_REMOVED lines=9> */
[-C--:B------:R-:W-:Y:S02]  /*5cd0*/  @!P2 IADD3 R193, R193, -R0.reuse, RZ ;  /* 0x80000000c1c1a210 */ /* 0x080fe40007ffe0ff */
[----:B------:R-:W-:Y:S01]  /*5ce0*/  ISETP.GT.U32.AND P2, PT, R0, R185, PT ;  /* 0x000000b90000720c */ /* 0x000fe20003f44070 */
[----:B------:R-:W-:Y:S01]  /*5cf0*/  @!P6 IMAD.IADD R191, R191, 0x1, -R0 ;  /* 0x00000001bfbfe824 */ /* 0x000fe200078e0a00 */
[----:B------:R-:W-:Y:S01]  /*5d00*/  ISETP.GE.AND P6, PT, R94, RZ, PT ;  /* 0x000000ff5e00720c */ /* 0x000fe20003fc6270 */
[----:B------:R-:W-:Y:S01]  /*5d10*/  @!P3 IMAD.MOV R173, RZ, RZ, -R173 ;  /* 0x000000ffffadb224 */ /* 0x000fe200078e0aad */
[C---:B------:R-:W-:Y:S01]  /*5d20*/  ISETP.GT.U32.AND P3, PT, R0.reuse, R187, PT ;  /* 0x000000bb0000720c */ /* 0x040fe20003f64070 */
[----:B------:R-:W-:Y:S01]  /*5d30*/  @!P4 IMAD.MOV R179, RZ, RZ, -R179 ;  /* 0x000000ffffb3c224 */ /* 0x000fe200078e0ab3 */
[C---:B------:R-:W-:Y:S01]  /*5d40*/  ISETP.GT.U32.AND P4, PT, R0.reuse, R193, PT ;  /* 0x000000c10000720c */ /* 0x040fe20003f84070 */
[----:B------:R-:W-:Y:S01]  /*5d50*/  @!P0 IMAD.MOV R177, RZ, RZ, -R177 ;  /* 0x000000ffffb18224 */ /* 0x000fe200078e0ab1 */
[----:B------:R-:W-:Y:S01]  /*5d60*/  ISETP.GT.U32.AND P0, PT, R0, R189, PT ;  /* 0x000000bd0000720c */ /* 0x000fe20003f04070 */
[----:B------:R-:W-:Y:S01]  /*5d70*/  @!P5 IMAD.MOV R175, RZ, RZ, -R175 ;  /* 0x000000ffffafd224 */ /* 0x000fe200078e0aaf */
[----:B------:R-:W-:-:S02]  /*5d80*/  @!P1 IADD3 R183, R183, -R0, RZ ;  /* 0x80000000b7b79210 */ /* 0x000fc40007ffe0ff */
[C---:B------:R-:W-:Y:S02]  /*5d90*/  ISETP.GT.U32.AND P5, PT, R0.reuse, R191, PT ;  /* 0x000000bf0000720c */ /* 0x040fe40003fa4070 */
[C---:B------:R-:W-:Y:S01]  /*5da0*/  ISETP.GT.U32.AND P1, PT, R0.reuse, R197, PT ;  /* 0x000000c50000720c */ /* 0x040fe20003f24070 */
[--C-:B------:R-:W-:Y:S01]  /*5db0*/  @!P2 IMAD.IADD R185, R185, 0x1, -R0.reuse ;  /* 0x00000001b9b9a824 */ /* 0x100fe200078e0a00 */
        /* <DEDUP_REMOVED lines=15> */
[--C-:B------:R-:W-:Y:S02]  /*5eb0*/  @!P6 IMAD.IADD R195, R195, 0x1, -R0.reuse ;  /* 0x00000001c3c3e824 */ /* 0x100fe400078e0a00 */
[--C-:B------:R-:W-:Y:S01]  /*5ec0*/  @!P3 IMAD.IADD R204, R204, 0x1, -R0.reuse ;  /* 0x00000001ccccb824 */ /* 0x100fe200078e0a00 */
[----:B------:R-:W-:Y:S01]  /*5ed0*/  ISETP.GE.AND P3, PT, R84, RZ, PT ;  /* 0x000000ff5400720c */ /* 0x000fe20003f66270 */
[----:B------:R-:W-:Y:S01]  /*5ee0*/  @!P4 IMAD.MOV R183, RZ, RZ, -R183 ;  /* 0x000000ffffb7c224 */ /* 0x000fe200078e0ab7 */
[----:B------:R-:W-:Y:S01]  /*5ef0*/  ISETP.GT.U32.AND P4, PT, R0, R195, PT ;  /* 0x000000c30000720c */ /* 0x000fe20003f84070 */
[--C-:B------:R-:W-:Y:S01]  /*5f00*/  @!P0 IMAD.IADD R203, R203, 0x1, -R0.reuse ;  /* 0x00000001cbcb8824 */ /* 0x100fe200078e0a00 */
[----:B------:R-:W-:Y:S01]  /*5f10*/  ISETP.GE.AND P0, PT, R82, RZ, PT ;  /* 0x000000ff5200720c */ /* 0x000fe20003f06270 */
[----:B------:R-:W-:Y:S01]  /*5f20*/  @!P5 IMAD.IADD R208, R208, 0x1, -R0 ;  /* 0x00000001d0d0d824 */ /* 0x000fe200078e0a00 */
[----:B------:R-:W-:-:S02]  /*5f30*/  ISETP.GT.U32.AND P5, PT, R0, R197, PT ;  /* 0x000000c50000720c */ /* 0x000fc40003fa4070 */
[----:B------:R-:W-:Y:S02]  /*5f40*/  @!P1 IADD3 R187, -R187, RZ, RZ ;  /* 0x000000ffbbbb9210 */ /* 0x000fe40007ffe1ff */
[C---:B------:R-:W-:Y:S01]  /*5f50*/  ISETP.GT.U32.AND P1, PT, R0.reuse, R199, PT ;  /* 0x000000c70000720c */ /* 0x040fe20003f24070 */
[----:B------:R-:W-:Y:S01]  /*5f60*/  @!P2 IMAD.MOV R189, RZ, RZ, -R189 ;  /* 0x000000ffffbda224 */ /* 0x000fe200078e0abd */
[----:B------:R-:W-:Y:S01]  /*5f70*/  ISETP.GT.U32.AND P2, PT, R0, R204, PT ;  /* 0x000000cc0000720c */ /* 0x000fe20003f44070 */
[----:B------:R-:W-:Y:S01]  /*5f80*/  @!P3 IMAD.MOV R191, RZ, RZ, -R191 ;  /* 0x000000ffffbfb224 */ /* 0x000fe200078e0abf */
[----:B------:R-:W-:Y:S02]  /*5f90*/  ISETP.GE.AND P6, PT, R90, RZ, PT ;  /* 0x000000ff5a00720c */ /* 0x000fe40003fc6270 */
[C---:B------:R-:W-:Y:S01]  /*5fa0*/  ISETP.GT.U32.AND P3, PT, R0.reuse, R208, PT ;  /* 0x000000d00000720c */ /* 0x040fe20003f64070 */
[--C-:B------:R-:W-:Y:S01]  /*5fb0*/  @!P4 IMAD.IADD R195, R195, 0x1, -R0.reuse ;  /* 0x00000001c3c3c824 */ /* 0x100fe200078e0a00 */
[C---:B------:R-:W-:Y:S01]  /*5fc0*/  ISETP.GT.U32.AND P4, PT, R0.reuse, R209, PT ;  /* 0x000000d10000720c */ /* 0x040fe20003f84070 */
[----:B------:R-:W-:Y:S01]  /*5fd0*/  @!P0 IMAD.MOV R193, RZ, RZ, -R193 ;  /* 0x000000ffffc18224 */ /* 0x000fe200078e0ac1 */
[C---:B------:R-:W-:Y:S01]  /*5fe0*/  ISETP.GT.U32.AND P0, PT, R0.reuse, R207, PT ;  /* 0x000000cf0000720c */ /* 0x040fe20003f04070 */
[----:B------:R-:W-:Y:S01]  /*5ff0*/  @!P5 IMAD.IADD R197, R197, 0x1, -R0 ;  /* 0x00000001c5c5d824 */ /* 0x000fe200078e0a00 */
[----:B------:R-:W-:-:S02]  /*6000*/  ISETP.GT.U32.AND P5, PT, R0, R211, PT ;  /* 0x000000d30000720c */ /* 0x000fc40003fa4070 */
[----:B------:R-:W-:Y:S02]  /*6010*/  @!P1 IADD3 R199, R199, -R0, RZ ;  /* 0x80000000c7c79210 */ /* 0x000fe40007ffe0ff */
[----:B------:R-:W-:Y:S01]  /*6020*/  ISETP.GT.U32.AND P1, PT, R0, R213, PT ;  /* 0x000000d50000720c */ /* 0x000fe20003f24070 */
[--C-:B------:R-:W-:Y:S01]  /*6030*/  @!P2 IMAD.IADD R204, R204, 0x1, -R0.reuse ;  /* 0x00000001cccca824 */ /* 0x100fe200078e0a00 */
[C---:B------:R-:W-:Y:S01]  /*6040*/  ISETP.GT.U32.AND P2, PT, R0.reuse, R218, PT ;  /* 0x000000da0000720c */ /* 0x040fe20003f44070 */
[----:B------:R-:W-:Y:S01]  /*6050*/  @!P6 IMAD.MOV R185, RZ, RZ, -R185 ;  /* 0x000000ffffb9e224 */ /* 0x000fe200078e0ab9 */
        /* <DEDUP_REMOVED lines=24> */
[----:B------:R-:W-:Y:S01]  /*61e0*/  IMAD.HI.U32 R4, R2, R212, RZ ;  /* 0x000000d402047227 */ /* 0x000fe200078e00ff */
[----:B------:R-:W-:Y:S02]  /*61f0*/  ISETP.GT.U32.AND P1, PT, R0, R218, PT ;  /* 0x000000da0000720c */ /* 0x000fe40003f24070 */
[----:B------:R-:W-:Y:S01]  /*6200*/  IADD3 R44, R118, 0x79, RZ ;  /* 0x00000079762c7810 */ /* 0x000fe20007ffe0ff */
[----:B------:R-:W-:Y:S01]  /*6210*/  @!P2 IMAD.MOV R208, RZ, RZ, -R208 ;  /* 0x000000ffffd0a224 */ /* 0x000fe200078e0ad0 */
[C---:B------:R-:W-:Y:S01]  /*6220*/  ISETP.GT.U32.AND P2, PT, R0.reuse, R222, PT ;  /* 0x000000de0000720c */ /* 0x040fe20003f44070 */
[----:B------:R-:W-:Y:S01]  /*6230*/  IMAD.MOV R4, RZ, RZ, -R4 ;  /* 0x000000ffff047224 */ /* 0x000fe200078e0a04 */
[----:B------:R-:W-:Y:S01]  /*6240*/  IABS R215, R44 ;  /* 0x0000002c00d77213 */ /* 0x000fe20000000000 */
[--C-:B------:R-:W-:Y:S02]  /*6250*/  @!P6 IMAD.IADD R219, R219, 0x1, -R0.reuse ;  /* 0x00000001dbdbe824 */ /* 0x100fe400078e0a00 */
[----:B------:R-:W-:Y:S01]  /*6260*/  @!P3 IMAD.IADD R207, R207, 0x1, -R0 ;  /* 0x00000001cfcfb824 */ /* 0x000fe200078e0a00 */
[C---:B------:R-:W-:Y:S01]  /*6270*/  ISETP.GT.U32.AND P3, PT, R0.reuse, R223, PT ;  /* 0x000000df0000720c */ /* 0x040fe20003f64070 */
[----:B------:R-:W-:Y:S01]  /*6280*/  IMAD R212, R0, R4, R212 ;  /* 0x0000000400d47224 */ /* 0x000fe200078e02d4 */
[----:B------:R-:W-:Y:S01]  /*6290*/  IADD3 R42, R118, 0x7a, RZ ;  /* 0x0000007a762a7810 */ /* 0x000fe20007ffe0ff */
[----:B------:R-:W-:Y:S01]  /*62a0*/  IMAD.HI.U32 R4, R2, R215, RZ ;  /* 0x000000d702047227 */ /* 0x000fe200078e00ff */
[----:B------:R-:W-:-:S03]  /*62b0*/  ISETP.GT.U32.AND P6, PT, R0, R219, PT ;  /* 0x000000db0000720c */ /* 0x000fc60003fc4070 */
[--C-:B------:R-:W-:Y:S01]  /*62c0*/  @!P4 IMAD.IADD R211, R211, 0x1, -R0.reuse ;  /* 0x00000001d3d3c824 */ /* 0x100fe200078e0a00 */
[C---:B------:R-:W-:Y:S01]  /*62d0*/  ISETP.GT.U32.AND P4, PT, R0.reuse, R201, PT ;  /* 0x000000c90000720c */ /* 0x040fe20003f84070 */
[--C-:B------:R-:W-:Y:S01]  /*62e0*/  @!P0 IMAD.IADD R209, R209, 0x1, -R0.reuse ;  /* 0x00000001d1d18824 */ /* 0x100fe200078e0a00 */
[C---:B------:R-:W-:Y:S01]  /*62f0*/  ISETP.GT.U32.AND P0, PT, R0.reuse, R226, PT ;  /* 0x000000e20000720c */ /* 0x040fe20003f04070 */
[--C-:B------:R-:W-:Y:S01]  /*6300*/  @!P5 IMAD.IADD R213, R213, 0x1, -R0.reuse ;  /* 0x00000001d5d5d824 */ /* 0x100fe200078e0a00 */
[----:B------:R-:W-:Y:S01]  /*6310*/  ISETP.GT.U32.AND P5, PT, R0, R205, PT ;  /* 0x000000cd0000720c */ /* 0x000fe20003fa4070 */
[----:B------:R-:W-:Y:S01]  /*6320*/  @!P1 IMAD.IADD R218, R218, 0x1, -R0 ;  /* 0x00000001dada9824 */ /* 0x000fe200078e0a00 */
[----:B------:R-:W-:Y:S01]  /*6330*/  ISETP.GT.U32.AND P1, PT, R0, R212, PT ;  /* 0x000000d40000720c */ /* 0x000fe20003f24070 */
[----:B------:R-:W-:Y:S01]  /*6340*/  IMAD.MOV R4, RZ, RZ, -R4 ;  /* 0x000000ffff047224 */ /* 0x000fe200078e0a04 */
[----:B------:R-:W-:Y:S01]  /*6350*/  IABS R217, R42 ;  /* 0x0000002a00d97213 */ /* 0x000fe20000000000 */
[----:B------:R-:W-:Y:S01]  /*6360*/  @!P2 IMAD.IADD R222, R222, 0x1, -R0 ;  /* 0x00000001dedea824 */ /* 0x000fe200078e0a00 */
[----:B------:R-:W-:Y:S01]  /*6370*/  ISETP.GE.AND P2, PT, R66, RZ, PT ;  /* 0x000000ff4200720c */ /* 0x000fe20003f46270 */
[----:B------:R-:W-:Y:S01]  /*6380*/  IMAD R215, R0, R4, R215 ;  /* 0x0000000400d77224 */ /* 0x000fe200078e02d7 */
[----:B------:R-:W-:Y:S01]  /*6390*/  IADD3 R40, R118, 0x7b, RZ ;  /* 0x0000007b76287810 */ /* 0x000fe20007ffe0ff */
[----:B------:R-:W-:-:S04]  /*63a0*/  IMAD.HI.U32 R4, R2, R217, RZ ;  /* 0x000000d902047227 */ /* 0x000fc800078e00ff */
[----:B------:R-:W-:Y:S01]  /*63b0*/  @!P3 IMAD.IADD R223, R223, 0x1, -R0 ;  /* 0x00000001dfdfb824 */ /* 0x000fe200078e0a00 */
[----:B------:R-:W-:Y:S01]  /*63c0*/  ISETP.GE.AND P3, PT, R64, RZ, PT ;  /* 0x000000ff4000720c */ /* 0x000fe20003f66270 */
[----:B------:R-:W-:Y:S01]  /*63d0*/  IMAD.MOV R4, RZ, RZ, -R4 ;  /* 0x000000ffff047224 */ /* 0x000fe200078e0a04 */
[----:B------:R-:W-:Y:S01]  /*63e0*/  IABS R221, R40 ;  /* 0x0000002800dd7213 */ /* 0x000fe20000000000 */
[--C-:B------:R-:W-:Y:S01]  /*63f0*/  @!P4 IMAD.IADD R201, R201, 0x1, -R0.reuse ;  /* 0x00000001c9c9c824 */ /* 0x100fe200078e0a00 */
[----:B------:R-:W-:Y:S01]  /*6400*/  @!P6 IADD3 R219, R219, -R0, RZ ;  /* 0x80000000dbdbe210 */ /* 0x000fe20007ffe0ff */
[--C-:B------:R-:W-:Y:S01]  /*6410*/  @!P0 IMAD.IADD R226, R226, 0x1, -R0.reuse ;  /* 0x00000001e2e28824 */ /* 0x100fe200078e0a00 */
[----:B------:R-:W-:Y:S01]  /*6420*/  ISETP.GE.AND P4, PT, R60, RZ, PT ;  /* 0x000000ff3c00720c */ /* 0x000fe20003f86270 */
[--C-:B------:R-:W-:Y:S01]  /*6430*/  @!P5 IMAD.IADD R205, R205, 0x1, -R0.reuse ;  /* 0x00000001cdcdd824 */ /* 0x100fe200078e0a00 */
[----:B------:R-:W-:Y:S01]  /*6440*/  ISETP.GE.AND P6, PT, R68, RZ, PT ;  /* 0x000000ff4400720c */ /* 0x000fe20003fc6270 */
[----:B------:R-:W-:Y:S01]  /*6450*/  @!P1 IMAD.IADD R212, R212, 0x1, -R0 ;  /* 0x00000001d4d49824 */ /* 0x000fe200078e0a00 */
[----:B------:R-:W-:Y:S01]  /*6460*/  ISETP.GE.AND P0, PT, R62, RZ, PT ;  /* 0x000000ff3e00720c */ /* 0x000fe20003f06270 */
[----:B------:R-:W-:Y:S01]  /*6470*/  IMAD R217, R0, R4, R217 ;  /* 0x0000000400d97224 */ /* 0x000fe200078e02d9 */
[----:B------:R-:W-:Y:S01]  /*6480*/  ISETP.GE.AND P5, PT, R58, RZ, PT ;  /* 0x000000ff3a00720c */ /* 0x000fe20003fa6270 */
[----:B------:R-:W-:Y:S01]  /*6490*/  IMAD.HI.U32 R4, R2, R221, RZ ;  /* 0x000000dd02047227 */ /* 0x000fe200078e00ff */
[----:B------:R-:W-:-:S02]  /*64a0*/  ISETP.GT.U32.AND P1, PT, R0, R222, PT ;  /* 0x000000de0000720c */ /* 0x000fc40003f24070 */
[----:B------:R-:W-:Y:S01]  /*64b0*/  IADD3 R36, R118, 0x7c, RZ ;  /* 0x0000007c76247810 */ /* 0x000fe20007ffe0ff */
[----:B------:R-:W-:Y:S01]  /*64c0*/  @!P2 IMAD.MOV R209, RZ, RZ, -R209 ;  /* 0x000000ffffd1a224 */ /* 0x000fe200078e0ad1 */
[C---:B------:R-:W-:Y:S01]  /*64d0*/  ISETP.GT.U32.AND P2, PT, R0.reuse, R223, PT ;  /* 0x000000df0000720c */ /* 0x040fe20003f44070 */
[----:B------:R-:W-:Y:S01]  /*64e0*/  IMAD.MOV R4, RZ, RZ, -R4 ;  /* 0x000000ffff047224 */ /* 0x000fe200078e0a04 */
[----:B------:R-:W-:Y:S01]  /*64f0*/  IABS R225, R36 ;  /* 0x0000002400e17213 */ /* 0x000fe20000000000 */
[----:B------:R-:W-:Y:S01]  /*6500*/  @!P3 IMAD.MOV R211, RZ, RZ, -R211 ;  /* 0x000000ffffd3b224 */ /* 0x000fe200078e0ad3 */
[C---:B------:R-:W-:Y:S01]  /*6510*/  ISETP.GT.U32.AND P3, PT, R0.reuse, R226, PT ;  /* 0x000000e20000720c */ /* 0x040fe20003f64070 */
[----:B------:R-:W-:Y:S02]  /*6520*/  IMAD R221, R0, R4, R221 ;  /* 0x0000000400dd7224 */ /* 0x000fe400078e02dd */
[----:B------:R-:W-:Y:S01]  /*6530*/  IMAD.HI.U32 R4, R2, R225, RZ ;  /* 0x000000e102047227 */ /* 0x000fe200078e00ff */
[----:B------:R-:W-:-:S03]  /*6540*/  @!P6 IADD3 R207, -R207, RZ, RZ ;  /* 0x000000ffcfcfe210 */ /* 0x000fc60007ffe1ff */
[----:B------:R-:W-:Y:S01]  /*6550*/  @!P4 IMAD.MOV R218, RZ, RZ, -R218 ;  /* 0x000000ffffdac224 */ /* 0x000fe200078e0ada */
[C---:B------:R-:W-:Y:S01]  /*6560*/  ISETP.GT.U32.AND P4, PT, R0.reuse, R212, PT ;  /* 0x000000d40000720c */ /* 0x040fe20003f84070 */
[----:B------:R-:W-:Y:S01]  /*6570*/  @!P0 IMAD.MOV R213, RZ, RZ, -R213 ;  /* 0x000000ffffd58224 */ /* 0x000fe200078e0ad5 */
[C---:B------:R-:W-:Y:S01]  /*6580*/  ISETP.GT.U32.AND P0, PT, R0.reuse, R201, PT ;  /* 0x000000c90000720c */ /* 0x040fe20003f04070 */
[----:B------:R-:W-:Y:S01]  /*6590*/  @!P5 IMAD.MOV R219, RZ, RZ, -R219 ;  /* 0x000000ffffdbd224 */ /* 0x000fe200078e0adb */
[----:B------:R-:W-:Y:S01]  /*65a0*/  ISETP.GT.U32.AND P6, PT, R0, R205, PT ;  /* 0x000000cd0000720c */ /* 0x000fe20003fc4070 */
[----:B------:R-:W-:Y:S01]  /*65b0*/  @!P1 IMAD.IADD R222, R222, 0x1, -R0 ;  /* 0x00000001dede9824 */ /* 0x000fe200078e0a00 */
[C---:B------:R-:W-:Y:S01]  /*65c0*/  ISETP.GT.U32.AND P5, PT, R0.reuse, R215, PT ;  /* 0x000000d70000720c */ /* 0x040fe20003fa4070 */
[----:B------:R-:W-:Y:S01]  /*65d0*/  IMAD.MOV R4, RZ, RZ, -R4 ;  /* 0x000000ffff047224 */ /* 0x000fe200078e0a04 */
[C---:B------:R-:W-:Y:S02]  /*65e0*/  ISETP.GT.U32.AND P1, PT, R0.reuse, R217, PT ;  /* 0x000000d90000720c */ /* 0x040fe40003f24070 */
[----:B------:R-:W-:Y:S01]  /*65f0*/  @!P2 IADD3 R223, R223, -R0, RZ ;  /* 0x80000000dfdfa210 */ /* 0x000fe20007ffe0ff */
[----:B------:R-:W-:Y:S01]  /*6600*/  IMAD R225, R0, R4, R225 ;  /* 0x0000000400e17224 */ /* 0x000fe200078e02e1 */
[----:B------:R-:W-:-:S02]  /*6610*/  IADD3 R11, R118, 0x7d, RZ ;  /* 0x0000007d760b7810 */ /* 0x000fc40007ffe0ff */
[----:B------:R-:W-:Y:S02]  /*6620*/  ISETP.GT.U32.AND P2, PT, R0, R221, PT ;  /* 0x000000dd0000720c */ /* 0x000fe40003f44070 */
[----:B------:R-:W-:Y:S01]  /*6630*/  IADD3 R10, R118, 0x7e, RZ ;  /* 0x0000007e760a7810 */ /* 0x000fe20007ffe0ff */
[--C-:B------:R-:W-:Y:S01]  /*6640*/  @!P3 IMAD.IADD R226, R226, 0x1, -R0.reuse ;  /* 0x00000001e2e2b824 */ /* 0x100fe200078e0a00 */
[----:B------:R-:W-:Y:S02]  /*6650*/  IABS R229, R11 ;  /* 0x0000000b00e57213 */ /* 0x000fe40000000000 */
[----:B------:R-:W-:Y:S01]  /*6660*/  ISETP.GT.U32.AND P3, PT, R0, R225, PT ;  /* 0x000000e10000720c */ /* 0x000fe20003f64070 */
[--C-:B------:R-:W-:Y:S01]  /*6670*/  @!P4 IMAD.IADD R212, R212, 0x1, -R0.reuse ;  /* 0x00000001d4d4c824 */ /* 0x100fe200078e0a00 */
[----:B------:R-:W-:Y:S01]  /*6680*/  IABS R233, R10 ;  /* 0x0000000a00e97213 */ /* 0x000fe20000000000 */
[--C-:B------:R-:W-:Y:S01]  /*6690*/  @!P0 IMAD.IADD R201, R201, 0x1, -R0.reuse ;  /* 0x00000001c9c98824 */ /* 0x100fe200078e0a00 */
[----:B------:R-:W-:Y:S01]  /*66a0*/  ISETP.GE.AND P4, PT, R52, RZ, PT ;  /* 0x000000ff3400720c */ /* 0x000fe20003f86270 */
[----:B------:R-:W-:Y:S01]  /*66b0*/  @!P6 IMAD.IADD R205, R205, 0x1, -R0 ;  /* 0x00000001cdcde824 */ /* 0x000fe200078e0a00 */
[----:B------:R-:W-:Y:S01]  /*66c0*/  ISETP.GE.AND P0, PT, R56, RZ, PT ;  /* 0x000000ff3800720c */ /* 0x000fe20003f06270 */
[----:B------:R-:W-:Y:S01]  /*66d0*/  IMAD.HI.U32 R4, R2, R229, RZ ;  /* 0x000000e502047227 */ /* 0x000fe200078e00ff */
[----:B------:R-:W-:-:S03]  /*66e0*/  ISETP.GE.AND P6, PT, R54, RZ, PT ;  /* 0x000000ff3600720c */ /* 0x000fc60003fc6270 */
[--C-:B------:R-:W-:Y:S01]  /*66f0*/  @!P5 IMAD.IADD R215, R215, 0x1, -R0.reuse ;  /* 0x00000001d7d7d824 */ /* 0x100fe200078e0a00 */
[----:B------:R-:W-:Y:S01]  /*6700*/  ISETP.GE.AND P5, PT, R50, RZ, PT ;  /* 0x000000ff3200720c */ /* 0x000fe20003fa6270 */
[----:B------:R-:W-:Y:S01]  /*6710*/  @!P1 IMAD.IADD R217, R217, 0x1, -R0 ;  /* 0x00000001d9d99824 */ /* 0x000fe200078e0a00 */
[----:B------:R-:W-:Y:S01]  /*6720*/  ISETP.GE.AND P1, PT, R48, RZ, PT ;  /* 0x000000ff3000720c */ /* 0x000fe20003f26270 */
[----:B------:R-:W-:Y:S01]  /*6730*/  IMAD.HI.U32 R2, R2, R233, RZ ;  /* 0x000000e902027227 */ /* 0x000fe200078e00ff */
[----:B------:R-:W-:Y:S02]  /*6740*/  @!P2 IADD3 R221, R221, -R0, RZ ;  /* 0x80000000dddda210 */ /* 0x000fe40007ffe0ff */
[----:B------:R-:W-:Y:S01]  /*6750*/  IADD3 R4, -R4, RZ, RZ ;  /* 0x000000ff04047210 */ /* 0x000fe20007ffe1ff */
[----:B------:R-:W-:Y:S01]  /*6760*/  IMAD.MOV R2, RZ, RZ, -R2 ;  /* 0x000000ffff027224 */ /* 0x000fe200078e0a02 */
[----:B------:R-:W-:Y:S01]  /*6770*/  ISETP.GE.AND P2, PT, R46, RZ, PT ;  /* 0x000000ff2e00720c */ /* 0x000fe20003f46270 */
[----:B------:R-:W-:-:S02]  /*6780*/  @!P3 IMAD.IADD R225, R225, 0x1, -R0 ;  /* 0x00000001e1e1b824 */ /* 0x000fc400078e0a00 */
[C---:B------:R-:W-:Y:S02]  /*6790*/  IMAD R229, R0.reuse, R4, R229 ;  /* 0x0000000400e57224 */ /* 0x040fe400078e02e5 */
[C---:B------:R-:W-:Y:S02]  /*67a0*/  IMAD R233, R0.reuse, R2, R233 ;  /* 0x0000000200e97224 */ /* 0x040fe400078e02e9 */
[----:B------:R-:W-:Y:S01]  /*67b0*/  @!P4 IMAD.MOV R226, RZ, RZ, -R226 ;  /* 0x000000ffffe2c224 */ /* 0x000fe200078e0ae2 */
        /* <DEDUP_REMOVED lines=10> */
[----:B------:R-:W-:Y:S02]  /*6860*/  ISETP.GE.AND P2, PT, R44, RZ, PT ;  /* 0x000000ff2c00720c */ /* 0x000fe40003f46270 */
[----:B------:R-:W-:Y:S01]  /*6870*/  ISETP.GT.U32.AND P3, PT, R0, R217, PT ;  /* 0x000000d90000720c */ /* 0x000fe20003f64070 */
[--C-:B------:R-:W-:Y:S01]  /*6880*/  @!P4 IMAD.IADD R221, R221, 0x1, -R0.reuse ;  /* 0x00000001ddddc824 */ /* 0x100fe200078e0a00 */
[----:B------:R-:W-:Y:S01]  /*6890*/  ISETP.GE.AND P4, PT, R42, RZ, PT ;  /* 0x000000ff2a00720c */ /* 0x000fe20003f86270 */
[--C-:B------:R-:W-:Y:S02]  /*68a0*/  @!P0 IMAD.IADD R215, R215, 0x1, -R0.reuse ;  /* 0x00000001d7d78824 */ /* 0x100fe400078e0a00 */
[--C-:B------:R-:W-:Y:S01]  /*68b0*/  @!P6 IMAD.IADD R225, R225, 0x1, -R0.reuse ;  /* 0x00000001e1e1e824 */ /* 0x100fe200078e0a00 */
[----:B------:R-:W-:Y:S01]  /*68c0*/  ISETP.GE.AND P6, PT, R40, RZ, PT ;  /* 0x000000ff2800720c */ /* 0x000fe20003fc6270 */
[----:B------:R-:W-:-:S02]  /*68d0*/  @!P5 IMAD.IADD R229, R229, 0x1, -R0 ;  /* 0x00000001e5e5d824 */ /* 0x000fc400078e0a00 */
[--C-:B------:R-:W-:Y:S02]  /*68e0*/  @!P1 IMAD.IADD R233, R233, 0x1, -R0.reuse ;  /* 0x00000001e9e99824 */ /* 0x100fe400078e0a00 */
[----:B------:R-:W-:Y:S02]  /*68f0*/  @!P2 IADD3 R215, -R215, RZ, RZ ;  /* 0x000000ffd7d7a210 */ /* 0x000fe40007ffe1ff */
[C---:B------:R-:W-:Y:S02]  /*6900*/  ISETP.GT.U32.AND P2, PT, R0.reuse, R229, PT ;  /* 0x000000e50000720c */ /* 0x040fe40003f44070 */
[----:B------:R-:W-:Y:S01]  /*6910*/  ISETP.GT.U32.AND P1, PT, R0, R233, PT ;  /* 0x000000e90000720c */ /* 0x000fe20003f24070 */
[----:B------:R-:W-:Y:S02]  /*6920*/  IMAD.MOV.U32 R8, RZ, RZ, c[0x0][0x180] ;  /* 0x00006000ff087624 */ /* 0x000fe400078e00ff */
[----:B------:R-:W-:Y:S01]  /*6930*/  @!P3 IMAD.IADD R217, R217, 0x1, -R0 ;  /* 0x00000001d9d9b824 */ /* 0x000fe200078e0a00 */
[----:B------:R-:W-:Y:S01]  /*6940*/  ISETP.GE.AND P5, PT, R36, RZ, PT ;  /* 0x000000ff2400720c */ /* 0x000fe20003fa6270 */
[----:B------:R-:W-:Y:S01]  /*6950*/  @!P6 IMAD.MOV R221, RZ, RZ, -R221 ;  /* 0x000000ffffdde224 */ /* 0x000fe200078e0add */
[----:B------:R-:W-:Y:S01]  /*6960*/  IADD3 R2, R8, -0x5, RZ ;  /* 0xfffffffb08027810 */ /* 0x000fe20007ffe0ff */
[----:B------:R-:W-:Y:S01]  /*6970*/  @!P4 IMAD.MOV R217, RZ, RZ, -R217 ;  /* 0x000000ffffd9c224 */ /* 0x000fe200078e0ad9 */
[----:B------:R-:W-:-:S02]  /*6980*/  ISETP.GE.AND P4, PT, R11, RZ, PT ;  /* 0x000000ff0b00720c */ /* 0x000fc40003f86270 */
[----:B------:R-:W-:Y:S01]  /*6990*/  ISETP.GE.AND P6, PT, R10, RZ, PT ;  /* 0x000000ff0a00720c */ /* 0x000fe20003fc6270 */
[--C-:B------:R-:W-:Y:S01]  /*69a0*/  @!P2 IMAD.IADD R229, R229, 0x1, -R0.reuse ;  /* 0x00000001e5e5a824 */ /* 0x100fe200078e0a00 */
[----:B------:R-:W-:Y:S01]  /*69b0*/  ISETP.GE.U32.AND P3, PT, R2, 0x7fffffdc, PT ;  /* 0x7fffffdc0200780c */ /* 0x000fe20003f66070 */
[----:B------:R-:W-:Y:S01]  /*69c0*/  @!P1 IMAD.IADD R233, R233, 0x1, -R0 ;  /* 0x00000001e9e99824 */ /* 0x000fe200078e0a00 */
[----:B------:R-:W-:Y:S02]  /*69d0*/  IADD3 R2, R8, -0xd, RZ ;  /* 0xfffffff308027810 */ /* 0x000fe40007ffe0ff */
[----:B------:R-:W-:Y:S02]  /*69e0*/  ISETP.NE.AND P1, PT, RZ, c[0x0][0x17c], PT ;  /* 0x00005f00ff007a0c */ /* 0x000fe40003f25270 */
[----:B------:R-:W-:Y:S02]  /*69f0*/  LOP3.LUT R0, RZ, c[0x0][0x17c], RZ, 0x33, !PT ;  /* 0x00005f00ff007a12 */ /* 0x000fe400078e33ff */
[----:B------:R-:W-:Y:S01]  /*6a00*/  ISETP.GE.U32.AND P2, PT, R2, 0x7fffffd4, PT ;  /* 0x7fffffd40200780c */ /* 0x000fe20003f46070 */
[----:B------:R-:W-:Y:S01]  /*6a10*/  IMAD R2, R38, c[0x0][0x18c], RZ ;  /* 0x0000630026027a24 */ /* 0x000fe200078e02ff */
[----:B------:R-:W-:-:S02]  /*6a20*/  IADD3 R4, R8, -0x1, RZ ;  /* 0xffffffff08047810 */ /* 0x000fc40007ffe0ff */
[----:B------:R-:W-:Y:S01]  /*6a30*/  SEL R3, R0, R3, !P1 ;  /* 0x0000000300037207 */ /* 0x000fe20004800000 */
[----:B------:R-:W-:Y:S01]  /*6a40*/  @!P5 IMAD.MOV R225, RZ, RZ, -R225 ;  /* 0x000000ffffe1d224 */ /* 0x000fe200078e0ae1 */
[----:B------:R-:W-:Y:S01]  /*6a50*/  ISETP.GE.U32.AND P0, PT, R4, 0x7fffffe0, PT ;  /* 0x7fffffe00400780c */ /* 0x000fe20003f06070 */
[----:B------:R-:W-:Y:S01]  /*6a60*/  @!P4 IMAD.MOV R229, RZ, RZ, -R229 ;  /* 0x000000ffffe5c224 */ /* 0x000fe200078e0ae5 */
[----:B------:R-:W-:Y:S01]  /*6a70*/  @!P6 IADD3 R233, -R233, RZ, RZ ;  /* 0x000000ffe9e9e210 */ /* 0x000fe20007ffe1ff */
[----:B------:R-:W-:Y:S01]  /*6a80*/  IMAD R3, R3, c[0x0][0x190], RZ ;  /* 0x0000640003037a24 */ /* 0x000fe200078e02ff */
[----:B------:R-:W-:Y:S01]  /*6a90*/  IADD3 R4, R8, -0x9, RZ ;  /* 0xfffffff708047810 */ /* 0x000fe20007ffe0ff */
[----:B------:R-:W-:Y:S01]  /*6aa0*/  STL [R1+0x1248], R44 ;  /* 0x0012482c01007387 */ /* 0x000fe20000100800 */
[----:B------:R-:W-:Y:S01]  /*6ab0*/  LEA R240, P6, R2, c[0x0][0x168], 0x2 ;  /* 0x00005a0002f07a11 */ /* 0x000fe200078c10ff */
[----:B------:R-:W-:Y:S01]  /*6ac0*/  IMAD R6, R6, c[0x0][0x184], RZ ;  /* 0x0000610006067a24 */ /* 0x000fe200078e02ff */
[C---:B------:R-:W-:Y:S01]  /*6ad0*/  SEL R34, R0.reuse, R34, !P1 ;  /* 0x0000002200227207 */ /* 0x040fe20004800000 */
[----:B------:R-:W-:Y:S01]  /*6ae0*/  STL [R1+0x1240], R42 ;  /* 0x0012402a01007387 */ /* 0x000fe20000100800 */
[----:B------:R-:W-:-:S02]  /*6af0*/  SEL R32, R0, R32, !P1 ;  /* 0x0000002000207207 */ /* 0x000fc40004800000 */
[C---:B------:R-:W-:Y:S01]  /*6b00*/  SEL R30, R0.reuse, R30, !P1 ;  /* 0x0000001e001e7207 */ /* 0x040fe20004800000 */
[----:B------:R-:W-:Y:S01]  /*6b10*/  STL [R1+0x123c], R40 ;  /* 0x00123c2801007387 */ /* 0x000fe20000100800 */
[C---:B------:R-:W-:Y:S02]  /*6b20*/  SEL R28, R0.reuse, R28, !P1 ;  /* 0x0000001c001c7207 */ /* 0x040fe40004800000 */
[C---:B------:R-:W-:Y:S01]  /*6b30*/  SEL R26, R0.reuse, R26, !P1 ;  /* 0x0000001a001a7207 */ /* 0x040fe20004800000 */
[----:B------:R-:W-:Y:S01]  /*6b40*/  STL [R1+0x1234], R36 ;  /* 0x0012342401007387 */ /* 0x000fe20000100800 */
[C---:B------:R-:W-:Y:S02]  /*6b50*/  SEL R24, R0.reuse, R24, !P1 ;  /* 0x0000001800187207 */ /* 0x040fe40004800000 */
[C---:B------:R-:W-:Y:S02]  /*6b60*/  SEL R22, R0.reuse, R22, !P1 ;  /* 0x0000001600167207 */ /* 0x040fe40004800000 */
[----:B------:R-:W-:-:S02]  /*6b70*/  SEL R20, R0, R20, !P1 ;  /* 0x0000001400147207 */ /* 0x000fc40004800000 */
[C---:B------:R-:W-:Y:S02]  /*6b80*/  SEL R18, R0.reuse, R18, !P1 ;  /* 0x0000001200127207 */ /* 0x040fe40004800000 */
[C---:B------:R-:W-:Y:S02]  /*6b90*/  SEL R16, R0.reuse, R16, !P1 ;  /* 0x0000001000107207 */ /* 0x040fe40004800000 */
[C---:B------:R-:W-:Y:S02]  /*6ba0*/  SEL R12, R0.reuse, R12, !P1 ;  /* 0x0000000c000c7207 */ /* 0x040fe40004800000 */
        /* <DEDUP_REMOVED lines=115> */
[----:B------:R-:W-:Y:S01]  /*72e0*/  SEL R233, R0, R233, !P1 ;  /* 0x000000e900e97207 */ /* 0x000fe20004800000 */
[----:B------:R-:W-:Y:S01]  /*72f0*/  STL [R1+0x1230], R11 ;  /* 0x0012300b01007387 */ /* 0x000fe20000100800 */
[----:B------:R-:W-:Y:S01]  /*7300*/  ISETP.GE.U32.AND P5, PT, R4, 0x7fffffd8, PT ;  /* 0x7fffffd80400780c */ /* 0x000fe20003fa6070 */
[----:B------:R-:W-:Y:S01]  /*7310*/  IMAD R5, R5, c[0x0][0x184], RZ ;  /* 0x0000610005057a24 */ /* 0x000fe200078e02ff */
[----:B------:R-:W-:Y:S01]  /*7320*/  LEA.HI.X.SX32 R0, R2, c[0x0][0x16c], 0x2, P6 ;  /* 0x00005b0002007a11 */ /* 0x000fe200030f16ff */
[----:B------:R1:W-:Y:S01]  /*7330*/  STL [R1+0x1224], R10 ;  /* 0x0012240a01007387 */ /* 0x0003e20000100800 */
[----:B------:R-:W-:-:S02]  /*7340*/  IADD3 R4, R8, -0x11, RZ ;  /* 0xffffffef08047810 */ /* 0x000fc40007ffe0ff */
[----:B------:R-:W-:Y:S01]  /*7350*/  LEA R2, P1, R3, R240, 0x2 ;  /* 0x000000f003027211 */ /* 0x000fe200078210ff */
[----:B------:R-:W-:Y:S01]  /*7360*/  IMAD R7, R7, c[0x0][0x184], RZ ;  /* 0x0000610007077a24 */ /* 0x000fe200078e02ff */
[----:B------:R-:W-:Y:S01]  /*7370*/  ISETP.GE.U32.AND P4, PT, R4, 0x7fffffd0, PT ;  /* 0x7fffffd00400780c */ /* 0x000fe20003f86070 */
[----:B------:R-:W-:Y:S01]  /*7380*/  IMAD R9, R9, c[0x0][0x184], RZ ;  /* 0x0000610009097a24 */ /* 0x000fe200078e02ff */
[----:B------:R-:W-:Y:S02]  /*7390*/  LEA.HI.X.SX32 R3, R3, R0, 0x2, P1 ;  /* 0x0000000003037211 */ /* 0x000fe400008f16ff */
[----:B-1----:R-:W-:Y:S02]  /*73a0*/  LEA R10, P6, R6, c[0x0][0x160], 0x2 ;  /* 0x00005800060a7a11 */ /* 0x002fe400078c10ff */
[----:B------:R-:W-:Y:S01]  /*73b0*/  LEA R4, P1, R5, c[0x0][0x160], 0x2 ;  /* 0x0000580005047a11 */ /* 0x000fe200078210ff */
[----:B------:R-:W-:Y:S01]  /*73c0*/  IMAD R34, R34, c[0x0][0x190], RZ ;  /* 0x0000640022227a24 */ /* 0x000fe200078e02ff */
[----:B------:R-:W-:-:S02]  /*73d0*/  LEA.HI.X.SX32 R11, R6, c[0x0][0x164], 0x2, P6 ;  /* 0x00005900060b7a11 */ /* 0x000fc400030f16ff */
[----:B------:R-:W-:Y:S01]  /*73e0*/  LEA R6, P6, R7, c[0x0][0x160], 0x2 ;  /* 0x0000580007067a11 */ /* 0x000fe200078c10ff */
[----:B------:R-:W-:Y:S01]  /*73f0*/  IMAD R32, R32, c[0x0][0x190], RZ ;  /* 0x0000640020207a24 */ /* 0x000fe200078e02ff */
[----:B------:R-:W-:Y:S02]  /*7400*/  LEA.HI.X.SX32 R5, R5, c[0x0][0x164], 0x2, P1 ;  /* 0x0000590005057a11 */ /* 0x000fe400008f16ff */
[----:B------:R-:W-:Y:S01]  /*7410*/  LEA R8, P1, R9, c[0x0][0x160], 0x2 ;  /* 0x0000580009087a11 */ /* 0x000fe200078210ff */
[----:B------:R-:W-:Y:S01]  /*7420*/  IMAD R30, R30, c[0x0][0x190], RZ ;  /* 0x000064001e1e7a24 */ /* 0x000fe200078e02ff */
[----:B------:R-:W-:Y:S02]  /*7430*/  LEA.HI.X.SX32 R7, R7, c[0x0][0x164], 0x2, P6 ;  /* 0x0000590007077a11 */ /* 0x000fe400030f16ff */
[-C--:B------:R-:W-:Y:S02]  /*7440*/  LEA R234, P6, R34, R240.reuse, 0x2 ;  /* 0x000000f022ea7211 */ /* 0x080fe400078c10ff */
[----:B------:R-:W-:Y:S01]  /*7450*/  LEA.HI.X.SX32 R9, R9, c[0x0][0x164], 0x2, P1 ;  /* 0x0000590009097a11 */ /* 0x000fe200008f16ff */
[----:B------:R1:W-:Y:S01]  /*7460*/  STL.64 [R1+0x14d8], R2 ;  /* 0x0014d80201007387 */ /* 0x0003e20000100a00 */
[----:B------:R-:W-:-:S02]  /*7470*/  LEA R230, P1, R32, R240, 0x2 ;  /* 0x000000f020e67211 */ /* 0x000fc400078210ff */
[-C--:B------:R-:W-:Y:S02]  /*7480*/  LEA.HI.X.SX32 R235, R34, R0.reuse, 0x2, P6 ;  /* 0x0000000022eb7211 */ /* 0x080fe400030f16ff */
[----:B------:R-:W-:Y:S01]  /*7490*/  LEA.HI.X.SX32 R231, R32, R0, 0x2, P1 ;  /* 0x0000000020e77211 */ /* 0x000fe200008f16ff */
[----:B------:R-:W-:Y:S01]  /*74a0*/  IMAD R28, R28, c[0x0][0x190], RZ ;  /* 0x000064001c1c7a24 */ /* 0x000fe200078e02ff */
[----:B-1----:R-:W-:Y:S01]  /*74b0*/  LEA R2, P6, R30, R240, 0x2 ;  /* 0x000000f01e027211 */ /* 0x002fe200078c10ff */
[----:B------:R-:W-:-:S03]  /*74c0*/  IMAD R26, R26, c[0x0][0x190], RZ ;  /* 0x000064001a1a7a24 */ /* 0x000fc600078e02ff */
[----:B------:R-:W-:Y:S01]  /*74d0*/  LEA.HI.X.SX32 R3, R30, R0, 0x2, P6 ;  /* 0x000000001e037211 */ /* 0x000fe200030f16ff */
[----:B------:R1:W-:Y:S04]  /*74e0*/  STL.64 [R1+0x28], R230 ;  /* 0x000028e601007387 */ /* 0x0003e80000100a00 */
[----:B------:R-:W-:Y:S04]  /*74f0*/  STL.64 [R1+0x30], R234 ;  /* 0x000030ea01007387 */ /* 0x000fe80000100a00 */
[----:B------:R2:W-:Y:S01]  /*7500*/  STL.64 [R1+0x20], R2 ;  /* 0x0000200201007387 */ /* 0x0005e20000100a00 */
[----:B-1----:R-:W-:Y:S01]  /*7510*/  LEA R230, P1, R28, R240, 0x2 ;  /* 0x000000f01ce67211 */ /* 0x002fe200078210ff */
[----:B------:R-:W-:-:S03]  /*7520*/  IMAD R24, R24, c[0x0][0x190], RZ ;  /* 0x0000640018187a24 */ /* 0x000fc600078e02ff */
[----:B------:R-:W-:Y:S02]  /*7530*/  LEA.HI.X.SX32 R231, R28, R0, 0x2, P1 ;  /* 0x000000001ce77211 */ /* 0x000fe400008f16ff */
[----:B--2---:R-:W-:Y:S01]  /*7540*/  LEA R2, P6, R26, R240, 0x2 ;  /* 0x000000f01a027211 */ /* 0x004fe200078c10ff */
[----:B------:R-:W-:-:S03]  /*7550*/  IMAD R22, R22, c[0x0][0x190], RZ ;  /* 0x0000640016167a24 */ /* 0x000fc600078e02ff */
[----:B------:R-:W-:Y:S01]  /*7560*/  LEA.HI.X.SX32 R3, R26, R0, 0x2, P6 ;  /* 0x000000001a037211 */ /* 0x000fe200030f16ff */
[----:B------:R1:W-:Y:S01]  /*7570*/  STL.64 [R1+0x18], R230 ;  /* 0x000018e601007387 */ /* 0x0003e20000100a00 */
[----:B------:R-:W-:Y:S02]  /*7580*/  IMAD R20, R20, c[0x0][0x190], RZ ;  /* 0x0000640014147a24 */ /* 0x000fe400078e02ff */
[----:B------:R-:W-:Y:S01]  /*7590*/  IMAD R18, R18, c[0x0][0x190], RZ ;  /* 0x0000640012127a24 */ /* 0x000fe200078e02ff */
[----:B------:R2:W-:Y:S01]  /*75a0*/  STL.64 [R1+0x10], R2 ;  /* 0x0000100201007387 */ /* 0x0005e20000100a00 */
[----:B------:R-:W-:Y:S01]  /*75b0*/  IMAD R16, R16, c[0x0][0x190], RZ ;  /* 0x0000640010107a24 */ /* 0x000fe200078e02ff */
[-C--:B-1----:R-:W-:Y:S02]  /*75c0*/  LEA R230, P1, R24, R240.reuse, 0x2 ;  /* 0x000000f018e67211 */ /* 0x082fe400078210ff */
[----:B--2---:R-:W-:Y:S02]  /*75d0*/  LEA R2, P6, R22, R240, 0x2 ;  /* 0x000000f016027211 */ /* 0x004fe400078c10ff */
[----:B------:R-:W-:Y:S01]  /*75e0*/  LEA.HI.X.SX32 R231, R24, R0, 0x2, P1 ;  /* 0x0000000018e77211 */ /* 0x000fe200008f16ff */
[----:B------:R-:W-:Y:S01]  /*75f0*/  IMAD R12, R12, c[0x0][0x190], RZ ;  /* 0x000064000c0c7a24 */ /* 0x000fe200078e02ff */
[----:B------:R-:W-:-:S02]  /*7600*/  LEA R250, P1, R20, R240, 0x2 ;  /* 0x000000f014fa7211 */ /* 0x000fc400078210ff */
[----:B------:R-:W-:Y:S02]  /*7610*/  LEA.HI.X.SX32 R3, R22, R0, 0x2, P6 ;  /* 0x0000000016037211 */ /* 0x000fe400030f16ff */
[----:B------:R-:W-:Y:S01]  /*7620*/  LEA R248, P6, R18, R240, 0x2 ;  /* 0x000000f012f87211 */ /* 0x000fe200078c10ff */
[----:B------:R-:W-:Y:S01]  /*7630*/  IMAD R14, R14, c[0x0][0x190], RZ ;  /* 0x000064000e0e7a24 */ /* 0x000fe200078e02ff */
[----:B------:R-:W-:Y:S01]  /*7640*/  LEA.HI.X.SX32 R251, R20, R0, 0x2, P1 ;  /* 0x0000000014fb7211 */ /* 0x000fe200008f16ff */
[----:B------:R-:W-:Y:S01]  /*7650*/  IMAD R13, R13, c[0x0][0x190], RZ ;  /* 0x000064000d0d7a24 */ /* 0x000fe200078e02ff */
[----:B------:R-:W-:Y:S02]  /*7660*/  LEA R246, P1, R16, R240, 0x2 ;  /* 0x000000f010f67211 */ /* 0x000fe400078210ff */
[----:B------:R-:W-:Y:S02]  /*7670*/  LEA.HI.X.SX32 R249, R18, R0, 0x2, P6 ;  /* 0x0000000012f97211 */ /* 0x000fe400030f16ff */
[----:B------:R-:W-:Y:S01]  /*7680*/  LEA R244, P6, R12, R240, 0x2 ;  /* 0x000000f00cf47211 */ /* 0x000fe200078c10ff */
[----:B------:R-:W-:Y:S01]  /*7690*/  IMAD R15, R15, c[0x0][0x190], RZ ;  /* 0x000064000f0f7a24 */ /* 0x000fe200078e02ff */
        /* <DEDUP_REMOVED lines=286> */
[C---:B------:R-:W-:Y:S01]  /*8880*/  LEA R200, P6, R204.reuse, R240, 0x2 ;  /* 0x000000f0ccc87211 */ /* 0x040fe200078c10ff */
[----:B------:R-:W-:Y:S01]  /*8890*/  IMAD R228, R201, c[0x0][0x190], RZ ;  /* 0x00006400c9e47a24 */ /* 0x000fe200078e02ff */
[----:B------:R-:W-:Y:S01]  /*88a0*/  LEA.HI.X.SX32 R199, R199, R0, 0x2, P1 ;  /* 0x00000000c7c77211 */ /* 0x000fe200008f16ff */
[----:B------:R-:W-:Y:S01]  /*88b0*/  IMAD R207, R207, c[0x0][0x190], RZ ;  /* 0x00006400cfcf7a24 */ /* 0x000fe200078e02ff */
[----:B------:R-:W-:Y:S01]  /*88c0*/  LEA R202, P1, R203, R240, 0x2 ;  /* 0x000000f0cbca7211 */ /* 0x000fe200078210ff */
[----:B------:R-:W-:Y:S01]  /*88d0*/  IMAD R209, R209, c[0x0][0x190], RZ ;  /* 0x00006400d1d17a24 */ /* 0x000fe200078e02ff */
[----:B------:R-:W-:-:S02]  /*88e0*/  LEA.HI.X.SX32 R201, R204, R0, 0x2, P6 ;  /* 0x00000000ccc97211 */ /* 0x000fc400030f16ff */
[C---:B------:R-:W-:Y:S01]  /*88f0*/  LEA R204, P6, R208.reuse, R240, 0x2 ;  /* 0x000000f0d0cc7211 */ /* 0x040fe200078c10ff */
[----:B------:R-:W-:Y:S01]  /*8900*/  IMAD R227, R205, c[0x0][0x190], RZ ;  /* 0x00006400cde37a24 */ /* 0x000fe200078e02ff */
[----:B------:R-:W-:Y:S01]  /*8910*/  LEA.HI.X.SX32 R203, R203, R0, 0x2, P1 ;  /* 0x00000000cbcb7211 */ /* 0x000fe200008f16ff */
[----:B------:R-:W-:Y:S01]  /*8920*/  IMAD R211, R211, c[0x0][0x190], RZ ;  /* 0x00006400d3d37a24 */ /* 0x000fe200078e02ff */
[----:B------:R-:W-:Y:S01]  /*8930*/  LEA R206, P1, R207, R240, 0x2 ;  /* 0x000000f0cfce7211 */ /* 0x000fe200078210ff */
[----:B------:R-:W-:Y:S01]  /*8940*/  IMAD R213, R213, c[0x0][0x190], RZ ;  /* 0x00006400d5d57a24 */ /* 0x000fe200078e02ff */
[----:B------:R-:W-:Y:S02]  /*8950*/  LEA.HI.X.SX32 R205, R208, R0, 0x2, P6 ;  /* 0x00000000d0cd7211 */ /* 0x000fe400030f16ff */
[----:B------:R-:W-:Y:S01]  /*8960*/  LEA R208, P6, R209, R240, 0x2 ;  /* 0x000000f0d1d07211 */ /* 0x000fe200078c10ff */
[----:B------:R-:W-:Y:S01]  /*8970*/  IMAD R218, R218, c[0x0][0x190], RZ ;  /* 0x00006400dada7a24 */ /* 0x000fe200078e02ff */
[----:B------:R-:W-:Y:S01]  /*8980*/  LEA.HI.X.SX32 R207, R207, R0, 0x2, P1 ;  /* 0x00000000cfcf7211 */ /* 0x000fe200008f16ff */
[----:B------:R-:W-:Y:S01]  /*8990*/  IMAD R232, R212, c[0x0][0x190], RZ ;  /* 0x00006400d4e87a24 */ /* 0x000fe200078e02ff */
[----:B------:R-:W-:Y:S01]  /*89a0*/  LEA R210, P1, R211, R240, 0x2 ;  /* 0x000000f0d3d27211 */ /* 0x000fe200078210ff */
[----:B------:R-:W-:Y:S01]  /*89b0*/  IMAD R219, R219, c[0x0][0x190], RZ ;  /* 0x00006400dbdb7a24 */ /* 0x000fe200078e02ff */
[----:B------:R-:W-:-:S02]  /*89c0*/  LEA.HI.X.SX32 R209, R209, R0, 0x2, P6 ;  /* 0x00000000d1d17211 */ /* 0x000fc400030f16ff */
[----:B------:R-:W-:Y:S01]  /*89d0*/  LEA R212, P6, R213, R240, 0x2 ;  /* 0x000000f0d5d47211 */ /* 0x000fe200078c10ff */
[----:B------:R1:W-:Y:S01]  /*89e0*/  STL.64 [R1+0x8], R230 ;  /* 0x000008e601007387 */ /* 0x0003e20000100a00 */
[----:B------:R-:W-:Y:S01]  /*89f0*/  LEA.HI.X.SX32 R211, R211, R0, 0x2, P1 ;  /* 0x00000000d3d37211 */ /* 0x000fe200008f16ff */
[----:B------:R-:W-:Y:S01]  /*8a00*/  IMAD R222, R222, c[0x0][0x190], RZ ;  /* 0x00006400dede7a24 */ /* 0x000fe200078e02ff */
[----:B------:R-:W-:Y:S01]  /*8a10*/  LEA R214, P1, R218, R240, 0x2 ;  /* 0x000000f0dad67211 */ /* 0x000fe200078210ff */
[----:B------:R2:W-:Y:S01]  /*8a20*/  STL [R1+0x14f0], R250 ;  /* 0x0014f0fa01007387 */ /* 0x0005e20000100800 */
[----:B------:R-:W-:Y:S01]  /*8a30*/  LEA.HI.X.SX32 R213, R213, R0, 0x2, P6 ;  /* 0x00000000d5d57211 */ /* 0x000fe200030f16ff */
[----:B------:R-:W-:Y:S01]  /*8a40*/  IMAD R223, R223, c[0x0][0x190], RZ ;  /* 0x00006400dfdf7a24 */ /* 0x000fe200078e02ff */
[----:B------:R-:W-:Y:S01]  /*8a50*/  LEA R216, P6, R219, R240, 0x2 ;  /* 0x000000f0dbd87211 */ /* 0x000fe200078c10ff */
[----:B------:R-:W-:Y:S01]  /*8a60*/  IMAD R236, R217, c[0x0][0x190], RZ ;  /* 0x00006400d9ec7a24 */ /* 0x000fe200078e02ff */
[----:B------:R3:W-:Y:S01]  /*8a70*/  STL [R1+0x14e0], R251 ;  /* 0x0014e0fb01007387 */ /* 0x0007e20000100800 */
[----:B------:R-:W-:-:S02]  /*8a80*/  IMAD R226, R226, c[0x0][0x190], RZ ;  /* 0x00006400e2e27a24 */ /* 0x000fc400078e02ff */
[----:B-1----:R-:W-:Y:S02]  /*8a90*/  IMAD R231, R215, c[0x0][0x190], RZ ;  /* 0x00006400d7e77a24 */ /* 0x002fe400078e02ff */
[----:B--2---:R-:W-:Y:S01]  /*8aa0*/  IMAD.MOV.U32 R250, RZ, RZ, c[0x0][0x180] ;  /* 0x00006000fffa7624 */ /* 0x004fe200078e00ff */
[----:B------:R-:W-:Y:S02]  /*8ab0*/  LEA.HI.X.SX32 R215, R218, R0, 0x2, P1 ;  /* 0x00000000dad77211 */ /* 0x000fe400008f16ff */
[----:B------:R-:W-:Y:S02]  /*8ac0*/  LEA R218, P1, R222, R240, 0x2 ;  /* 0x000000f0deda7211 */ /* 0x000fe400078210ff */
[----:B------:R-:W-:Y:S02]  /*8ad0*/  LEA.HI.X.SX32 R217, R219, R0, 0x2, P6 ;  /* 0x00000000dbd97211 */ /* 0x000fe400030f16ff */
[----:B------:R-:W-:Y:S02]  /*8ae0*/  LEA R220, P6, R223, R240, 0x2 ;  /* 0x000000f0dfdc7211 */ /* 0x000fe400078c10ff */
[----:B---3--:R-:W-:-:S02]  /*8af0*/  IADD3 R251, R250, -0x15, RZ ;  /* 0xffffffebfafb7810 */ /* 0x008fc40007ffe0ff */
[----:B------:R-:W1:Y:S01]  /*8b00*/  S2R R250, SR_TID.X ;  /* 0x0000000000fa7919 */ /* 0x000e620000002100 */
[----:B------:R-:W-:Y:S01]  /*8b10*/  LEA.HI.X.SX32 R219, R222, R0, 0x2, P1 ;  /* 0x00000000dedb7211 */ /* 0x000fe200008f16ff */
[----:B------:R-:W-:Y:S01]  /*8b20*/  IMAD R235, R221, c[0x0][0x190], RZ ;  /* 0x00006400ddeb7a24 */ /* 0x000fe200078e02ff */
[----:B------:R-:W-:Y:S02]  /*8b30*/  LEA R222, P1, R226, R240, 0x2 ;  /* 0x000000f0e2de7211 */ /* 0x000fe400078210ff */
[----:B------:R-:W-:Y:S02]  /*8b40*/  LEA.HI.X.SX32 R221, R223, R0, 0x2, P6 ;  /* 0x00000000dfdd7211 */ /* 0x000fe400030f16ff */
[----:B------:R-:W-:Y:S01]  /*8b50*/  LEA R224, P6, R228, R240, 0x2 ;  /* 0x000000f0e4e07211 */ /* 0x000fe200078c10ff */
[----:B------:R-:W-:Y:S01]  /*8b60*/  IMAD R237, R225, c[0x0][0x190], RZ ;  /* 0x00006400e1ed7a24 */ /* 0x000fe200078e02ff */
[----:B------:R-:W-:Y:S02]  /*8b70*/  LEA.HI.X.SX32 R223, R226, R0, 0x2, P1 ;  /* 0x00000000e2df7211 */ /* 0x000fe400008f16ff */
[----:B------:R-:W-:-:S02]  /*8b80*/  LEA R226, P1, R227, R240, 0x2 ;  /* 0x000000f0e3e27211 */ /* 0x000fc400078210ff */
[----:B------:R-:W-:Y:S02]  /*8b90*/  LEA.HI.X.SX32 R225, R228, R0, 0x2, P6 ;  /* 0x00000000e4e17211 */ /* 0x000fe400030f16ff */
[C---:B------:R-:W-:Y:S01]  /*8ba0*/  LEA R228, P6, R232.reuse, R240, 0x2 ;  /* 0x000000f0e8e47211 */ /* 0x040fe200078c10ff */
[----:B------:R-:W-:Y:S01]  /*8bb0*/  IMAD R239, R229, c[0x0][0x190], RZ ;  /* 0x00006400e5ef7a24 */ /* 0x000fe200078e02ff */
[----:B------:R-:W-:Y:S02]  /*8bc0*/  LEA.HI.X.SX32 R227, R227, R0, 0x2, P1 ;  /* 0x00000000e3e37211 */ /* 0x000fe400008f16ff */
[----:B------:R-:W-:Y:S02]  /*8bd0*/  LEA R230, P1, R231, R240, 0x2 ;  /* 0x000000f0e7e67211 */ /* 0x000fe400078210ff */
[----:B------:R-:W-:Y:S02]  /*8be0*/  LEA.HI.X.SX32 R229, R232, R0, 0x2, P6 ;  /* 0x00000000e8e57211 */ /* 0x000fe400030f16ff */
[----:B------:R-:W-:Y:S01]  /*8bf0*/  LEA R232, P6, R236, R240, 0x2 ;  /* 0x000000f0ece87211 */ /* 0x000fe200078c10ff */
[----:B------:R-:W-:Y:S01]  /*8c00*/  IMAD R241, R233, c[0x0][0x190], RZ ;  /* 0x00006400e9f17a24 */ /* 0x000fe200078e02ff */
[----:B------:R-:W-:Y:S01]  /*8c10*/  LEA.HI.X.SX32 R231, R231, R0, 0x2, P1 ;  /* 0x00000000e7e77211 */ /* 0x000fe200008f16ff */
[----:B------:R-:W-:Y:S01]  /*8c20*/  STL.64 [R1], R2 ;  /* 0x0000000201007387 */ /* 0x000fe20000100a00 */
[----:B------:R-:W-:-:S02]  /*8c30*/  LEA R234, P1, R235, R240, 0x2 ;  /* 0x000000f0ebea7211 */ /* 0x000fc400078210ff */
[----:B------:R-:W-:Y:S01]  /*8c40*/  LEA.HI.X.SX32 R233, R236, R0, 0x2, P6 ;  /* 0x00000000ece97211 */ /* 0x000fe200030f16ff */
[----:B------:R-:W-:Y:S01]  /*8c50*/  STL.64 [R1+0x14e8], R2 ;  /* 0x0014e80201007387 */ /* 0x000fe20000100a00 */
[----:B------:R-:W-:Y:S01]  /*8c60*/  LEA R236, P6, R237, R240, 0x2 ;  /* 0x000000f0edec7211 */ /* 0x000fe200078c10ff */
[----:B------:R-:W-:Y:S01]  /*8c70*/  USHF.L.U32 UR6, UR4, 0x2, URZ ;  /* 0x0000000204067899 */ /* 0x000fe2000800063f */
[----:B------:R-:W-:Y:S01]  /*8c80*/  LEA.HI.X.SX32 R235, R235, R0, 0x2, P1 ;  /* 0x00000000ebeb7211 */ /* 0x000fe200008f16ff */
[----:B------:R-:W-:Y:S01]  /*8c90*/  STL [R1+0x14f4], R249 ;  /* 0x0014f4f901007387 */ /* 0x000fe20000100800 */
[----:B------:R-:W-:Y:S02]  /*8ca0*/  LEA R238, P1, R239, R240, 0x2 ;  /* 0x000000f0efee7211 */ /* 0x000fe400078210ff */
[----:B------:R-:W-:Y:S01]  /*8cb0*/  LEA.HI.X.SX32 R237, R237, R0, 0x2, P6 ;  /* 0x00000000eded7211 */ /* 0x000fe200030f16ff */
[----:B------:R-:W-:Y:S01]  /*8cc0*/  STL [R1+0x1520], R248 ;  /* 0x001520f801007387 */ /* 0x000fe20000100800 */
[----:B------:R-:W-:-:S03]  /*8cd0*/  LEA R240, P6, R241, R240, 0x2 ;  /* 0x000000f0f1f07211 */ /* 0x000fc600078c10ff */
[----:B------:R1:W-:Y:S01]  /*8ce0*/  STL.64 [R1+0x14f8], R246 ;  /* 0x0014f8f601007387 */ /* 0x0003e20000100a00 */
[-C--:B------:R-:W-:Y:S02]  /*8cf0*/  LEA.HI.X.SX32 R239, R239, R0.reuse, 0x2, P1 ;  /* 0x00000000efef7211 */ /* 0x080fe400008f16ff */
[----:B------:R-:W-:Y:S02]  /*8d00*/  ISETP.GE.U32.AND P1, PT, R251, 0x7fffffcc, PT ;  /* 0x7fffffccfb00780c */ /* 0x000fe40003f26070 */
[----:B------:R-:W-:Y:S01]  /*8d10*/  LEA.HI.X.SX32 R241, R241, R0, 0x2, P6 ;  /* 0x00000000f1f17211 */ /* 0x000fe200030f16ff */
[----:B------:R-:W-:Y:S01]  /*8d20*/  IMAD.U32 R0, RZ, RZ, UR6 ;  /* 0x00000006ff007e24 */ /* 0x000fe2000f8e00ff */
[----:B-1----:R-:W-:Y:S01]  /*8d30*/  LOP3.LUT R247, R250, 0x1f, RZ, 0xc0, !PT ;  /* 0x0000001ffaf77812 */ /* 0x002fe200078ec0ff */
[----:B------:R-:W-:Y:S01]  /*8d40*/  USHF.L.U32 UR6, UR4, 0x3, URZ ;  /* 0x0000000304067899 */ /* 0x000fe2000800063f */
[----:B------:R1:W-:Y:S03]  /*8d50*/  STL.64 [R1+0x1500], R244 ;  /* 0x001500f401007387 */ /* 0x0003e60000100a00 */
[----:B------:R-:W-:Y:S01]  /*8d60*/  IMAD.SHL.U32 R251, R247, 0x4, RZ ;  /* 0x00000004f7fb7824 */ /* 0x000fe200078e00ff */
[----:B------:R2:W-:Y:S01]  /*8d70*/  STL.64 [R1+0x1508], R242 ;  /* 0x001508f201007387 */ /* 0x0005e20000100a00 */
[----:B------:R-:W-:Y:S01]  /*8d80*/  ULDC.64 UR10, c[0x0][0x118] ;  /* 0x00004600000a7ab9 */ /* 0x000fe20000000a00 */
[----:B------:R-:W-:-:S02]  /*8d90*/  IMAD.MOV.U32 R3, RZ, RZ, c[0x0][0x180] ;  /* 0x00006000ff037624 */ /* 0x000fc400078e00ff */
[----:B------:R3:W-:Y:S01]  /*8da0*/  STL.64 [R1+0x1510], R12 ;  /* 0x0015100c01007387 */ /* 0x0007e20000100a00 */
[----:B-1----:R-:W-:-:S03]  /*8db0*/  IMAD.WIDE R244, R0, 0x4, R10 ;  /* 0x0000000400f47825 */ /* 0x002fc600078e020a */
[----:B------:R1:W-:Y:S01]  /*8dc0*/  STL.64 [R1+0x1518], R14 ;  /* 0x0015180e01007387 */ /* 0x0003e20000100a00 */
[----:B--2---:R-:W-:-:S03]  /*8dd0*/  IMAD.WIDE R242, R0, 0x4, R4 ;  /* 0x0000000400f27825 */ /* 0x004fc600078e0204 */
[----:B------:R2:W-:Y:S01]  /*8de0*/  LDGSTS.E [R251], [R10.64], !P0 ;  /* 0x000000000afb7fae */ /* 0x0005e2000c12184a */
[----:B---3--:R-:W-:-:S03]  /*8df0*/  IMAD.WIDE R12, R0, 0x4, R8 ;  /* 0x00000004000c7825 */ /* 0x008fc600078e0208 */
[----:B------:R2:W-:Y:S01]  /*8e00*/  LDGSTS.E [R251+0x80], [R4.64], !P0 ;  /* 0x0008000004fb7fae */ /* 0x0005e2000c12184a */
[----:B-1----:R-:W-:-:S03]  /*8e10*/  IMAD.WIDE R14, R0, 0x4, R6 ;  /* 0x00000004000e7825 */ /* 0x002fc600078e0206 */
[----:B------:R2:W-:Y:S01]  /*8e20*/  LDGSTS.E [R251+0x100], [R6.64], !P0 ;  /* 0x0010000006fb7fae */ /* 0x0005e2000c12184a */
[----:B------:R-:W-:-:S03]  /*8e30*/  IMAD.U32 R0, RZ, RZ, UR6 ;  /* 0x00000006ff007e24 */ /* 0x000fc6000f8e00ff */
[----:B------:R2:W-:Y:S01]  /*8e40*/  LDGSTS.E [R251+0x180], [R8.64], !P0 ;  /* 0x0018000008fb7fae */ /* 0x0005e2000c12184a */
[----:B------:R-:W-:Y:S01]  /*8e50*/  UIMAD UR6, UR4, 0xc, URZ ;  /* 0x0000000c040678a4 */ /* 0x000fe2000f8e023f */
[----:B------:R-:W-:Y:S02]  /*8e60*/  IADD3 R252, R3, -0x19, RZ ;  /* 0xffffffe703fc7810 */ /* 0x000fe40007ffe0ff */
[----:B------:R1:W-:Y:S04]  /*8e70*/  STL.64 [R1+0x420], R244 ;  /* 0x000420f401007387 */ /* 0x0003e80000100a00 */
[----:B------:R1:W-:Y:S04]  /*8e80*/  LDGSTS.E [R251+0x800], [R244.64], !P3 ;  /* 0x00800000f4fb7fae */ /* 0x0003e8000d92184a */
[----:B------:R3:W-:Y:S04]  /*8e90*/  STL.64 [R1+0x418], R242 ;  /* 0x000418f201007387 */ /* 0x0007e80000100a00 */
[----:B------:R3:W-:Y:S01]  /*8ea0*/  LDGSTS.E [R251+0x880], [R242.64], !P3 ;  /* 0x00880000f2fb7fae */ /* 0x0007e2000d92184a */
[----:B------:R-:W-:-:S03]  /*8eb0*/  ISETP.GE.U32.AND P6, PT, R252, 0x7fffffc8, PT ;  /* 0x7fffffc8fc00780c */ /* 0x000fc60003fc6070 */
[----:B------:R4:W-:Y:S01]  /*8ec0*/  STL.64 [R1+0x410], R14 ;  /* 0x0004100e01007387 */ /* 0x0009e20000100a00 */
[----:B-1----:R-:W-:-:S03]  /*8ed0*/  IMAD.WIDE R244, R0, 0x4, R10 ;  /* 0x0000000400f47825 */ /* 0x002fc600078e020a */
[----:B------:R4:W-:Y:S01]  /*8ee0*/  LDGSTS.E [R251+0x900], [R14.64], !P3 ;  /* 0x009000000efb7fae */ /* 0x0009e2000d92184a */
[----:B------:R-:W-:-:S03]  /*8ef0*/  IADD3 R252, R3, -0x1d, RZ ;  /* 0xffffffe303fc7810 */ /* 0x000fc60007ffe0ff */
[----:B------:R1:W-:Y:S01]  /*8f00*/  STL.64 [R1+0x408], R12 ;  /* 0x0004080c01007387 */ /* 0x0003e20000100a00 */
[----:B---3--:R-:W-:-:S03]  /*8f10*/  IMAD.WIDE R242, R0, 0x4, R4 ;  /* 0x0000000400f27825 */ /* 0x008fc600078e0204 */
[----:B------:R1:W-:Y:S01]  /*8f20*/  LDGSTS.E [R251+0x980], [R12.64], !P3 ;  /* 0x009800000cfb7fae */ /* 0x0003e2000d92184a */
[----:B----4-:R-:W-:-:S03]  /*8f30*/  IMAD.WIDE R14, R0, 0x4, R6 ;  /* 0x00000004000e7825 */ /* 0x010fc600078e0206 */
[----:B------:R3:W-:Y:S01]  /*8f40*/  STL.64 [R1+0x400], R244 ;  /* 0x000400f401007387 */ /* 0x0007e20000100a00 */
[----:B------:R-:W-:-:S03]  /*8f50*/  ISETP.GE.U32.AND P0, PT, R252, 0x7fffffc4, PT ;  /* 0x7fffffc4fc00780c */ /* 0x000fc60003f06070 */
[----:B------:R3:W-:Y:S01]  /*8f60*/  LDGSTS.E [R251+0x1000], [R244.64], !P5 ;  /* 0x01000000f4fb7fae */ /* 0x0007e2000e92184a */
[----:B-1----:R-:W-:-:S03]  /*8f70*/  IMAD.WIDE R12, R0, 0x4, R8 ;  /* 0x00000004000c7825 */ /* 0x002fc600078e0208 */
[----:B------:R1:W-:Y:S01]  /*8f80*/  STL.64 [R1+0x3f8], R242 ;  /* 0x0003f8f201007387 */ /* 0x0003e20000100a00 */
[----:B------:R-:W-:Y:S01]  /*8f90*/  IMAD.U32 R0, RZ, RZ, UR6 ;  /* 0x00000006ff007e24 */ /* 0x000fe2000f8e00ff */
[----:B------:R-:W-:Y:S02]  /*8fa0*/  USHF.L.U32 UR6, UR4, 0x4, URZ ;  /* 0x0000000404067899 */ /* 0x000fe4000800063f */
[----:B------:R1:W-:Y:S01]  /*8fb0*/  LDGSTS.E [R251+0x1080], [R242.64], !P5 ;  /* 0x01080000f2fb7fae */ /* 0x0003e2000e92184a */
[----:B------:R-:W-:Y:S01]  /*8fc0*/  IADD3 R252, R3, -0x2, RZ ;  /* 0xfffffffe03fc7810 */ /* 0x000fe20007ffe0ff */
[C---:B---3--:R-:W-:Y:S02]  /*8fd0*/  IMAD.WIDE R244, R0.reuse, 0x4, R10 ;  /* 0x0000000400f47825 */ /* 0x048fe400078e020a */
[----:B------:R3:W-:Y:S04]  /*8fe0*/  STL.64 [R1+0x3f0], R14 ;  /* 0x0003f00e01007387 */ /* 0x0007e80000100a00 */
[----:B------:R3:W-:Y:S04]  /*8ff0*/  LDGSTS.E [R251+0x1100], [R14.64], !P5 ;  /* 0x011000000efb7fae */ /* 0x0007e8000e92184a */
[----:B------:R4:W-:Y:S01]  /*9000*/  STL.64 [R1+0x3e8], R12 ;  /* 0x0003e80c01007387 */ /* 0x0009e20000100a00 */
[----:B-1----:R-:W-:-:S03]  /*9010*/  IMAD.WIDE R242, R0, 0x4, R4 ;  /* 0x0000000400f27825 */ /* 0x002fc600078e0204 */
[----:B------:R4:W-:Y:S01]  /*9020*/  LDGSTS.E [R251+0x1180], [R12.64], !P5 ;  /* 0x011800000cfb7fae */ /* 0x0009e2000e92184a */
[----:B---3--:R-:W-:Y:S01]  /*9030*/  IMAD.WIDE R14, R0, 0x4, R6 ;  /* 0x00000004000e7825 */ /* 0x008fe200078e0206 */
[----:B------:R-:W-:Y:S02]  /*9040*/  ISETP.GE.U32.AND P3, PT, R252, 0x7fffffdf, PT ;  /* 0x7fffffdffc00780c */ /* 0x000fe40003f66070 */
[----:B------:R1:W-:Y:S01]  /*9050*/  STL.64 [R1+0x3e0], R244 ;  /* 0x0003e0f401007387 */ /* 0x0003e20000100a00 */
[----:B------:R-:W-:-:S03]  /*9060*/  IADD3 R252, R3, -0x6, RZ ;  /* 0xfffffffa03fc7810 */ /* 0x000fc60007ffe0ff */
[----:B------:R1:W-:Y:S01]  /*9070*/  LDGSTS.E [R251+0x1800], [R244.64], !P2 ;  /* 0x01800000f4fb7fae */ /* 0x0003e2000d12184a */
[----:B----4-:R-:W-:Y:S01]  /*9080*/  IMAD.WIDE R12, R0, 0x4, R8 ;  /* 0x00000004000c7825 */ /* 0x010fe200078e0208 */
[----:B------:R-:W-:Y:S01]  /*9090*/  MOV R0, UR6 ;  /* 0x0000000600007c02 */ /* 0x000fe20008000f00 */
[----:B------:R-:W-:Y:S01]  /*90a0*/  UIMAD UR6, UR4, 0x14, URZ ;  /* 0x00000014040678a4 */ /* 0x000fe2000f8e023f */
[----:B------:R3:W-:Y:S04]  /*90b0*/  STL.64 [R1+0x3d8], R242 ;  /* 0x0003d8f201007387 */ /* 0x0007e80000100a00 */
[----:B------:R3:W-:Y:S01]  /*90c0*/  LDGSTS.E [R251+0x1880], [R242.64], !P2 ;  /* 0x01880000f2fb7fae */ /* 0x0007e2000d12184a */
[----:B-1----:R-:W-:-:S03]  /*90d0*/  IMAD.WIDE R244, R0, 0x4, R10 ;  /* 0x0000000400f47825 */ /* 0x002fc600078e020a */
[----:B------:R1:W-:Y:S01]  /*90e0*/  STL.64 [R1+0x3d0], R14 ;  /* 0x0003d00e01007387 */ /* 0x0003e20000100a00 */
[----:B------:R-:W-:-:S03]  /*90f0*/  ISETP.GE.U32.AND P5, PT, R252, 0x7fffffdb, PT ;  /* 0x7fffffdbfc00780c */ /* 0x000fc60003fa6070 */
[----:B------:R1:W-:Y:S01]  /*9100*/  LDGSTS.E [R251+0x1900], [R14.64], !P2 ;  /* 0x019000000efb7fae */ /* 0x0003e2000d12184a */
[----:B------:R-:W-:-:S03]  /*9110*/  IADD3 R252, R3, -0xa, RZ ;  /* 0xfffffff603fc7810 */ /* 0x000fc60007ffe0ff */
[----:B------:R4:W-:Y:S01]  /*9120*/  STL.64 [R1+0x3c8], R12 ;  /* 0x0003c80c01007387 */ /* 0x0009e20000100a00 */
[----:B---3--:R-:W-:-:S03]  /*9130*/  IMAD.WIDE R242, R0, 0x4, R4 ;  /* 0x0000000400f27825 */ /* 0x008fc600078e0204 */
[----:B------:R4:W-:Y:S01]  /*9140*/  LDGSTS.E [R251+0x1980], [R12.64], !P2 ;  /* 0x019800000cfb7fae */ /* 0x0009e2000d12184a */
[----:B-1----:R-:W-:-:S03]  /*9150*/  IMAD.WIDE R14, R0, 0x4, R6 ;  /* 0x00000004000e7825 */ /* 0x002fc600078e0206 */
[----:B------:R1:W-:Y:S01]  /*9160*/  STL.64 [R1+0x3c0], R244 ;  /* 0x0003c0f401007387 */ /* 0x0003e20000100a00 */
[----:B------:R-:W-:-:S03]  /*9170*/  ISETP.GE.U32.AND P2, PT, R252, 0x7fffffd7, PT ;  /* 0x7fffffd7fc00780c */ /* 0x000fc60003f46070 */
[----:B------:R1:W-:Y:S01]  /*9180*/  LDGSTS.E [R251+0x2000], [R244.64], !P4 ;  /* 0x02000000f4fb7fae */ /* 0x0003e2000e12184a */
[----:B----4-:R-:W-:-:S03]  /*9190*/  IMAD.WIDE R12, R0, 0x4, R8 ;  /* 0x00000004000c7825 */ /* 0x010fc600078e0208 */
[----:B------:R3:W-:Y:S01]  /*91a0*/  STL.64 [R1+0x3b8], R242 ;  /* 0x0003b8f201007387 */ /* 0x0007e20000100a00 */
[----:B------:R-:W-:Y:S01]  /*91b0*/  IMAD.U32 R0, RZ, RZ, UR6 ;  /* 0x00000006ff007e24 */ /* 0x000fe2000f8e00ff */
[----:B------:R-:W-:Y:S02]  /*91c0*/  UIMAD UR6, UR4, 0x18, URZ ;  /* 0x00000018040678a4 */ /* 0x000fe4000f8e023f */
[----:B------:R3:W-:Y:S01]  /*91d0*/  LDGSTS.E [R251+0x2080], [R242.64], !P4 ;  /* 0x02080000f2fb7fae */ /* 0x0007e2000e12184a */
[----:B------:R-:W-:Y:S01]  /*91e0*/  IADD3 R252, R3, -0xe, RZ ;  /* 0xfffffff203fc7810 */ /* 0x000fe20007ffe0ff */
[C---:B-1----:R-:W-:Y:S02]  /*91f0*/  IMAD.WIDE R244, R0.reuse, 0x4, R10 ;  /* 0x0000000400f47825 */ /* 0x042fe400078e020a */
[----:B------:R1:W-:Y:S04]  /*9200*/  STL.64 [R1+0x3b0], R14 ;  /* 0x0003b00e01007387 */ /* 0x0003e80000100a00 */
[----:B------:R1:W-:Y:S04]  /*9210*/  LDGSTS.E [R251+0x2100], [R14.64], !P4 ;  /* 0x021000000efb7fae */ /* 0x0003e8000e12184a */
[----:B------:R4:W-:Y:S01]  /*9220*/  STL.64 [R1+0x3a8], R12 ;  /* 0x0003a80c01007387 */ /* 0x0009e20000100a00 */
[----:B---3--:R-:W-:-:S03]  /*9230*/  IMAD.WIDE R242, R0, 0x4, R4 ;  /* 0x0000000400f27825 */ /* 0x008fc600078e0204 */
[----:B------:R4:W-:Y:S01]  /*9240*/  LDGSTS.E [R251+0x2180], [R12.64], !P4 ;  /* 0x021800000cfb7fae */ /* 0x0009e2000e12184a */
[----:B-1----:R-:W-:Y:S01]  /*9250*/  IMAD.WIDE R14, R0, 0x4, R6 ;  /* 0x00000004000e7825 */ /* 0x002fe200078e0206 */
[----:B------:R-:W-:Y:S02]  /*9260*/  ISETP.GE.U32.AND P4, PT, R252, 0x7fffffd3, PT ;  /* 0x7fffffd3fc00780c */ /* 0x000fe40003f86070 */
[----:B------:R1:W-:Y:S01]  /*9270*/  STL.64 [R1+0x3a0], R244 ;  /* 0x0003a0f401007387 */ /* 0x0003e20000100a00 */
[----:B------:R-:W-:-:S03]  /*9280*/  IADD3 R252, R3, -0x12, RZ ;  /* 0xffffffee03fc7810 */ /* 0x000fc60007ffe0ff */
[----:B------:R1:W-:Y:S01]  /*9290*/  LDGSTS.E [R251+0x2800], [R244.64], !P1 ;  /* 0x02800000f4fb7fae */ /* 0x0003e2000c92184a */
[----:B----4-:R-:W-:-:S03]  /*92a0*/  IMAD.WIDE R12, R0, 0x4, R8 ;  /* 0x00000004000c7825 */ /* 0x010fc600078e0208 */
[----:B------:R3:W-:Y:S01]  /*92b0*/  STL.64 [R1+0x398], R242 ;  /* 0x000398f201007387 */ /* 0x0007e20000100a00 */
[----:B------:R-:W-:Y:S01]  /*92c0*/  IMAD.U32 R0, RZ, RZ, UR6 ;  /* 0x00000006ff007e24 */ /* 0x000fe2000f8e00ff */
[----:B------:R-:W-:Y:S02]  /*92d0*/  UIMAD UR6, UR4, 0x1c, URZ ;  /* 0x0000001c040678a4 */ /* 0x000fe4000f8e023f */
[----:B------:R3:W-:Y:S01]  /*92e0*/  LDGSTS.E [R251+0x2880], [R242.64], !P1 ;  /* 0x02880000f2fb7fae */ /* 0x0007e2000c92184a */
[----:B-1----:R-:W-:-:S03]  /*92f0*/  IMAD.WIDE R244, R0, 0x4, R10 ;  /* 0x0000000400f47825 */ /* 0x002fc600078e020a */
[----:B------:R1:W-:Y:S04]  /*9300*/  STL.64 [R1+0x390], R14 ;  /* 0x0003900e01007387 */ /* 0x0003e80000100a00 */
[----:B------:R1:W-:Y:S01]  /*9310*/  LDGSTS.E [R251+0x2900], [R14.64], !P1 ;  /* 0x029000000efb7fae */ /* 0x0003e2000c92184a */
[----:B---3--:R-:W-:-:S03]  /*9320*/  IMAD.WIDE R242, R0, 0x4, R4 ;  /* 0x0000000400f27825 */ /* 0x008fc600078e0204 */
[----:B------:R3:W-:Y:S04]  /*9330*/  STL.64 [R1+0x388], R12 ;  /* 0x0003880c01007387 */ /* 0x0007e80000100a00 */
[----:B------:R3:W-:Y:S01]  /*9340*/  LDGSTS.E [R251+0x2980], [R12.64], !P1 ;  /* 0x029800000cfb7fae */ /* 0x0007e2000c92184a */
[----:B------:R-:W-:Y:S01]  /*9350*/  ISETP.GE.U32.AND P1, PT, R252, 0x7fffffcf, PT ;  /* 0x7fffffcffc00780c */ /* 0x000fe20003f26070 */
[C---:B-1----:R-:W-:Y:S01]  /*9360*/  IMAD.WIDE R14, R0.reuse, 0x4, R6 ;  /* 0x00000004000e7825 */ /* 0x042fe200078e0206 */
[----:B------:R-:W-:Y:S01]  /*9370*/  IADD3 R252, R3, -0x16, RZ ;  /* 0xffffffea03fc7810 */ /* 0x000fe20007ffe0ff */
[----:B------:R1:W-:Y:S04]  /*9380*/  LDGSTS.E [R251+0x3000], [R244.64], !P6 ;  /* 0x03000000f4fb7fae */ /* 0x0003e8000f12184a */
[----:B------:R4:W-:Y:S01]  /*9390*/  LDGSTS.E [R251+0x3080], [R242.64], !P6 ;  /* 0x03080000f2fb7fae */ /* 0x0009e2000f12184a */
[----:B---3--:R-:W-:-:S03]  /*93a0*/  IMAD.WIDE R12, R0, 0x4, R8 ;  /* 0x00000004000c7825 */ /* 0x008fc600078e0208 */
[----:B------:R1:W-:Y:S01]  /*93b0*/  STL.64 [R1+0x380], R244 ;  /* 0x000380f401007387 */ /* 0x0003e20000100a00 */
[----:B------:R-:W-:-:S03]  /*93c0*/  IMAD.U32 R0, RZ, RZ, UR6 ;  /* 0x00000006ff007e24 */ /* 0x000fc6000f8e00ff */
[----:B------:R3:W-:Y:S04]  /*93d0*/  LDGSTS.E [R251+0x3100], [R14.64], !P6 ;  /* 0x031000000efb7fae */ /* 0x0007e8000f12184a */
[----:B------:R4:W-:Y:S04]  /*93e0*/  STL.64 [R1+0x378], R242 ;  /* 0x000378f201007387 */ /* 0x0009e80000100a00 */
[----:B------:R5:W-:Y:S01]  /*93f0*/  LDGSTS.E [R251+0x3180], [R12.64], !P6 ;  /* 0x031800000cfb7fae */ /* 0x000be2000f12184a */
[----:B-1----:R-:W-:Y:S01]  /*9400*/  IMAD.WIDE R244, R0, 0x4, R10 ;  /* 0x0000000400f47825 */ /* 0x002fe200078e020a */
[----:B------:R-:W-:-:S02]  /*9410*/  ISETP.GE.U32.AND P6, PT, R252, 0x7fffffcb, PT ;  /* 0x7fffffcbfc00780c */ /* 0x000fc40003fc6070 */
[----:B------:R3:W-:Y:S01]  /*9420*/  STL.64 [R1+0x370], R14 ;  /* 0x0003700e01007387 */ /* 0x0007e20000100a00 */
[----:B------:R-:W-:Y:S02]  /*9430*/  IMAD.MOV.U32 R252, RZ, RZ, c[0x0][0x188] ;  /* 0x00006200fffc7624 */ /* 0x000fe400078e00ff */
[----:B----4-:R-:W-:Y:S01]  /*9440*/  IMAD.WIDE R242, R0, 0x4, R4 ;  /* 0x0000000400f27825 */ /* 0x010fe200078e0204 */
[----:B------:R5:W-:Y:S01]  /*9450*/  STL.64 [R1+0x368], R12 ;  /* 0x0003680c01007387 */ /* 0x000be20000100a00 */
[----:B------:R-:W-:Y:S01]  /*9460*/  UIMAD UR7, UR4, 0x5, URZ ;  /* 0x00000005040778a4 */ /* 0x000fe2000f8e023f */
[----:B------:R-:W-:Y:S01]  /*9470*/  LOP3.LUT R2, R251, 0x20, RZ, 0x3c, !PT ;  /* 0x00000020fb027812 */ /* 0x000fe200078e3cff */
[----:B------:R-:W-:Y:S01]  /*9480*/  IMAD.WIDE R248, R252, 0x4, R10 ;  /* 0x00000004fcf87825 */ /* 0x000fe200078e020a */
[----:B------:R1:W-:Y:S03]  /*9490*/  LDGSTS.E [R251+0x3800], [R244.64], !P0 ;  /* 0x03800000f4fb7fae */ /* 0x0003e6000c12184a */
[C---:B---3--:R-:W-:Y:S01]  /*94a0*/  IMAD.WIDE R14, R0.reuse, 0x4, R6 ;  /* 0x00000004000e7825 */ /* 0x048fe200078e0206 */
[----:B------:R1:W-:Y:S03]  /*94b0*/  STL.64 [R1+0x360], R244 ;  /* 0x000360f401007387 */ /* 0x0003e60000100a00 */
[----:B-----5:R-:W-:Y:S01]  /*94c0*/  IMAD.WIDE R12, R0, 0x4, R8 ;  /* 0x00000004000c7825 */ /* 0x020fe200078e0208 */
[----:B------:R-:W-:Y:S01]  /*94d0*/  IADD3 R0, R3, -0x1a, RZ ;  /* 0xffffffe603007810 */ /* 0x000fe20007ffe0ff */
[----:B------:R3:W-:Y:S04]  /*94e0*/  LDGSTS.E [R251+0x3880], [R242.64], !P0 ;  /* 0x03880000f2fb7fae */ /* 0x0007e8000c12184a */
[----:B------:R3:W-:Y:S01]  /*94f0*/  STL.64 [R1+0x358], R242 ;  /* 0x000358f201007387 */ /* 0x0007e20000100a00 */
[----:B-1----:R-:W-:-:S03]  /*9500*/  IMAD.WIDE R244, R252, 0x4, R4 ;  /* 0x00000004fcf47825 */ /* 0x002fc600078e0204 */
[----:B------:R1:W-:Y:S04]  /*9510*/  LDGSTS.E [R251+0x3900], [R14.64], !P0 ;  /* 0x039000000efb7fae */ /* 0x0003e8000c12184a */
[----:B------:R1:W-:Y:S04]  /*9520*/  STL.64 [R1+0x350], R14 ;  /* 0x0003500e01007387 */ /* 0x0003e80000100a00 */
[----:B------:R4:W-:Y:S01]  /*9530*/  LDGSTS.E [R251+0x3980], [R12.64], !P0 ;  /* 0x039800000cfb7fae */ /* 0x0009e2000c12184a */
[----:B---3--:R-:W-:Y:S01]  /*9540*/  IMAD.WIDE R242, R252, 0x4, R6 ;  /* 0x00000004fcf27825 */ /* 0x008fe200078e0206 */
[----:B------:R-:W-:-:S02]  /*9550*/  ISETP.GE.U32.AND P0, PT, R0, 0x7fffffc7, PT ;  /* 0x7fffffc70000780c */ /* 0x000fc40003f06070 */
[----:B------:R4:W-:Y:S01]  /*9560*/  STL.64 [R1+0x310], R12 ;  /* 0x0003100c01007387 */ /* 0x0009e20000100a00 */
[----:B------:R-:W-:Y:S01]  /*9570*/  IMAD.U32 R0, RZ, RZ, UR7 ;  /* 0x00000007ff007e24 */ /* 0x000fe2000f8e00ff */
[----:B------:R-:W-:Y:S01]  /*9580*/  UIMAD UR7, UR4, 0x9, URZ ;  /* 0x00000009040778a4 */ /* 0x000fe2000f8e023f */
[----:B-1----:R-:W-:Y:S01]  /*9590*/  IMAD.WIDE R14, R252, 0x4, R8 ;  /* 0x00000004fc0e7825 */ /* 0x002fe200078e0208 */
[----:B------:R1:W-:Y:S04]  /*95a0*/  STL.64 [R1+0x348], R248 ;  /* 0x000348f801007387 */ /* 0x0003e80000100a00 */
[----:B------:R1:W-:Y:S01]  /*95b0*/  LDGSTS.E [R2+0x200], [R248.64], !P3 ;  /* 0x00200000f8027fae */ /* 0x0003e2000d92184a */
[----:B----4-:R-:W-:-:S03]  /*95c0*/  IADD3 R12, R3, -0x1e, RZ ;  /* 0xffffffe2030c7810 */ /* 0x010fc60007ffe0ff */
[----:B------:R3:W-:Y:S04]  /*95d0*/  STL.64 [R1+0x340], R244 ;  /* 0x000340f401007387 */ /* 0x0007e80000100a00 */
[----:B------:R3:W-:Y:S04]  /*95e0*/  LDGSTS.E [R2+0x280], [R244.64], !P3 ;  /* 0x00280000f4027fae */ /* 0x0007e8000d92184a */
[----:B------:R4:W-:Y:S04]  /*95f0*/  STL.64 [R1+0x338], R242 ;  /* 0x000338f201007387 */ /* 0x0009e80000100a00 */
[----:B------:R4:W-:Y:S04]  /*9600*/  LDGSTS.E [R2+0x300], [R242.64], !P3 ;  /* 0x00300000f2027fae */ /* 0x0009e8000d92184a */
[----:B-1----:R-:W5:Y:S01]  /*9610*/  LDL.LU R248, [R1+0x1520] ;  /* 0x0015200001f87983 */ /* 0x002f620000300800 */
[----:B---3--:R-:W-:-:S03]  /*9620*/  IMAD.WIDE R244, R0, 0x4, R10 ;  /* 0x0000000400f47825 */ /* 0x008fc600078e020a */
[----:B------:R1:W-:Y:S01]  /*9630*/  LDGSTS.E [R2+0x380], [R14.64], !P3 ;  /* 0x003800000e027fae */ /* 0x0003e2000d92184a */
[----:B------:R-:W-:Y:S01]  /*9640*/  ISETP.GE.U32.AND P3, PT, R12, 0x7fffffc3, PT ;  /* 0x7fffffc30c00780c */ /* 0x000fe20003f66070 */
[C---:B------:R-:W-:Y:S02]  /*9650*/  IMAD.WIDE R12, R0.reuse, 0x4, R8 ;  /* 0x00000004000c7825 */ /* 0x040fe400078e0208 */
[----:B------:R1:W-:Y:S02]  /*9660*/  STL.64 [R1+0x330], R14 ;  /* 0x0003300e01007387 */ /* 0x0003e40000100a00 */
[C---:B----4-:R-:W-:Y:S02]  /*9670*/  IMAD.WIDE R242, R0.reuse, 0x4, R4 ;  /* 0x0000000400f27825 */ /* 0x050fe400078e0204 */
[----:B------:R3:W-:Y:S04]  /*9680*/  STL.64 [R1+0x328], R244 ;  /* 0x000328f401007387 */ /* 0x0007e80000100a00 */
[----:B------:R3:W-:Y:S01]  /*9690*/  LDGSTS.E [R2+0xa00], [R244.64], !P5 ;  /* 0x00a00000f4027fae */ /* 0x0007e2000e92184a */
[----:B-1----:R-:W-:-:S03]  /*96a0*/  IMAD.WIDE R14, R0, 0x4, R6 ;  /* 0x00000004000e7825 */ /* 0x002fc600078e0206 */
[----:B------:R1:W-:Y:S01]  /*96b0*/  STL.64 [R1+0x320], R242 ;  /* 0x000320f201007387 */ /* 0x0003e20000100a00 */
[----:B------:R-:W-:Y:S01]  /*96c0*/  IMAD.U32 R0, RZ, RZ, UR7 ;  /* 0x00000007ff007e24 */ /* 0x000fe2000f8e00ff */
[----:B------:R-:W-:Y:S02]  /*96d0*/  UIMAD UR7, UR4, 0xd, URZ ;  /* 0x0000000d040778a4 */ /* 0x000fe4000f8e023f */
[----:B------:R1:W-:Y:S01]  /*96e0*/  LDGSTS.E [R2+0xa80], [R242.64], !P5 ;  /* 0x00a80000f2027fae */ /* 0x0003e2000e92184a */
[----:B---3--:R-:W-:-:S03]  /*96f0*/  IMAD.WIDE R244, R0, 0x4, R10 ;  /* 0x0000000400f47825 */ /* 0x008fc600078e020a */
[----:B------:R3:W-:Y:S04]  /*9700*/  STL.64 [R1+0x318], R14 ;  /* 0x0003180e01007387 */ /* 0x0007e80000100a00 */
[----:B------:R3:W-:Y:S04]  /*9710*/  LDGSTS.E [R2+0xb00], [R14.64], !P5 ;  /* 0x00b000000e027fae */ /* 0x0007e8000e92184a */
[----:B------:R4:W-:Y:S01]  /*9720*/  STL.64 [R1+0x2f8], R12 ;  /* 0x0002f80c01007387 */ /* 0x0009e20000100a00 */
[----:B-1----:R-:W-:-:S03]  /*9730*/  IMAD.WIDE R242, R0, 0x4, R4 ;  /* 0x0000000400f27825 */ /* 0x002fc600078e0204 */
[----:B------:R4:W-:Y:S01]  /*9740*/  LDGSTS.E [R2+0xb80], [R12.64], !P5 ;  /* 0x00b800000c027fae */ /* 0x0009e2000e92184a */
[----:B---3--:R-:W-:-:S03]  /*9750*/  IMAD.WIDE R14, R0, 0x4, R6 ;  /* 0x00000004000e7825 */ /* 0x008fc600078e0206 */
[----:B------:R1:W-:Y:S04]  /*9760*/  STL.64 [R1+0x2f0], R244 ;  /* 0x0002f0f401007387 */ /* 0x0003e80000100a00 */
[----:B------:R1:W-:Y:S01]  /*9770*/  LDGSTS.E [R2+0x1200], [R244.64], !P2 ;  /* 0x01200000f4027fae */ /* 0x0003e2000d12184a */
[----:B----4-:R-:W-:Y:S01]  /*9780*/  IMAD.WIDE R12, R0, 0x4, R8 ;  /* 0x00000004000c7825 */ /* 0x010fe200078e0208 */
[----:B------:R-:W-:Y:S01]  /*9790*/  MOV R0, UR7 ;  /* 0x0000000700007c02 */ /* 0x000fe20008000f00 */
[----:B------:R-:W-:Y:S01]  /*97a0*/  UIMAD UR7, UR4, 0x11, URZ ;  /* 0x00000011040778a4 */ /* 0x000fe2000f8e023f */
[----:B------:R3:W-:Y:S04]  /*97b0*/  STL.64 [R1+0x2e8], R242 ;  /* 0x0002e8f201007387 */ /* 0x0007e80000100a00 */
[----:B------:R3:W-:Y:S01]  /*97c0*/  LDGSTS.E [R2+0x1280], [R242.64], !P2 ;  /* 0x01280000f2027fae */ /* 0x0007e2000d12184a */
[----:B-1----:R-:W-:-:S03]  /*97d0*/  IMAD.WIDE R244, R0, 0x4, R10 ;  /* 0x0000000400f47825 */ /* 0x002fc600078e020a */
[----:B------:R1:W-:Y:S04]  /*97e0*/  STL.64 [R1+0x2e0], R14 ;  /* 0x0002e00e01007387 */ /* 0x0003e80000100a00 */
[----:B------:R1:W-:Y:S04]  /*97f0*/  LDGSTS.E [R2+0x1300], [R14.64], !P2 ;  /* 0x013000000e027fae */ /* 0x0003e8000d12184a */
[----:B------:R4:W-:Y:S01]  /*9800*/  STL.64 [R1+0x2d8], R12 ;  /* 0x0002d80c01007387 */ /* 0x0009e20000100a00 */
[----:B---3--:R-:W-:-:S03]  /*9810*/  IMAD.WIDE R242, R0, 0x4, R4 ;  /* 0x0000000400f27825 */ /* 0x008fc600078e0204 */
[----:B------:R4:W-:Y:S01]  /*9820*/  LDGSTS.E [R2+0x1380], [R12.64], !P2 ;  /* 0x013800000c027fae */ /* 0x0009e2000d12184a */
[----:B-1----:R-:W-:-:S03]  /*9830*/  IMAD.WIDE R14, R0, 0x4, R6 ;  /* 0x00000004000e7825 */ /* 0x002fc600078e0206 */
[----:B------:R1:W-:Y:S04]  /*9840*/  STL.64 [R1+0x2d0], R244 ;  /* 0x0002d0f401007387 */ /* 0x0003e80000100a00 */
        /* <DEDUP_REMOVED lines=37> */
[----:B------:R-:W-:-:S03]  /*9aa0*/  IADD3 R252, R3, -0x3, RZ ;  /* 0xfffffffd03fc7810 */ /* 0x000fc60007ffe0ff */
[----:B------:R4:W-:Y:S01]  /*9ab0*/  STL.64 [R1+0x278], R12 ;  /* 0x0002780c01007387 */ /* 0x0009e20000100a00 */
[----:B---3--:R-:W-:-:S03]  /*9ac0*/  IMAD.WIDE R242, R0, 0x4, R4 ;  /* 0x0000000400f27825 */ /* 0x008fc600078e0204 */
[----:B------:R4:W-:Y:S01]  /*9ad0*/  LDGSTS.E [R2+0x2b80], [R12.64], !P6 ;  /* 0x02b800000c027fae */ /* 0x0009e2000f12184a */
[----:B-1----:R-:W-:Y:S01]  /*9ae0*/  IMAD.WIDE R14, R0, 0x4, R6 ;  /* 0x00000004000e7825 */ /* 0x002fe200078e0206 */
[----:B------:R-:W-:Y:S02]  /*9af0*/  USHF.L.U32 UR6, UR4, 0x1, URZ ;  /* 0x0000000104067899 */ /* 0x000fe4000800063f */
[----:B------:R1:W-:Y:S01]  /*9b00*/  STL.64 [R1+0x270], R244 ;  /* 0x000270f401007387 */ /* 0x0003e20000100a00 */
[----:B------:R-:W-:-:S03]  /*9b10*/  ISETP.GE.U32.AND P5, PT, R252, 0x7fffffde, PT ;  /* 0x7fffffdefc00780c */ /* 0x000fc60003fa6070 */
[----:B------:R1:W-:Y:S01]  /*9b20*/  LDGSTS.E [R2+0x3200], [R244.64], !P0 ;  /* 0x03200000f4027fae */ /* 0x0003e2000c12184a */
[----:B----4-:R-:W-:-:S03]  /*9b30*/  IMAD.WIDE R12, R0, 0x4, R8 ;  /* 0x00000004000c7825 */ /* 0x010fc600078e0208 */
[----:B------:R3:W-:Y:S01]  /*9b40*/  STL.64 [R1+0x268], R242 ;  /* 0x000268f201007387 */ /* 0x0007e20000100a00 */
[----:B------:R-:W-:-:S03]  /*9b50*/  IMAD.U32 R0, RZ, RZ, UR7 ;  /* 0x00000007ff007e24 */ /* 0x000fc6000f8e00ff */
[----:B------:R3:W-:Y:S01]  /*9b60*/  LDGSTS.E [R2+0x3280], [R242.64], !P0 ;  /* 0x03280000f2027fae */ /* 0x0007e2000c12184a */
[----:B-1----:R-:W-:-:S03]  /*9b70*/  IMAD.WIDE R244, R0, 0x4, R10 ;  /* 0x0000000400f47825 */ /* 0x002fc600078e020a */
[----:B------:R1:W-:Y:S04]  /*9b80*/  STL.64 [R1+0x260], R14 ;  /* 0x0002600e01007387 */ /* 0x0003e80000100a00 */
[----:B------:R1:W-:Y:S01]  /*9b90*/  LDGSTS.E [R2+0x3300], [R14.64], !P0 ;  /* 0x033000000e027fae */ /* 0x0003e2000c12184a */
[----:B---3--:R-:W-:-:S03]  /*9ba0*/  IMAD.WIDE R242, R0, 0x4, R4 ;  /* 0x0000000400f27825 */ /* 0x008fc600078e0204 */
[----:B------:R3:W-:Y:S01]  /*9bb0*/  STL.64 [R1+0x258], R12 ;  /* 0x0002580c01007387 */ /* 0x0007e20000100a00 */
[----:B------:R-:W-:-:S03]  /*9bc0*/  IADD3 R252, R3, -0x7, RZ ;  /* 0xfffffff903fc7810 */ /* 0x000fc60007ffe0ff */
[----:B------:R3:W-:Y:S01]  /*9bd0*/  LDGSTS.E [R2+0x3380], [R12.64], !P0 ;  /* 0x033800000c027fae */ /* 0x0007e2000c12184a */
[----:B-1----:R-:W-:-:S03]  /*9be0*/  IMAD.WIDE R14, R0, 0x4, R6 ;  /* 0x00000004000e7825 */ /* 0x002fc600078e0206 */
[----:B------:R1:W-:Y:S01]  /*9bf0*/  LDGSTS.E [R2+0x3a00], [R244.64], !P3 ;  /* 0x03a00000f4027fae */ /* 0x0003e2000d92184a */
[----:B------:R-:W-:-:S03]  /*9c00*/  ISETP.GE.U32.AND P2, PT, R252, 0x7fffffda, PT ;  /* 0x7fffffdafc00780c */ /* 0x000fc60003f46070 */
[----:B------:R4:W-:Y:S01]  /*9c10*/  LDGSTS.E [R2+0x3a80], [R242.64], !P3 ;  /* 0x03a80000f2027fae */ /* 0x0009e2000d92184a */
[----:B---3--:R-:W-:-:S03]  /*9c20*/  IMAD.WIDE R12, R0, 0x4, R8 ;  /* 0x00000004000c7825 */ /* 0x008fc600078e0208 */
[----:B------:R1:W-:Y:S01]  /*9c30*/  STL.64 [R1+0x250], R244 ;  /* 0x000250f401007387 */ /* 0x0003e20000100a00 */
[----:B------:R-:W-:Y:S01]  /*9c40*/  IMAD.U32 R0, RZ, RZ, UR6 ;  /* 0x00000006ff007e24 */ /* 0x000fe2000f8e00ff */
[----:B------:R-:W-:Y:S02]  /*9c50*/  UIMAD UR6, UR4, 0x6, URZ ;  /* 0x00000006040678a4 */ /* 0x000fe4000f8e023f */
[----:B------:R3:W-:Y:S04]  /*9c60*/  LDGSTS.E [R2+0x3b00], [R14.64], !P3 ;  /* 0x03b000000e027fae */ /* 0x0007e8000d92184a */
[----:B------:R4:W-:Y:S01]  /*9c70*/  STL.64 [R1+0x248], R242 ;  /* 0x000248f201007387 */ /* 0x0009e20000100a00 */
[----:B-1----:R-:W-:-:S03]  /*9c80*/  IMAD.WIDE R244, R0, 0x4, R10 ;  /* 0x0000000400f47825 */ /* 0x002fc600078e020a */
[----:B------:R3:W-:Y:S01]  /*9c90*/  LDGSTS.E [R2+0x3b80], [R12.64], !P3 ;  /* 0x03b800000c027fae */ /* 0x0007e2000d92184a */
[----:B------:R-:W-:-:S03]  /*9ca0*/  IADD3 R252, R3, -0xb, RZ ;  /* 0xfffffff503fc7810 */ /* 0x000fc60007ffe0ff */
[----:B------:R1:W-:Y:S04]  /*9cb0*/  STL.64 [R1+0x240], R14 ;  /* 0x0002400e01007387 */ /* 0x0003e80000100a00 */
[----:B------:R2:W-:Y:S01]  /*9cc0*/  STL.64 [R1+0x220], R12 ;  /* 0x0002200c01007387 */ /* 0x0005e20000100a00 */
[C---:B----4-:R-:W-:Y:S01]  /*9cd0*/  IMAD.WIDE R242, R0.reuse, 0x4, R4 ;  /* 0x0000000400f27825 */ /* 0x050fe200078e0204 */
[----:B---3--:R-:W-:Y:S02]  /*9ce0*/  LOP3.LUT R2, R251, 0x40, RZ, 0x3c, !PT ;  /* 0x00000040fb027812 */ /* 0x008fe400078e3cff */
[----:B------:R3:W-:Y:S01]  /*9cf0*/  STL.64 [R1+0x238], R244 ;  /* 0x000238f401007387 */ /* 0x0007e20000100a00 */
[----:B-1----:R-:W-:-:S03]  /*9d00*/  IMAD.WIDE R14, R0, 0x4, R6 ;  /* 0x00000004000e7825 */ /* 0x002fc600078e0206 */
[----:B------:R3:W-:Y:S01]  /*9d10*/  LDGSTS.E [R2+0x400], [R244.64], !P5 ;  /* 0x00400000f4027fae */ /* 0x0007e2000e92184a */
[----:B--2---:R-:W-:-:S03]  /*9d20*/  IMAD.WIDE R12, R0, 0x4, R8 ;  /* 0x00000004000c7825 */ /* 0x004fc600078e0208 */
[----:B------:R1:W-:Y:S01]  /*9d30*/  STL.64 [R1+0x230], R242 ;  /* 0x000230f201007387 */ /* 0x0003e20000100a00 */
[----:B------:R-:W-:Y:S01]  /*9d40*/  IMAD.U32 R0, RZ, RZ, UR6 ;  /* 0x00000006ff007e24 */ /* 0x000fe2000f8e00ff */
[----:B------:R-:W-:Y:S02]  /*9d50*/  UIMAD UR6, UR4, 0xa, URZ ;  /* 0x0000000a040678a4 */ /* 0x000fe4000f8e023f */
[----:B------:R1:W-:Y:S01]  /*9d60*/  LDGSTS.E [R2+0x480], [R242.64], !P5 ;  /* 0x00480000f2027fae */ /* 0x0003e2000e92184a */
[----:B------:R-:W-:Y:S01]  /*9d70*/  ISETP.GE.U32.AND P4, PT, R252, 0x7fffffd6, PT ;  /* 0x7fffffd6fc00780c */ /* 0x000fe20003f86070 */
[----:B---3--:R-:W-:Y:S02]  /*9d80*/  IMAD.WIDE R244, R0, 0x4, R10 ;  /* 0x0000000400f47825 */ /* 0x008fe400078e020a */
[----:B------:R2:W-:Y:S01]  /*9d90*/  STL.64 [R1+0x228], R14 ;  /* 0x0002280e01007387 */ /* 0x0005e20000100a00 */
[----:B------:R-:W-:-:S03]  /*9da0*/  IADD3 R252, R3, -0xf, RZ ;  /* 0xfffffff103fc7810 */ /* 0x000fc60007ffe0ff */
[----:B------:R2:W-:Y:S04]  /*9db0*/  LDGSTS.E [R2+0x500], [R14.64], !P5 ;  /* 0x005000000e027fae */ /* 0x0005e8000e92184a */
[----:B------:R3:W-:Y:S01]  /*9dc0*/  STL.64 [R1+0x218], R12 ;  /* 0x0002180c01007387 */ /* 0x0007e20000100a00 */
[----:B-1----:R-:W-:-:S03]  /*9dd0*/  IMAD.WIDE R242, R0, 0x4, R4 ;  /* 0x0000000400f27825 */ /* 0x002fc600078e0204 */
[----:B------:R3:W-:Y:S01]  /*9de0*/  LDGSTS.E [R2+0x580], [R12.64], !P5 ;  /* 0x005800000c027fae */ /* 0x0007e2000e92184a */
[----:B--2---:R-:W-:-:S03]  /*9df0*/  IMAD.WIDE R14, R0, 0x4, R6 ;  /* 0x00000004000e7825 */ /* 0x004fc600078e0206 */
[----:B------:R1:W-:Y:S01]  /*9e00*/  STL.64 [R1+0x210], R244 ;  /* 0x000210f401007387 */ /* 0x0003e20000100a00 */
[----:B------:R-:W-:-:S03]  /*9e10*/  ISETP.GE.U32.AND P1, PT, R252, 0x7fffffd2, PT ;  /* 0x7fffffd2fc00780c */ /* 0x000fc60003f26070 */
[----:B------:R1:W-:Y:S01]  /*9e20*/  LDGSTS.E [R2+0xc00], [R244.64], !P2 ;  /* 0x00c00000f4027fae */ /* 0x0003e2000d12184a */
[----:B---3--:R-:W-:Y:S01]  /*9e30*/  IMAD.WIDE R12, R0, 0x4, R8 ;  /* 0x00000004000c7825 */ /* 0x008fe200078e0208 */
[----:B------:R-:W-:Y:S01]  /*9e40*/  MOV R0, UR6 ;  /* 0x0000000600007c02 */ /* 0x000fe20008000f00 */
[----:B------:R-:W-:Y:S01]  /*9e50*/  UIMAD UR6, UR4, 0xe, URZ ;  /* 0x0000000e040678a4 */ /* 0x000fe2000f8e023f */
[----:B------:R2:W-:Y:S01]  /*9e60*/  STL.64 [R1+0x208], R242 ;  /* 0x000208f201007387 */ /* 0x0005e20000100a00 */
[----:B------:R-:W-:-:S03]  /*9e70*/  IADD3 R252, R3, -0x13, RZ ;  /* 0xffffffed03fc7810 */ /* 0x000fc60007ffe0ff */
[----:B------:R2:W-:Y:S01]  /*9e80*/  LDGSTS.E [R2+0xc80], [R242.64], !P2 ;  /* 0x00c80000f2027fae */ /* 0x0005e2000d12184a */
[----:B-1----:R-:W-:-:S03]  /*9e90*/  IMAD.WIDE R244, R0, 0x4, R10 ;  /* 0x0000000400f47825 */ /* 0x002fc600078e020a */
[----:B------:R1:W-:Y:S04]  /*9ea0*/  STL.64 [R1+0x200], R14 ;  /* 0x0002000e01007387 */ /* 0x0003e80000100a00 */
[----:B------:R1:W-:Y:S04]  /*9eb0*/  LDGSTS.E [R2+0xd00], [R14.64], !P2 ;  /* 0x00d000000e027fae */ /* 0x0003e8000d12184a */
[----:B------:R3:W-:Y:S01]  /*9ec0*/  STL.64 [R1+0x1f8], R12 ;  /* 0x0001f80c01007387 */ /* 0x0007e20000100a00 */
[----:B--2---:R-:W-:-:S03]  /*9ed0*/  IMAD.WIDE R242, R0, 0x4, R4 ;  /* 0x0000000400f27825 */ /* 0x004fc600078e0204 */
[----:B------:R3:W-:Y:S01]  /*9ee0*/  LDGSTS.E [R2+0xd80], [R12.64], !P2 ;  /* 0x00d800000c027fae */ /* 0x0007e2000d12184a */
[----:B-1----:R-:W-:-:S03]  /*9ef0*/  IMAD.WIDE R14, R0, 0x4, R6 ;  /* 0x00000004000e7825 */ /* 0x002fc600078e0206 */
[----:B------:R1:W-:Y:S01]  /*9f00*/  STL.64 [R1+0x1f0], R244 ;  /* 0x0001f0f401007387 */ /* 0x0003e20000100a00 */
[----:B------:R-:W-:-:S03]  /*9f10*/  ISETP.GE.U32.AND P6, PT, R252, 0x7fffffce, PT ;  /* 0x7fffffcefc00780c */ /* 0x000fc60003fc6070 */
[----:B------:R1:W-:Y:S01]  /*9f20*/  LDGSTS.E [R2+0x1400], [R244.64], !P4 ;  /* 0x01400000f4027fae */ /* 0x0003e2000e12184a */
[----:B---3--:R-:W-:-:S03]  /*9f30*/  IMAD.WIDE R12, R0, 0x4, R8 ;  /* 0x00000004000c7825 */ /* 0x008fc600078e0208 */
        /* <DEDUP_REMOVED lines=20> */
[----:B-1----:R-:W-:-:S03]  /*a080*/  IMAD.WIDE R244, R0, 0x4, R10 ;  /* 0x0000000400f47825 */ /* 0x002fc600078e020a */
[----:B------:R1:W-:Y:S01]  /*a090*/  STL.64 [R1+0x1c0], R14 ;  /* 0x0001c00e01007387 */ /* 0x0003e20000100a00 */
[----:B------:R-:W-:-:S03]  /*a0a0*/  IADD3 R252, R3, -0x1b, RZ ;  /* 0xffffffe503fc7810 */ /* 0x000fc60007ffe0ff */
        /* <DEDUP_REMOVED lines=34> */
[----:B--2---:R-:W-:-:S03]  /*a2d0*/  IMAD.WIDE R242, R0, 0x4, R4 ;  /* 0x0000000400f27825 */ /* 0x004fc600078e0204 */
[----:B------:R3:W-:Y:S01]  /*a2e0*/  LDGSTS.E [R2+0x2d80], [R12.64], !P0 ;  /* 0x02d800000c027fae */ /* 0x0007e2000c12184a */
[----:B-1----:R-:W-:Y:S01]  /*a2f0*/  IMAD.WIDE R14, R0, 0x4, R6 ;  /* 0x00000004000e7825 */ /* 0x002fe200078e0206 */
[----:B------:R-:W-:Y:S02]  /*a300*/  UIMAD UR7, UR4, 0x3, URZ ;  /* 0x00000003040778a4 */ /* 0x000fe4000f8e023f */
[----:B------:R1:W-:Y:S01]  /*a310*/  STL.64 [R1+0x170], R244 ;  /* 0x000170f401007387 */ /* 0x0003e20000100a00 */
[----:B------:R-:W-:-:S03]  /*a320*/  ISETP.GE.U32.AND P2, PT, R252, 0x7fffffdd, PT ;  /* 0x7fffffddfc00780c */ /* 0x000fc60003f46070 */
[----:B------:R1:W-:Y:S01]  /*a330*/  LDGSTS.E [R2+0x3400], [R244.64], !P3 ;  /* 0x03400000f4027fae */ /* 0x0003e2000d92184a */
[----:B---3--:R-:W-:-:S03]  /*a340*/  IMAD.WIDE R12, R0, 0x4, R8 ;  /* 0x00000004000c7825 */ /* 0x008fc600078e0208 */
[----:B------:R2:W-:Y:S01]  /*a350*/  STL.64 [R1+0x168], R242 ;  /* 0x000168f201007387 */ /* 0x0005e20000100a00 */
[----:B------:R-:W-:-:S03]  /*a360*/  IMAD.U32 R0, RZ, RZ, UR6 ;  /* 0x00000006ff007e24 */ /* 0x000fc6000f8e00ff */
[----:B------:R2:W-:Y:S01]  /*a370*/  LDGSTS.E [R2+0x3480], [R242.64], !P3 ;  /* 0x03480000f2027fae */ /* 0x0005e2000d92184a */
[----:B------:R-:W-:Y:S01]  /*a380*/  IADD3 R252, R3, -0x8, RZ ;  /* 0xfffffff803fc7810 */ /* 0x000fe20007ffe0ff */
[----:B-1----:R-:W-:Y:S02]  /*a390*/  IMAD.WIDE R244, R0, 0x4, R10 ;  /* 0x0000000400f47825 */ /* 0x002fe400078e020a */
[----:B------:R1:W-:Y:S01]  /*a3a0*/  STL.64 [R1+0x160], R14 ;  /* 0x0001600e01007387 */ /* 0x0003e20000100a00 */
[----:B------:R-:W-:-:S03]  /*a3b0*/  UIMAD UR6, UR4, 0x7, URZ ;  /* 0x00000007040678a4 */ /* 0x000fc6000f8e023f */
[----:B------:R1:W-:Y:S01]  /*a3c0*/  LDGSTS.E [R2+0x3500], [R14.64], !P3 ;  /* 0x035000000e027fae */ /* 0x0003e2000d92184a */
[----:B--2---:R-:W-:-:S03]  /*a3d0*/  IMAD.WIDE R242, R0, 0x4, R4 ;  /* 0x0000000400f27825 */ /* 0x004fc600078e0204 */
[----:B------:R2:W-:Y:S04]  /*a3e0*/  STL.64 [R1+0x158], R12 ;  /* 0x0001580c01007387 */ /* 0x0005e80000100a00 */
[----:B------:R2:W-:Y:S01]  /*a3f0*/  LDGSTS.E [R2+0x3580], [R12.64], !P3 ;  /* 0x035800000c027fae */ /* 0x0005e2000d92184a */
[----:B-1----:R-:W-:-:S03]  /*a400*/  IMAD.WIDE R14, R0, 0x4, R6 ;  /* 0x00000004000e7825 */ /* 0x002fc600078e0206 */
[----:B------:R1:W-:Y:S01]  /*a410*/  STL.64 [R1+0x150], R244 ;  /* 0x000150f401007387 */ /* 0x0003e20000100a00 */
[----:B------:R-:W-:-:S03]  /*a420*/  ISETP.GE.U32.AND P4, PT, R252, 0x7fffffd9, PT ;  /* 0x7fffffd9fc00780c */ /* 0x000fc60003f86070 */
[----:B------:R1:W-:Y:S01]  /*a430*/  LDGSTS.E [R2+0x3c00], [R244.64], !P5 ;  /* 0x03c00000f4027fae */ /* 0x0003e2000e92184a */
[----:B--2---:R-:W-:-:S03]  /*a440*/  IMAD.WIDE R12, R0, 0x4, R8 ;  /* 0x00000004000c7825 */ /* 0x004fc600078e0208 */
[----:B------:R2:W-:Y:S01]  /*a450*/  STL.64 [R1+0x148], R242 ;  /* 0x000148f201007387 */ /* 0x0005e20000100a00 */
[----:B------:R-:W-:-:S03]  /*a460*/  IMAD.U32 R0, RZ, RZ, UR7 ;  /* 0x00000007ff007e24 */ /* 0x000fc6000f8e00ff */
[----:B------:R2:W-:Y:S01]  /*a470*/  LDGSTS.E [R2+0x3c80], [R242.64], !P5 ;  /* 0x03c80000f2027fae */ /* 0x0005e2000e92184a */
[----:B------:R-:W-:-:S03]  /*a480*/  LOP3.LUT R249, R251, 0x60, RZ, 0x3c, !PT ;  /* 0x00000060fbf97812 */ /* 0x000fc600078e3cff */
[----:B------:R3:W-:Y:S01]  /*a490*/  STL.64 [R1+0x140], R14 ;  /* 0x0001400e01007387 */ /* 0x0007e20000100a00 */
[----:B-1----:R-:W-:-:S03]  /*a4a0*/  IMAD.WIDE R244, R0, 0x4, R10 ;  /* 0x0000000400f47825 */ /* 0x002fc600078e020a */
[----:B------:R3:W-:Y:S01]  /*a4b0*/  LDGSTS.E [R2+0x3d00], [R14.64], !P5 ;  /* 0x03d000000e027fae */ /* 0x0007e2000e92184a */
[----:B------:R-:W-:-:S03]  /*a4c0*/  IADD3 R252, R3, -0xc, RZ ;  /* 0xfffffff403fc7810 */ /* 0x000fc60007ffe0ff */
[----:B------:R1:W-:Y:S01]  /*a4d0*/  STL.64 [R1+0x108], R12 ;  /* 0x0001080c01007387 */ /* 0x0003e20000100a00 */
[----:B--2---:R-:W-:-:S03]  /*a4e0*/  IMAD.WIDE R242, R0, 0x4, R4 ;  /* 0x0000000400f27825 */ /* 0x004fc600078e0204 */
[----:B------:R1:W-:Y:S01]  /*a4f0*/  LDGSTS.E [R2+0x3d80], [R12.64], !P5 ;  /* 0x03d800000c027fae */ /* 0x0003e2000e92184a */
[----:B---3--:R-:W-:Y:S01]  /*a500*/  IMAD.WIDE R14, R0, 0x4, R6 ;  /* 0x00000004000e7825 */ /* 0x008fe200078e0206 */
[----:B------:R-:W-:Y:S02]  /*a510*/  UIMAD UR7, UR4, 0xb, URZ ;  /* 0x0000000b040778a4 */ /* 0x000fe4000f8e023f */
[----:B------:R2:W-:Y:S01]  /*a520*/  STL.64 [R1+0x138], R244 ;  /* 0x000138f401007387 */ /* 0x0005e20000100a00 */
[----:B------:R-:W-:-:S03]  /*a530*/  ISETP.GE.U32.AND P1, PT, R252, 0x7fffffd5, PT ;  /* 0x7fffffd5fc00780c */ /* 0x000fc60003f26070 */
[----:B------:R2:W-:Y:S01]  /*a540*/  LDGSTS.E [R249+0x600], [R244.64], !P2 ;  /* 0x00600000f4f97fae */ /* 0x0005e2000d12184a */
[----:B-1----:R-:W-:Y:S01]  /*a550*/  IMAD.WIDE R12, R0, 0x4, R8 ;  /* 0x00000004000c7825 */ /* 0x002fe200078e0208 */
[----:B------:R-:W-:Y:S02]  /*a560*/  MOV R0, UR6 ;  /* 0x0000000600007c02 */ /* 0x000fe40008000f00 */
[----:B------:R1:W-:Y:S01]  /*a570*/  STL.64 [R1+0x130], R242 ;  /* 0x000130f201007387 */ /* 0x0003e20000100a00 */
[----:B------:R-:W-:-:S03]  /*a580*/  IADD3 R252, R3, -0x10, RZ ;  /* 0xfffffff003fc7810 */ /* 0x000fc60007ffe0ff */
[----:B------:R1:W-:Y:S01]  /*a590*/  LDGSTS.E [R249+0x680], [R242.64], !P2 ;  /* 0x00680000f2f97fae */ /* 0x0003e2000d12184a */
[----:B--2---:R-:W-:-:S03]  /*a5a0*/  IMAD.WIDE R244, R0, 0x4, R10 ;  /* 0x0000000400f47825 */ /* 0x004fc600078e020a */
[----:B------:R2:W-:Y:S01]  /*a5b0*/  STL.64 [R1+0x128], R14 ;  /* 0x0001280e01007387 */ /* 0x0005e20000100a00 */
[----:B------:R-:W-:-:S03]  /*a5c0*/  UIMAD UR6, UR4, 0xf, URZ ;  /* 0x0000000f040678a4 */ /* 0x000fc6000f8e023f */
[----:B------:R2:W-:Y:S01]  /*a5d0*/  LDGSTS.E [R249+0x700], [R14.64], !P2 ;  /* 0x007000000ef97fae */ /* 0x0005e2000d12184a */
[----:B-1----:R-:W-:-:S03]  /*a5e0*/  IMAD.WIDE R242, R0, 0x4, R4 ;  /* 0x0000000400f27825 */ /* 0x002fc600078e0204 */
[----:B------:R1:W-:Y:S04]  /*a5f0*/  STL.64 [R1+0x100], R12 ;  /* 0x0001000c01007387 */ /* 0x0003e80000100a00 */
[----:B------:R1:W-:Y:S01]  /*a600*/  LDGSTS.E [R249+0x780], [R12.64], !P2 ;  /* 0x007800000cf97fae */ /* 0x0003e2000d12184a */
[----:B--2---:R-:W-:-:S03]  /*a610*/  IMAD.WIDE R14, R0, 0x4, R6 ;  /* 0x00000004000e7825 */ /* 0x004fc600078e0206 */
[----:B------:R2:W-:Y:S01]  /*a620*/  STL.64 [R1+0x120], R244 ;  /* 0x000120f401007387 */ /* 0x0005e20000100a00 */
[----:B------:R-:W-:-:S03]  /*a630*/  ISETP.GE.U32.AND P6, PT, R252, 0x7fffffd1, PT ;  /* 0x7fffffd1fc00780c */ /* 0x000fc60003fc6070 */
[----:B------:R2:W-:Y:S01]  /*a640*/  LDGSTS.E [R249+0xe00], [R244.64], !P4 ;  /* 0x00e00000f4f97fae */ /* 0x0005e2000e12184a */
[----:B-1----:R-:W-:-:S03]  /*a650*/  IMAD.WIDE R12, R0, 0x4, R8 ;  /* 0x00000004000c7825 */ /* 0x002fc600078e0208 */
[----:B------:R1:W-:Y:S01]  /*a660*/  STL.64 [R1+0x118], R242 ;  /* 0x000118f201007387 */ /* 0x0003e20000100a00 */
[----:B------:R-:W-:-:S03]  /*a670*/  IMAD.U32 R0, RZ, RZ, UR7 ;  /* 0x00000007ff007e24 */ /* 0x000fc6000f8e00ff */
[----:B------:R1:W-:Y:S01]  /*a680*/  LDGSTS.E [R249+0xe80], [R242.64], !P4 ;  /* 0x00e80000f2f97fae */ /* 0x0003e2000e12184a */
[----:B------:R-:W-:-:S03]  /*a690*/  IADD3 R252, R3, -0x14, RZ ;  /* 0xffffffec03fc7810 */ /* 0x000fc60007ffe0ff */
[----:B------:R3:W-:Y:S01]  /*a6a0*/  STL.64 [R1+0x110], R14 ;  /* 0x0001100e01007387 */ /* 0x0007e20000100a00 */
[----:B--2---:R-:W-:-:S03]  /*a6b0*/  IMAD.WIDE R244, R0, 0x4, R10 ;  /* 0x0000000400f47825 */ /* 0x004fc600078e020a */
[----:B------:R3:W-:Y:S04]  /*a6c0*/  LDGSTS.E [R249+0xf00], [R14.64], !P4 ;  /* 0x00f000000ef97fae */ /* 0x0007e8000e12184a */
[----:B------:R2:W-:Y:S01]  /*a6d0*/  STL.64 [R1+0xf8], R12 ;  /* 0x0000f80c01007387 */ /* 0x0005e20000100a00 */
[----:B-1----:R-:W-:-:S03]  /*a6e0*/  IMAD.WIDE R242, R0, 0x4, R4 ;  /* 0x0000000400f27825 */ /* 0x002fc600078e0204 */
[----:B------:R2:W-:Y:S01]  /*a6f0*/  LDGSTS.E [R249+0xf80], [R12.64], !P4 ;  /* 0x00f800000cf97fae */ /* 0x0005e2000e12184a */
[----:B------:R-:W-:Y:S01]  /*a700*/  ISETP.GE.U32.AND P0, PT, R252, 0x7fffffcd, PT ;  /* 0x7fffffcdfc00780c */ /* 0x000fe20003f06070 */
[C---:B---3--:R-:W-:Y:S01]  /*a710*/  IMAD.WIDE R14, R0.reuse, 0x4, R6 ;  /* 0x00000004000e7825 */ /* 0x048fe200078e0206 */
[----:B------:R-:W-:Y:S01]  /*a720*/  IADD3 R252, R3, -0x18, RZ ;  /* 0xffffffe803fc7810 */ /* 0x000fe20007ffe0ff */
[----:B------:R1:W-:Y:S04]  /*a730*/  STL.64 [R1+0xf0], R244 ;  /* 0x0000f0f401007387 */ /* 0x0003e80000100a00 */
[----:B------:R1:W-:Y:S01]  /*a740*/  LDGSTS.E [R249+0x1600], [R244.64], !P1 ;  /* 0x01600000f4f97fae */ /* 0x0003e2000c92184a */
[----:B--2---:R-:W-:-:S03]  /*a750*/  IMAD.WIDE R12, R0, 0x4, R8 ;  /* 0x00000004000c7825 */ /* 0x004fc600078e0208 */
[----:B------:R2:W-:Y:S01]  /*a760*/  STL.64 [R1+0xe8], R242 ;  /* 0x0000e8f201007387 */ /* 0x0005e20000100a00 */
[----:B------:R-:W-:-:S03]  /*a770*/  IMAD.U32 R0, RZ, RZ, UR6 ;  /* 0x00000006ff007e24 */ /* 0x000fc6000f8e00ff */
[----:B------:R2:W-:Y:S01]  /*a780*/  LDGSTS.E [R249+0x1680], [R242.64], !P1 ;  /* 0x01680000f2f97fae */ /* 0x0005e2000c92184a */
[----:B------:R-:W-:Y:S01]  /*a790*/  ISETP.GE.U32.AND P3, PT, R252, 0x7fffffc9, PT ;  /* 0x7fffffc9fc00780c */ /* 0x000fe20003f66070 */
[----:B-1----:R-:W-:Y:S02]  /*a7a0*/  IMAD.WIDE R244, R0, 0x4, R10 ;  /* 0x0000000400f47825 */ /* 0x002fe400078e020a */
        /* <DEDUP_REMOVED lines=8> */
[----:B------:R1:W-:Y:S01]  /*a830*/  LDGSTS.E [R249+0x1e00], [R244.64], !P6 ;  /* 0x01e00000f4f97fae */ /* 0x0003e2000f12184a */
[----:B------:R-:W-:-:S03]  /*a840*/  ISETP.GE.U32.AND P5, PT, R252, 0x7fffffc5, PT ;  /* 0x7fffffc5fc00780c */ /* 0x000fc60003fa6070 */
[----:B------:R3:W-:Y:S01]  /*a850*/  LDGSTS.E [R249+0x1e80], [R242.64], !P6 ;  /* 0x01e80000f2f97fae */ /* 0x0007e2000f12184a */
[----:B--2---:R-:W-:Y:S01]  /*a860*/  IMAD.WIDE R12, R0, 0x4, R8 ;  /* 0x00000004000c7825 */ /* 0x004fe200078e0208 */
[C---:B------:R-:W-:Y:S02]  /*a870*/  IADD3 R0, R3.reuse, -0x25, RZ ;  /* 0xffffffdb03007810 */ /* 0x040fe40007ffe0ff */
[----:B------:R2:W-:Y:S01]  /*a880*/  LDGSTS.E [R249+0x1f00], [R14.64], !P6 ;  /* 0x01f000000ef97fae */ /* 0x0005e2000f12184a */
[----:B------:R-:W-:-:S03]  /*a890*/  IADD3 R252, R3, -0x20, RZ ;  /* 0xffffffe003fc7810 */ /* 0x000fc60007ffe0ff */
[----:B------:R4:W-:Y:S01]  /*a8a0*/  LDGSTS.E [R249+0x1f80], [R12.64], !P6 ;  /* 0x01f800000cf97fae */ /* 0x0009e2000f12184a */
[----:B------:R-:W-:Y:S01]  /*a8b0*/  ISETP.GE.U32.AND P6, PT, R0, 0x7fffffbc, PT ;  /* 0x7fffffbc0000780c */ /* 0x000fe20003fc6070 */
[----:B------:R-:W-:Y:S01]  /*a8c0*/  IMAD.U32 R0, RZ, RZ, UR6 ;  /* 0x00000006ff007e24 */ /* 0x000fe2000f8e00ff */
[----:B------:R-:W-:Y:S01]  /*a8d0*/  ISETP.GE.U32.AND P2, PT, R252, 0x7fffffc1, PT ;  /* 0x7fffffc1fc00780c */ /* 0x000fe20003f46070 */
[----:B------:R1:W-:Y:S01]  /*a8e0*/  STL.64 [R1+0xd0], R244 ;  /* 0x0000d0f401007387 */ /* 0x0003e20000100a00 */
[----:B------:R-:W-:Y:S01]  /*a8f0*/  ISETP.GE.AND P4, PT, R247, R252, PT ;  /* 0x000000fcf700720c */ /* 0x000fe20003f86270 */
[----:B------:R-:W-:Y:S01]  /*a900*/  UIMAD UR6, UR4, 0x17, URZ ;  /* 0x00000017040678a4 */ /* 0x000fe2000f8e023f */
[----:B------:R-:W-:Y:S01]  /*a910*/  IADD3 R252, R3, -0x21, RZ ;  /* 0xffffffdf03fc7810 */ /* 0x000fe20007ffe0ff */
[----:B------:R3:W-:Y:S04]  /*a920*/  STL.64 [R1+0xc8], R242 ;  /* 0x0000c8f201007387 */ /* 0x0007e80000100a00 */
[----:B------:R2:W-:Y:S01]  /*a930*/  STL.64 [R1+0xc0], R14 ;  /* 0x0000c00e01007387 */ /* 0x0005e20000100a00 */
[----:B-1----:R-:W-:-:S03]  /*a940*/  IMAD.WIDE R244, R0, 0x4, R10 ;  /* 0x0000000400f47825 */ /* 0x002fc600078e020a */
[----:B------:R4:W-:Y:S01]  /*a950*/  STL.64 [R1+0xb8], R12 ;  /* 0x0000b80c01007387 */ /* 0x0009e20000100a00 */
[----:B---3--:R-:W-:Y:S01]  /*a960*/  IMAD.WIDE R242, R0, 0x4, R4 ;  /* 0x0000000400f27825 */ /* 0x008fe200078e0204 */
[----:B------:R-:W-:Y:S02]  /*a970*/  ISETP.GE.U32.AND P1, PT, R252, 0x7fffffc0, PT ;  /* 0x7fffffc0fc00780c */ /* 0x000fe40003f26070 */
[----:B------:R1:W-:Y:S01]  /*a980*/  LDGSTS.E [R249+0x2600], [R244.64], !P0 ;  /* 0x02600000f4f97fae */ /* 0x0003e2000c12184a */
[C---:B--2---:R-:W-:Y:S01]  /*a990*/  IMAD.WIDE R14, R0.reuse, 0x4, R6 ;  /* 0x00000004000e7825 */ /* 0x044fe200078e0206 */
[----:B------:R-:W-:Y:S01]  /*a9a0*/  IADD3 R252, R3, -0x29, RZ ;  /* 0xffffffd703fc7810 */ /* 0x000fe20007ffe0ff */
[----:B------:R-:W-:Y:S01]  /*a9b0*/  UIMAD UR7, UR4, 0x1b, URZ ;  /* 0x0000001b040778a4 */ /* 0x000fe2000f8e023f */
[----:B------:R2:W-:Y:S01]  /*a9c0*/  LDGSTS.E [R249+0x2680], [R242.64], !P0 ;  /* 0x02680000f2f97fae */ /* 0x0005e2000c12184a */
[----:B----4-:R-:W-:-:S03]  /*a9d0*/  IMAD.WIDE R12, R0, 0x4, R8 ;  /* 0x00000004000c7825 */ /* 0x010fc600078e0208 */
[----:B------:R-:W-:Y:S01]  /*a9e0*/  STL.64 [R1+0xb0], R244 ;  /* 0x0000b0f401007387 */ /* 0x000fe20000100a00 */
[----:B------:R-:W-:Y:S02]  /*a9f0*/  IMAD.MOV.U32 R2, RZ, RZ, 0x1f ;  /* 0x0000001fff027424 */ /* 0x000fe400078e00ff */
[----:B------:R-:W-:Y:S01]  /*aa00*/  IMAD.U32 R0, RZ, RZ, UR6 ;  /* 0x00000006ff007e24 */ /* 0x000fe2000f8e00ff */
[----:B------:R3:W-:Y:S02]  /*aa10*/  LDGSTS.E [R249+0x2700], [R14.64], !P0 ;  /* 0x027000000ef97fae */ /* 0x0007e4000c12184a */
[----:B------:R-:W-:Y:S02]  /*aa20*/  IADD3 R250, R2, c[0x0][0x180], RZ ;  /* 0x0000600002fa7a10 */ /* 0x000fe40007ffe0ff */
[----:B------:R2:W-:Y:S04]  /*aa30*/  STL.64 [R1+0xa8], R242 ;  /* 0x0000a8f201007387 */ /* 0x0005e80000100a00 */
[----:B------:R4:W-:Y:S01]  /*aa40*/  LDGSTS.E [R249+0x2780], [R12.64], !P0 ;  /* 0x027800000cf97fae */ /* 0x0009e2000c12184a */
[----:B------:R-:W-:-:S02]  /*aa50*/  ISETP.GE.U32.AND P0, PT, R252, 0x7fffffb8, PT ;  /* 0x7fffffb8fc00780c */ /* 0x000fc40003f06070 */
[----:B------:R-:W-:Y:S01]  /*aa60*/  IADD3 R252, R3, -0x2d, RZ ;  /* 0xffffffd303fc7810 */ /* 0x000fe20007ffe0ff */
[----:B------:R3:W-:Y:S01]  /*aa70*/  STL.64 [R1+0xa0], R14 ;  /* 0x0000a00e01007387 */ /* 0x0007e20000100a00 */
[----:B------:R-:W-:-:S03]  /*aa80*/  IMAD.WIDE R2, R0, 0x4, R8 ;  /* 0x0000000400027825 */ /* 0x000fc600078e0208 */
[----:B------:R4:W-:Y:S01]  /*aa90*/  STL.64 [R1+0x98], R12 ;  /* 0x0000980c01007387 */ /* 0x0009e20000100a00 */
[----:B--2---:R-:W-:Y:S01]  /*aaa0*/  IMAD.WIDE R242, R0, 0x4, R10 ;  /* 0x0000000400f27825 */ /* 0x004fe200078e020a */
[----:B------:R-:W-:-:S03]  /*aab0*/  UIMAD UR6, UR4, 0x1f, URZ ;  /* 0x0000001f040678a4 */ /* 0x000fc6000f8e023f */
[C---:B---3--:R-:W-:Y:S01]  /*aac0*/  IMAD.WIDE R14, R0.reuse, 0x4, R4 ;  /* 0x00000004000e7825 */ /* 0x048fe200078e0204 */
[----:B------:R2:W-:Y:S03]  /*aad0*/  STL.64 [R1+0x90], R242 ;  /* 0x000090f201007387 */ /* 0x0005e60000100a00 */
[----:B----4-:R-:W-:Y:S01]  /*aae0*/  IMAD.WIDE R12, R0, 0x4, R6 ;  /* 0x00000004000c7825 */ /* 0x010fe200078e0206 */
[----:B------:R2:W-:Y:S03]  /*aaf0*/  LDGSTS.E [R249+0x2e00], [R242.64], !P3 ;  /* 0x02e00000f2f97fae */ /* 0x0005e6000d92184a */
[----:B------:R-:W-:Y:S01]  /*ab00*/  IMAD.U32 R0, RZ, RZ, UR7 ;  /* 0x00000007ff007e24 */ /* 0x000fe2000f8e00ff */
[----:B------:R3:W-:Y:S04]  /*ab10*/  STL.64 [R1+0x88], R14 ;  /* 0x0000880e01007387 */ /* 0x0007e80000100a00 */
[----:B------:R3:W-:Y:S01]  /*ab20*/  LDGSTS.E [R249+0x2e80], [R14.64], !P3 ;  /* 0x02e800000ef97fae */ /* 0x0007e2000d92184a */
[----:B-1----:R-:W-:-:S03]  /*ab30*/  IMAD.WIDE R244, R0, 0x4, R4 ;  /* 0x0000000400f47825 */ /* 0x002fc600078e0204 */
[----:B------:R1:W-:Y:S01]  /*ab40*/  STL.64 [R1+0x80], R12 ;  /* 0x0000800c01007387 */ /* 0x0003e20000100a00 */
[----:B--2---:R-:W-:-:S03]  /*ab50*/  IMAD.WIDE R242, R0, 0x4, R6 ;  /* 0x0000000400f27825 */ /* 0x004fc600078e0206 */
[----:B------:R1:W-:Y:S01]  /*ab60*/  LDGSTS.E [R249+0x2f00], [R12.64], !P3 ;  /* 0x02f000000cf97fae */ /* 0x0003e2000d92184a */
[----:B---3--:R-:W-:-:S03]  /*ab70*/  IMAD.WIDE R14, R0, 0x4, R10 ;  /* 0x00000004000e7825 */ /* 0x008fc600078e020a */
[----:B------:R2:W-:Y:S04]  /*ab80*/  STL.64 [R1+0x78], R2 ;  /* 0x0000780201007387 */ /* 0x0005e80000100a00 */
[----:B------:R2:W-:Y:S01]  /*ab90*/  LDGSTS.E [R249+0x2f80], [R2.64], !P3 ;  /* 0x02f8000002f97fae */ /* 0x0005e2000d92184a */
[----:B-1----:R-:W-:Y:S01]  /*aba0*/  IMAD.WIDE R12, R0, 0x4, R8 ;  /* 0x00000004000c7825 */ /* 0x002fe200078e0208 */
[----:B------:R-:W-:Y:S02]  /*abb0*/  MOV R0, UR6 ;  /* 0x0000000600007c02 */ /* 0x000fe40008000f00 */
[----:B------:R1:W-:Y:S01]  /*abc0*/  LDGSTS.E [R249+0x3600], [R14.64], !P5 ;  /* 0x036000000ef97fae */ /* 0x0003e2000e92184a */
[----:B------:R-:W-:-:S03]  /*abd0*/  ISETP.GT.AND P3, PT, R250, 0x1f, PT ;  /* 0x0000001ffa00780c */ /* 0x000fc60003f64270 */
[----:B------:R3:W-:Y:S04]  /*abe0*/  LDGSTS.E [R249+0x3680], [R244.64], !P5 ;  /* 0x03680000f4f97fae */ /* 0x0007e8000e92184a */
[----:B--2---:R-:W2:Y:S04]  /*abf0*/  LDL.64 R2, [R1+0x30] ;  /* 0x0000300001027983 */ /* 0x004ea80000100a00 */
[----:B------:R1:W-:Y:S04]  /*ac00*/  STL.64 [R1+0x70], R14 ;  /* 0x0000700e01007387 */ /* 0x0003e80000100a00 */
[----:B------:R3:W-:Y:S04]  /*ac10*/  STL.64 [R1+0x68], R244 ;  /* 0x000068f401007387 */ /* 0x0007e80000100a00 */
[----:B------:R4:W-:Y:S04]  /*ac20*/  LDGSTS.E [R249+0x3700], [R242.64], !P5 ;  /* 0x03700000f2f97fae */ /* 0x0009e8000e92184a */
[----:B-1----:R-:W5:Y:S04]  /*ac30*/  LDL.LU.64 R14, [R1+0x1518] ;  /* 0x00151800010e7983 */ /* 0x002f680000300a00 */
[----:B------:R4:W-:Y:S04]  /*ac40*/  STL.64 [R1+0x60], R242 ;  /* 0x000060f201007387 */ /* 0x0009e80000100a00 */
[----:B------:R1:W-:Y:S04]  /*ac50*/  STL.64 [R1+0x58], R12 ;  /* 0x0000580c01007387 */ /* 0x0003e80000100a00 */
[----:B------:R1:W-:Y:S01]  /*ac60*/  LDGSTS.E [R249+0x3780], [R12.64], !P5 ;  /* 0x037800000cf97fae */ /* 0x0003e2000e92184a */
[----:B------:R-:W-:Y:S01]  /*ac70*/  ISETP.GE.U32.AND P5, PT, R252, 0x7fffffb4, PT ;  /* 0x7fffffb4fc00780c */ /* 0x000fe20003fa6070 */
[----:B---3--:R-:W-:Y:S01]  /*ac80*/  IMAD.WIDE R244, R0, 0x4, R6 ;  /* 0x0000000400f47825 */ /* 0x008fe200078e0206 */
[----:B------:R-:W-:-:S03]  /*ac90*/  SEL R252, RZ, 0x4, !P3 ;  /* 0x00000004fffc7807 */ /* 0x000fc60005800000 */
[----:B----4-:R-:W-:Y:S01]  /*aca0*/  IMAD.WIDE R242, R0, 0x4, R4 ;  /* 0x0000000400f27825 */ /* 0x010fe200078e0204 */
[----:B------:R-:W-:-:S03]  /*acb0*/  ISETP.GE.AND P3, PT, R247, c[0x0][0x180], PT ;  /* 0x00006000f7007a0c */ /* 0x000fc60003f66270 */
[----:B-1----:R-:W-:-:S04]  /*acc0*/  IMAD.WIDE R12, R0, 0x4, R10 ;  /* 0x00000004000c7825 */ /* 0x002fc800078e020a */
[----:B------:R-:W-:Y:S01]  /*acd0*/  IMAD.WIDE R246, R0, 0x4, R8 ;  /* 0x0000000400f67825 */ /* 0x000fe200078e0208 */
[----:B------:R1:W-:Y:S04]  /*ace0*/  STL.64 [R1+0x50], R12 ;  /* 0x0000500c01007387 */ /* 0x0003e80000100a00 */
[----:B------:R3:W-:Y:S04]  /*acf0*/  STL.64 [R1+0x48], R242 ;  /* 0x000048f201007387 */ /* 0x0007e80000100a00 */
[----:B------:R1:W-:Y:S04]  /*ad00*/  LDGSTS.E [R249+0x3e00], [R12.64], !P2 ;  /* 0x03e000000cf97fae */ /* 0x0003e8000d12184a */
[----:B------:R3:W-:Y:S04]  /*ad10*/  LDGSTS.E [R249+0x3e80], [R242.64], !P2 ;  /* 0x03e80000f2f97fae */ /* 0x0007e8000d12184a */
[----:B------:R4:W-:Y:S04]  /*ad20*/  LDGSTS.E [R249+0x3f00], [R244.64], !P2 ;  /* 0x03f00000f4f97fae */ /* 0x0009e8000d12184a */
[----:B-1----:R-:W5:Y:S04]  /*ad30*/  LDL.LU.64 R12, [R1+0x1510] ;  /* 0x00151000010c7983 */ /* 0x002f680000300a00 */
[----:B------:R4:W-:Y:S04]  /*ad40*/  STL.64 [R1+0x40], R244 ;  /* 0x000040f401007387 */ /* 0x0009e80000100a00 */
[----:B------:R1:W-:Y:S04]  /*ad50*/  STL.64 [R1+0x38], R246 ;  /* 0x000038f601007387 */ /* 0x0003e80000100a00 */
[----:B---3--:R-:W3:Y:S04]  /*ad60*/  LDL.LU.64 R242, [R1+0x1508] ;  /* 0x0015080001f27983 */ /* 0x008ee80000300a00 */
[----:B----4-:R-:W4:Y:S04]  /*ad70*/  LDL.LU.64 R244, [R1+0x1500] ;  /* 0x0015000001f47983 */ /* 0x010f280000300a00 */
[----:B------:R1:W-:Y:S01]  /*ad80*/  LDGSTS.E [R249+0x3f80], [R246.64], !P2 ;  /* 0x03f80000f6f97fae */ /* 0x0003e2000d12184a */
[----:B------:R-:W-:-:S03]  /*ad90*/  SEL R0, R252, RZ, !P3 ;  /* 0x000000fffc007207 */ /* 0x000fc60005800000 */
[----:B-1----:R-:W3:Y:S04]  /*ada0*/  LDL.LU.64 R246, [R1+0x14f8] ;  /* 0x0014f80001f67983 */ /* 0x002ee80000300a00 */
[----:B------:R-:W5:Y:S01]  /*adb0*/  LDL.LU R249, [R1+0x14f4] ;  /* 0x0014f40001f97983 */ /* 0x000f620000300800 */
[----:B------:R-:W-:Y:S01]  /*adc0*/  IMAD.MOV.U32 R252, RZ, RZ, c[0x0][0x180] ;  /* 0x00006000fffc7624 */ /* 0x000fe200078e00ff */
[----:B------:R-:W-:Y:S02]  /*add0*/  ISETP.NE.U32.AND P3, PT, R0, RZ, PT ;  /* 0x000000ff0000720c */ /* 0x000fe40003f65070 */
[----:B------:R-:W0:Y:S02]  /*ade0*/  LDGDEPBAR ;  /* 0x00000000000079af */ /* 0x000e240000000000 */
[----:B------:R-:W-:-:S04]  /*adf0*/  IADD3 R252, R252, -0x31, RZ ;  /* 0xffffffcffcfc7810 */ /* 0x000fc80007ffe0ff */
[----:B------:R-:W-:Y:S02]  /*ae00*/  ISETP.GE.U32.AND P2, PT, R252, 0x7fffffb0, PT ;  /* 0x7fffffb0fc00780c */ /* 0x000fe40003f46070 */
[----:B------:R-:W-:Y:S02]  /*ae10*/  SEL R252, RZ, 0x4, P4 ;  /* 0x00000004fffc7807 */ /* 0x000fe40002000000 */
[----:B------:R-:W-:Y:S02]  /*ae20*/  ISETP.GT.AND P4, PT, R250, 0x3f, PT ;  /* 0x0000003ffa00780c */ /* 0x000fe40003f84270 */
[C---:B------:R-:W-:Y:S02]  /*ae30*/  LOP3.LUT R250, R251.reuse, 0x10, RZ, 0x3c, !PT ;  /* 0x00000010fbfa7812 */ /* 0x040fe400078e3cff */
[C---:B------:R-:W-:Y:S02]  /*ae40*/  LOP3.LUT R250, R251.reuse, 0x30, RZ, 0x3c, !PT ;  /* 0x00000030fbfa7812 */ /* 0x040fe400078e3cff */
[----:B------:R-:W-:-:S02]  /*ae50*/  LOP3.LUT R250, R251, 0x50, RZ, 0x3c, !PT ;  /* 0x00000050fbfa7812 */ /* 0x000fc400078e3cff */
[----:B------:R-:W-:-:S06]  /*ae60*/  LOP3.LUT R250, R251, 0x70, RZ, 0x3c, !PT ;  /* 0x00000070fbfa7812 */ /* 0x000fcc00078e3cff */
[----:B------:R-:W3:Y:S04]  /*ae70*/  LDL.LU R250, [R1+0x14f0] ;  /* 0x0014f00001fa7983 */ /* 0x000ee80000300800 */
[----:B--2---:R1:W-:Y:S04]  /*ae80*/  LDGSTS.E [R251+0x8000], [R2.64], P3 ;  /* 0x0800000002fb7fae */ /* 0x0043e8000992184a */
[----:B-1----:R-:W2:Y:S04]  /*ae90*/  LDL.LU.64 R2, [R1+0x14e8] ;  /* 0x0014e80001027983 */ /* 0x002ea80000300a00 */
[----:B-----5:R1:W-:Y:S04]  /*aea0*/  LDGSTS.E [R251+0x8400], [R248.64], P3 ;  /* 0x08400000f8fb7fae */ /* 0x0203e8000992184a */
[----:B------:R1:W-:Y:S04]  /*aeb0*/  STL.64 [R1+0x1460], R248 ;  /* 0x001460f801007387 */ /* 0x0003e80000100a00 */
[----:B------:R5:W-:Y:S04]  /*aec0*/  LDGSTS.E [R251+0x8800], [R20.64], P3 ;  /* 0x0880000014fb7fae */ /* 0x000be8000992184a */
[----:B------:R3:W-:Y:S04]  /*aed0*/  LDGSTS.E [R251+0x8c00], [R36.64], P3 ;  /* 0x08c0000024fb7fae */ /* 0x0007e8000992184a */
[----:B-1----:R-:W2:Y:S04]  /*aee0*/  LDL.LU.64 R248, [R1+0x18] ;  /* 0x0000180001f87983 */ /* 0x002ea80000300a00 */
[----:B------:R5:W-:Y:S04]  /*aef0*/  STL.64 [R1+0x1468], R20 ;  /* 0x0014681401007387 */ /* 0x000be80000100a00 */
[----:B------:R1:W-:Y:S04]  /*af00*/  LDGSTS.E [R251+0x9000], [R52.64], P3 ;  /* 0x0900000034fb7fae */ /* 0x0003e8000992184a */
[----:B-----5:R-:W5:Y:S04]  /*af10*/  LDL.LU.64 R20, [R1+0x20] ;  /* 0x0000200001147983 */ /* 0x020f680000300a00 */
[----:B------:R3:W-:Y:S04]  /*af20*/  STL.64 [R1+0x1470], R36 ;  /* 0x0014702401007387 */ /* 0x0007e80000100a00 */
[----:B---3--:R-:W3:Y:S04]  /*af30*/  LDL.LU.64 R36, [R1+0x28] ;  /* 0x0000280001247983 */ /* 0x008ee80000300a00 */
[----:B-1----:R-:W2:Y:S04]  /*af40*/  LDL.LU R251, [R1+0x14e0] ;  /* 0x0014e00001fb7983 */ /* 0x002ea80000300800 */
[----:B------:R1:W-:Y:S04]  /*af50*/  STL.64 [R1+0x1478], R52 ;  /* 0x0014783401007387 */ /* 0x0003e80000100a00 */
[----:B-1----:R-:W1:Y:S04]  /*af60*/  S2R R53, SR_TID.X ;  /* 0x0000000000357919 */ /* 0x002e680000002100 */
[----:B------:R-:W-:Y:S04]  /*af70*/  STL.64 [R1+0x1480], R68 ;  /* 0x0014804401007387 */ /* 0x000fe80000100a00 */
[----:B------:R-:W-:Y:S04]  /*af80*/  STL.64 [R1+0x1488], R84 ;  /* 0x0014885401007387 */ /* 0x000fe80000100a00 */
[----:B------:R1:W-:Y:S04]  /*af90*/  STL.64 [R1+0x1490], R100 ;  /* 0x0014906401007387 */ /* 0x0003e80000100a00 */
[----:B------:R4:W-:Y:S01]  /*afa0*/  STL.64 [R1+0x1498], R116 ;  /* 0x0014987401007387 */ /* 0x0009e20000100a00 */
[----:B-1----:R-:W-:-:S03]  /*afb0*/  LOP3.LUT R53, R53, 0x1f, RZ, 0xc0, !PT ;  /* 0x0000001f35357812 */ /* 0x002fc600078ec0ff */
[----:B------:R-:W-:Y:S02]  /*afc0*/  STL.64 [R1+0x14a0], R132 ;  /* 0x0014a08401007387 */ /* 0x000fe40000100a00 */
[C---:B------:R-:W-:Y:S02]  /*afd0*/  IMAD.SHL.U32 R52, R53.reuse, 0x4, RZ ;  /* 0x0000000435347824 */ /* 0x040fe400078e00ff */
[----:B------:R-:W-:Y:S04]  /*afe0*/  STL.64 [R1+0x14a8], R148 ;  /* 0x0014a89401007387 */ /* 0x000fe80000100a00 */
[----:B------:R-:W-:Y:S04]  /*aff0*/  STL.64 [R1+0x14b0], R164 ;  /* 0x0014b0a401007387 */ /* 0x000fe80000100a00 */
[----:B------:R1:W-:Y:S04]  /*b000*/  LDGSTS.E [R52+0x9400], [R68.64], P3 ;  /* 0x0940000044347fae */ /* 0x0003e8000992184a */
[----:B------:R-:W-:Y:S04]  /*b010*/  STL.64 [R1+0x14b8], R180 ;  /* 0x0014b8b401007387 */ /* 0x000fe80000100a00 */
[----:B------:R1:W-:Y:S04]  /*b020*/  LDGSTS.E [R52+0x9800], [R84.64], P3 ;  /* 0x0980000054347fae */ /* 0x0003e8000992184a */
[----:B------:R-:W-:Y:S04]  /*b030*/  STL.64 [R1+0x14c0], R196 ;  /* 0x0014c0c401007387 */ /* 0x000fe80000100a00 */
[----:B------:R1:W-:Y:S04]  /*b040*/  LDGSTS.E [R52+0x9c00], [R100.64], P3 ;  /* 0x09c0000064347fae */ /* 0x0003e8000992184a */
[----:B------:R1:W-:Y:S04]  /*b050*/  STL.64 [R1+0x14c8], R212 ;  /* 0x0014c8d401007387 */ /* 0x0003e80000100a00 */
[----:B------:R4:W-:Y:S04]  /*b060*/  LDGSTS.E [R52+0xa000], [R116.64], P3 ;  /* 0x0a00000074347fae */ /* 0x0009e8000992184a */
[----:B------:R2:W-:Y:S04]  /*b070*/  STL.64 [R1+0x14d0], R228 ;  /* 0x0014d0e401007387 */ /* 0x0005e80000100a00 */
[----:B-1----:R-:W2:Y:S04]  /*b080*/  LDL.64 R100, [R1+0x8] ;  /* 0x0000080001647983 */ /* 0x002ea80000100a00 */
[----:B----4-:R-:W4:Y:S04]  /*b090*/  LDL.64 R116, [R1+0x10] ;  /* 0x0000100001747983 */ /* 0x010f280000100a00 */
[----:B------:R-:W1:Y:S01]  /*b0a0*/  S2R R68, SR_TID.X ;  /* 0x0000000000447919 */ /* 0x000e620000002100 */
[----:B------:R-:W-:-:S03]  /*b0b0*/  IMAD.SHL.U32 R53, R53, 0x4, RZ ;  /* 0x0000000435357824 */ /* 0x000fc600078e00ff */
[----:B------:R1:W-:Y:S04]  /*b0c0*/  LDGSTS.E [R52+0xa400], [R132.64], P3 ;  /* 0x0a40000084347fae */ /* 0x0003e8000992184a */
[----:B------:R1:W-:Y:S04]  /*b0d0*/  LDGSTS.E [R52+0xa800], [R148.64], P3 ;  /* 0x0a80000094347fae */ /* 0x0003e8000992184a */
[----:B------:R1:W-:Y:S04]  /*b0e0*/  LDGSTS.E [R52+0xac00], [R164.64], P3 ;  /* 0x0ac00000a4347fae */ /* 0x0003e8000992184a */
[----:B------:R2:W-:Y:S01]  /*b0f0*/  LDGSTS.E [R52+0xb000], [R180.64], P3 ;  /* 0x0b000000b4347fae */ /* 0x0005e2000992184a */
[----:B------:R-:W-:-:S03]  /*b100*/  LOP3.LUT R69, R53, 0x10, RZ, 0x3c, !PT ;  /* 0x0000001035457812 */ /* 0x000fc600078e3cff */
[----:B------:R2:W-:Y:S01]  /*b110*/  LDGSTS.E [R52+0xb400], [R196.64], P3 ;  /* 0x0b400000c4347fae */ /* 0x0005e2000992184a */
[----:B-1----:R-:W-:-:S03]  /*b120*/  LOP3.LUT R85, R68, 0x1f, RZ, 0xc0, !PT ;  /* 0x0000001f44557812 */ /* 0x002fc600078ec0ff */
[----:B------:R1:W-:Y:S02]  /*b130*/  LDGSTS.E [R52+0xb800], [R212.64], P3 ;  /* 0x0b800000d4347fae */ /* 0x0003e4000992184a */
[----:B-1----:R-:W-:-:S05]  /*b140*/  IMAD.SHL.U32 R213, R85, 0x4, RZ ;  /* 0x0000000455d57824 */ /* 0x002fca00078e00ff */
[----:B------:R1:W-:Y:S01]  /*b150*/  LDGSTS.E [R213+0xbc00], [R228.64], P3 ;  /* 0x0bc00000e4d57fae */ /* 0x0003e2000992184a */
[----:B------:R-:W-:Y:S02]  /*b160*/  LOP3.LUT R53, R52, 0x20, RZ, 0x3c, !PT ;  /* 0x0000002034357812 */ /* 0x000fe400078e3cff */
[----:B------:R-:W-:-:S04]  /*b170*/  LOP3.LUT R68, R68, 0x1f, RZ, 0xc0, !PT ;  /* 0x0000001f44447812 */ /* 0x000fc800078ec0ff */
[----:B------:R-:W-:Y:S01]  /*b180*/  SHF.L.U32 R68, R68, 0x2, RZ ;  /* 0x0000000244447819 */ /* 0x000fe200000006ff */
[----:B---3--:R3:W-:Y:S04]  /*b190*/  LDGSTS.E [R69+0x8080], [R36.64], P3 ;  /* 0x0808000024457fae */ /* 0x0087e8000992184a */
[----:B------:R3:W-:Y:S04]  /*b1a0*/  LDGSTS.E [R69+0x8480], [R246.64], P3 ;  /* 0x08480000f6457fae */ /* 0x0007e8000992184a */
        /* <DEDUP_REMOVED lines=14> */
[----:B-----5:R5:W-:Y:S04]  /*b290*/  LDGSTS.E [R53+0x8100], [R20.64], P3 ;  /* 0x0810000014357fae */ /* 0x020be8000992184a */
[----:B------:R5:W-:Y:S04]  /*b2a0*/  LDGSTS.E [R53+0x8500], [R244.64], P3 ;  /* 0x08500000f4357fae */ /* 0x000be8000992184a */
[----:B---3--:R-:W3:Y:S04]  /*b2b0*/  S2R R69, SR_TID.X ;  /* 0x0000000000457919 */ /* 0x008ee80000002100 */
[----:B------:R5:W-:Y:S04]  /*b2c0*/  LDGSTS.E [R53+0x8900], [R24.64], P3 ;  /* 0x0890000018357fae */ /* 0x000be8000992184a */
[----:B------:R5:W-:Y:S04]  /*b2d0*/  LDGSTS.E [R53+0x8d00], [R40.64], P3 ;  /* 0x08d0000028357fae */ /* 0x000be8000992184a */
[----:B------:R5:W-:Y:S04]  /*b2e0*/  LDGSTS.E [R53+0x9100], [R56.64], P3 ;  /* 0x0910000038357fae */ /* 0x000be8000992184a */
[----:B------:R5:W-:Y:S04]  /*b2f0*/  LDGSTS.E [R53+0x9500], [R72.64], P3 ;  /* 0x0950000048357fae */ /* 0x000be8000992184a */
[----:B------:R5:W-:Y:S01]  /*b300*/  LDGSTS.E [R53+0x9900], [R88.64], P3 ;  /* 0x0990000058357fae */ /* 0x000be2000992184a */
[----:B---3--:R-:W-:-:S03]  /*b310*/  LOP3.LUT R69, R69, 0x1f, RZ, 0xc0, !PT ;  /* 0x0000001f45457812 */ /* 0x008fc600078ec0ff */
[----:B------:R5:W-:Y:S02]  /*b320*/  LDGSTS.E [R53+0x9d00], [R104.64], P3 ;  /* 0x09d0000068357fae */ /* 0x000be4000992184a */
[----:B------:R-:W-:Y:S02]  /*b330*/  IMAD.SHL.U32 R69, R69, 0x4, RZ ;  /* 0x0000000445457824 */ /* 0x000fe400078e00ff */
[----:B------:R5:W-:Y:S04]  /*b340*/  LDGSTS.E [R53+0xa100], [R120.64], P3 ;  /* 0x0a10000078357fae */ /* 0x000be8000992184a */
[----:B------:R5:W-:Y:S01]  /*b350*/  LDGSTS.E [R53+0xa500], [R136.64], P3 ;  /* 0x0a50000088357fae */ /* 0x000be2000992184a */
[----:B------:R-:W-:-:S03]  /*b360*/  LOP3.LUT R84, R69, 0x30, RZ, 0x3c, !PT ;  /* 0x0000003045547812 */ /* 0x000fc600078e3cff */
[----:B------:R5:W-:Y:S04]  /*b370*/  LDGSTS.E [R53+0xa900], [R152.64], P3 ;  /* 0x0a90000098357fae */ /* 0x000be8000992184a */
[----:B------:R5:W-:Y:S04]  /*b380*/  LDGSTS.E [R53+0xad00], [R168.64], P3 ;  /* 0x0ad00000a8357fae */ /* 0x000be8000992184a */
[----:B------:R5:W-:Y:S04]  /*b390*/  LDGSTS.E [R53+0xb100], [R184.64], P3 ;  /* 0x0b100000b8357fae */ /* 0x000be8000992184a */
[----:B------:R5:W-:Y:S04]  /*b3a0*/  LDGSTS.E [R53+0xb500], [R200.64], P3 ;  /* 0x0b500000c8357fae */ /* 0x000be8000992184a */
[----:B------:R5:W-:Y:S04]  /*b3b0*/  LDGSTS.E [R53+0xb900], [R216.64], P3 ;  /* 0x0b900000d8357fae */ /* 0x000be8000992184a */
[----:B------:R5:W-:Y:S04]  /*b3c0*/  LDGSTS.E [R53+0xbd00], [R232.64], P3 ;  /* 0x0bd00000e8357fae */ /* 0x000be8000992184a */
[----:B--2---:R2:W-:Y:S04]  /*b3d0*/  LDGSTS.E [R84+0x8180], [R248.64], P3 ;  /* 0x08180000f8547fae */ /* 0x0045e8000992184a */
[----:B------:R2:W-:Y:S04]  /*b3e0*/  LDGSTS.E [R84+0x8580], [R242.64], P3 ;  /* 0x08580000f2547fae */ /* 0x0005e8000992184a */
[----:B------:R2:W-:Y:S04]  /*b3f0*/  LDGSTS.E [R84+0x8980], [R26.64], P3 ;  /* 0x089800001a547fae */ /* 0x0005e8000992184a */
[----:B------:R2:W-:Y:S04]  /*b400*/  LDGSTS.E [R84+0x8d80], [R42.64], P3 ;  /* 0x08d800002a547fae */ /* 0x0005e8000992184a */
[----:B------:R2:W-:Y:S04]  /*b410*/  LDGSTS.E [R84+0x9180], [R58.64], P3 ;  /* 0x091800003a547fae */ /* 0x0005e8000992184a */
[----:B------:R2:W-:Y:S04]  /*b420*/  LDGSTS.E [R84+0x9580], [R74.64], P3 ;  /* 0x095800004a547fae */ /* 0x0005e8000992184a */
        /* <DEDUP_REMOVED lines=11> */
[----:B----4-:R3:W-:Y:S04]  /*b4e0*/  LDGSTS.E [R69+0x8200], [R116.64], P3 ;  /* 0x0820000074457fae */ /* 0x0107e8000992184a */
[----:B------:R4:W-:Y:S04]  /*b4f0*/  LDGSTS.E [R69+0x8600], [R12.64], P3 ;  /* 0x086000000c457fae */ /* 0x0009e8000992184a */
[----:B------:R4:W-:Y:S04]  /*b500*/  LDGSTS.E [R69+0x8a00], [R28.64], P3 ;  /* 0x08a000001c457fae */ /* 0x0009e8000992184a */
[----:B------:R4:W-:Y:S04]  /*b510*/  LDGSTS.E [R69+0x8e00], [R44.64], P3 ;  /* 0x08e000002c457fae */ /* 0x0009e8000992184a */
[----:B------:R4:W-:Y:S04]  /*b520*/  LDGSTS.E [R69+0x9200], [R60.64], P3 ;  /* 0x092000003c457fae */ /* 0x0009e8000992184a */
[----:B------:R4:W-:Y:S04]  /*b530*/  LDGSTS.E [R69+0x9600], [R76.64], P3 ;  /* 0x096000004c457fae */ /* 0x0009e8000992184a */
[----:B------:R4:W-:Y:S04]  /*b540*/  LDGSTS.E [R69+0x9a00], [R92.64], P3 ;  /* 0x09a000005c457fae */ /* 0x0009e8000992184a */
[----:B------:R4:W-:Y:S01]  /*b550*/  LDGSTS.E [R69+0x9e00], [R108.64], P3 ;  /* 0x09e000006c457fae */ /* 0x0009e2000992184a */
[----:B--2---:R-:W-:-:S03]  /*b560*/  LOP3.LUT R84, R68, 0x50, RZ, 0x3c, !PT ;  /* 0x0000005044547812 */ /* 0x004fc600078e3cff */
        /* <DEDUP_REMOVED lines=28> */
[----:B-1----:R-:W4:Y:S04]  /*b730*/  LDL.LU.64 R2, [R1+0x14d8] ;  /* 0x0014d80001027983 */ /* 0x002f280000300a00 */
        /* <DEDUP_REMOVED lines=13> */
[----:B------:R-:W-:-:S03]  /*b810*/  USHF.L.U32 UR4, UR4, 0x5, URZ ;  /* 0x0000000504047899 */ /* 0x000fc6000800063f */
[----:B------:R-:W5:Y:S01]  /*b820*/  LDL.LU.64 R180, [R1+0x420] ;  /* 0x0004200001b47983 */ /* 0x000f620000300a00 */
[----:B--2---:R-:W-:Y:S02]  /*b830*/  LOP3.LUT R68, R52, 0x70, RZ, 0x3c, !PT ;  /* 0x0000007034447812 */ /* 0x004fe400078e3cff */
[----:B------:R-:W-:Y:S01]  /*b840*/  IMAD.U32 R0, RZ, RZ, UR4 ;  /* 0x00000004ff007e24 */ /* 0x000fe2000f8e00ff */
[----:B------:R-:W2:Y:S04]  /*b850*/  LDL.LU.64 R164, [R1+0x418] ;  /* 0x0004180001a47983 */ /* 0x000ea80000300a00 */
[----:B------:R1:W-:Y:S04]  /*b860*/  LDGSTS.E [R68+0x8380], [R250.64], P3 ;  /* 0x08380000fa447fae */ /* 0x0003e8000992184a */
[----:B------:R1:W-:Y:S04]  /*b870*/  LDGSTS.E [R68+0x8780], [R18.64], P3 ;  /* 0x0878000012447fae */ /* 0x0003e8000992184a */
[----:B------:R1:W-:Y:S01]  /*b880*/  LDGSTS.E [R68+0x8b80], [R34.64], P3 ;  /* 0x08b8000022447fae */ /* 0x0003e2000992184a */
[----:B------:R-:W-:-:S03]  /*b890*/  IMAD.MOV.U32 R52, RZ, RZ, c[0x0][0x180] ;  /* 0x00006000ff347624 */ /* 0x000fc600078e00ff */
[----:B------:R1:W-:Y:S04]  /*b8a0*/  LDGSTS.E [R68+0x8f80], [R50.64], P3 ;  /* 0x08f8000032447fae */ /* 0x0003e8000992184a */
[----:B------:R1:W-:Y:S01]  /*b8b0*/  LDGSTS.E [R68+0x9380], [R66.64], P3 ;  /* 0x0938000042447fae */ /* 0x0003e2000992184a */
[----:B---3--:R-:W-:-:S03]  /*b8c0*/  IMAD.WIDE R116, R0, 0x4, R6 ;  /* 0x0000000400747825 */ /* 0x008fc600078e0206 */
[----:B------:R1:W-:Y:S04]  /*b8d0*/  LDGSTS.E [R68+0x9780], [R82.64], P3 ;  /* 0x0978000052447fae */ /* 0x0003e8000992184a */
[----:B------:R-:W3:Y:S04]  /*b8e0*/  LDL.LU.64 R100, [R1+0x410] ;  /* 0x0004100001647983 */ /* 0x000ee80000300a00 */
[----:B------:R1:W-:Y:S01]  /*b8f0*/  LDGSTS.E [R68+0x9b80], [R98.64], P3 ;  /* 0x09b8000062447fae */ /* 0x0003e2000992184a */
[----:B------:R-:W-:-:S03]  /*b900*/  IMAD.WIDE R228, R0, 0x4, R10 ;  /* 0x0000000400e47825 */ /* 0x000fc600078e020a */
[----:B------:R1:W-:Y:S04]  /*b910*/  LDGSTS.E [R68+0x9f80], [R114.64], P3 ;  /* 0x09f8000072447fae */ /* 0x0003e8000992184a */
[----:B------:R-:W3:Y:S01]  /*b920*/  LDL.LU.64 R148, [R1+0x400] ;  /* 0x0004000001947983 */ /* 0x000ee20000300a00 */
[----:B------:R-:W-:-:S03]  /*b930*/  IADD3 R84, R52, -0x35, RZ ;  /* 0xffffffcb34547810 */ /* 0x000fc60007ffe0ff */
[----:B------:R1:W-:Y:S01]  /*b940*/  LDGSTS.E [R68+0xa380], [R130.64], P3 ;  /* 0x0a38000082447fae */ /* 0x0003e2000992184a */
[----:B------:R-:W-:-:S03]  /*b950*/  IMAD.WIDE R196, R0, 0x4, R4 ;  /* 0x0000000400c47825 */ /* 0x000fc600078e0204 */
[----:B------:R-:W3:Y:S04]  /*b960*/  LDL.LU.64 R132, [R1+0x3f8] ;  /* 0x0003f80001847983 */ /* 0x000ee80000300a00 */
[----:B------:R1:W-:Y:S04]  /*b970*/  LDGSTS.E [R68+0xa780], [R146.64], P3 ;  /* 0x0a78000092447fae */ /* 0x0003e8000992184a */
[----:B------:R-:W3:Y:S04]  /*b980*/  LDL.LU.64 R6, [R1+0x408] ;  /* 0x0004080001067983 */ /* 0x000ee80000300a00 */
[----:B------:R1:W-:Y:S04]  /*b990*/  LDGSTS.E [R68+0xab80], [R162.64], P3 ;  /* 0x0ab80000a2447fae */ /* 0x0003e8000992184a */
[----:B------:R1:W-:Y:S04]  /*b9a0*/  LDGSTS.E [R68+0xaf80], [R178.64], P3 ;  /* 0x0af80000b2447fae */ /* 0x0003e8000992184a */
[----:B------:R1:W-:Y:S01]  /*b9b0*/  LDGSTS.E [R68+0xb380], [R194.64], P3 ;  /* 0x0b380000c2447fae */ /* 0x0003e2000992184a */
[----:B------:R-:W-:-:S03]  /*b9c0*/  IMAD.SHL.U32 R5, R85, 0x4, RZ ;  /* 0x0000000455057824 */ /* 0x000fc600078e00ff */
[----:B------:R1:W-:Y:S04]  /*b9d0*/  LDGSTS.E [R68+0xb780], [R210.64], P3 ;  /* 0x0b780000d2447fae */ /* 0x0003e8000992184a */
[----:B------:R1:W-:Y:S04]  /*b9e0*/  LDGSTS.E [R68+0xbb80], [R226.64], P3 ;  /* 0x0bb80000e2447fae */ /* 0x0003e8000992184a */
[----:B------:R5:W-:Y:S04]  /*b9f0*/  STL.64 [R1+0x508], R228 ;  /* 0x000508e401007387 */ /* 0x000be80000100a00 */
[----:B------:R1:W-:Y:S04]  /*ba00*/  STL.64 [R1+0x510], R196 ;  /* 0x000510c401007387 */ /* 0x0003e80000100a00 */
[----:B----4-:R4:W-:Y:S01]  /*ba10*/  LDGSTS.E [R68+0xbf80], [R2.64], P3 ;  /* 0x0bf8000002447fae */ /* 0x0109e2000992184a */
[----:B------:R-:W-:-:S03]  /*ba20*/  ISETP.GE.U32.AND P3, PT, R84, 0x7fffffac, PT ;  /* 0x7fffffac5400780c */ /* 0x000fc60003f66070 */
[----:B------:R-:W4:Y:S04]  /*ba30*/  LDL.LU.64 R84, [R1+0x3f0] ;  /* 0x0003f00001547983 */ /* 0x000f280000300a00 */
[----:B------:R1:W-:Y:S04]  /*ba40*/  STL.64 [R1+0x518], R116 ;  /* 0x0005187401007387 */ /* 0x0003e80000100a00 */
[----:B------:R-:W4:Y:S04]  /*ba50*/  LDL.LU.64 R10, [R1+0x3e8] ;  /* 0x0003e800010a7983 */ /* 0x000f280000300a00 */
[----:B------:R-:W0:Y:S04]  /*ba60*/  LDGDEPBAR ;  /* 0x00000000000079af */ /* 0x000e280000000000 */
[----:B------:R-:W-:Y:S01]  /*ba70*/  BAR.SYNC.DEFER_BLOCKING 0x0 ;  /* 0x0000000000007b1d */ /* 0x000fe20000010000 */
[----:B------:R-:W-:-:S05]  /*ba80*/  IMAD.WIDE R8, R0, 0x4, R8 ;  /* 0x0000000400087825 */ /* 0x000fca00078e0208 */
[----:B------:R1:W-:Y:S04]  /*ba90*/  STL.64 [R1+0x520], R8 ;  /* 0x0005200801007387 */ /* 0x0003e80000100a00 */
[----:B------:R-:W-:Y:S01]  /*baa0*/  @!PT LDS RZ, [RZ] ;  /* 0x00000000fffff984 */ /* 0x000fe20000000800 */
[----:B------:R-:W-:Y:S01]  /*bab0*/  @!PT LDS RZ, [RZ] ;  /* 0x00000000fffff984 */ /* 0x000fe20000000800 */
[----:B------:R-:W-:Y:S01]  /*bac0*/  @!PT LDS RZ, [RZ] ;  /* 0x00000000fffff984 */ /* 0x000fe20000000800 */
[----:B------:R5:W-:Y:S04]  /*bad0*/  LDGSTS.E [R5+0x4000], [R228.64], !P1 ;  /* 0x04000000e4057fae */ /* 0x000be8000c92184a */
[----:B------:R1:W-:Y:S04]  /*bae0*/  LDGSTS.E [R5+0x4080], [R196.64], !P1 ;  /* 0x04080000c4057fae */ /* 0x0003e8000c92184a */
[----:B------:R2:W-:Y:S01]  /*baf0*/  LDGSTS.E [R5+0x4100], [R116.64], !P1 ;  /* 0x0410000074057fae */ /* 0x0005e2000c92184a */
[----:B-----5:R-:W-:-:S03]  /*bb00*/  IMAD.WIDE R228, R0, 0x4, R180 ;  /* 0x0000000400e47825 */ /* 0x020fc600078e02b4 */
[----:B------:R5:W-:Y:S04]  /*bb10*/  LDGSTS.E [R5+0x4180], [R8.64], !P1 ;  /* 0x0418000008057fae */ /* 0x000be8000c92184a */
[----:B-1----:R-:W4:Y:S04]  /*bb20*/  LDL.LU.64 R196, [R1+0x3e0] ;  /* 0x0003e00001c47983 */ /* 0x002f280000300a00 */
[----:B--2---:R-:W2:Y:S01]  /*bb30*/  LDL.LU.64 R116, [R1+0x3d8] ;  /* 0x0003d80001747983 */ /* 0x004ea20000300a00 */
[----:B------:R-:W-:-:S03]  /*bb40*/  IMAD.WIDE R164, R0, 0x4, R164 ;  /* 0x0000000400a47825 */ /* 0x000fc600078e02a4 */
[----:B------:R-:W2:Y:S04]  /*bb50*/  LDL.LU.64 R180, [R1+0x3d0] ;  /* 0x0003d00001b47983 */ /* 0x000ea80000300a00 */
[----:B------:R1:W-:Y:S04]  /*bb60*/  STL.64 [R1+0x430], R228 ;  /* 0x000430e401007387 */ /* 0x0003e80000100a00 */
[----:B-----5:R-:W5:Y:S04]  /*bb70*/  LDL.LU.64 R8, [R1+0x3c8] ;  /* 0x0003c80001087983 */ /* 0x020f680000300a00 */
[----:B------:R-:W-:Y:S04]  /*bb80*/  STL.64 [R1+0x418], R164 ;  /* 0x000418a401007387 */ /* 0x000fe80000100a00 */
[----:B------:R1:W-:Y:S04]  /*bb90*/  LDGSTS.E [R5+0x4800], [R228.64], !P6 ;  /* 0x04800000e4057fae */ /* 0x0003e8000f12184a */
[----:B------:R1:W-:Y:S01]  /*bba0*/  LDGSTS.E [R5+0x4880], [R164.64], !P6 ;  /* 0x04880000a4057fae */ /* 0x0003e2000f12184a */
[----:B---3--:R-:W-:-:S05]  /*bbb0*/  IMAD.WIDE R100, R0, 0x4, R100 ;  /* 0x0000000400647825 */ /* 0x008fca00078e0264 */
[----:B------:R3:W-:Y:S04]  /*bbc0*/  STL.64 [R1+0x410], R100 ;  /* 0x0004106401007387 */ /* 0x0007e80000100a00 */
[----:B------:R3:W-:Y:S01]  /*bbd0*/  LDGSTS.E [R5+0x4900], [R100.64], !P6 ;  /* 0x0490000064057fae */ /* 0x0007e2000f12184a */
[----:B-1----:R-:W-:-:S04]  /*bbe0*/  IMAD.WIDE R228, R0, 0x4, R148 ;  /* 0x0000000400e47825 */ /* 0x002fc800078e0294 */
[----:B------:R-:W-:-:S04]  /*bbf0*/  IMAD.WIDE R148, R0, 0x4, R132 ;  /* 0x0000000400947825 */ /* 0x000fc800078e0284 */
[----:B------:R-:W-:-:S05]  /*bc00*/  IMAD.WIDE R6, R0, 0x4, R6 ;  /* 0x0000000400067825 */ /* 0x000fca00078e0206 */
[----:B------:R1:W-:Y:S04]  /*bc10*/  STL.64 [R1+0x438], R6 ;  /* 0x0004380601007387 */ /* 0x0003e80000100a00 */
[----:B---3--:R-:W3:Y:S04]  /*bc20*/  LDL.LU.64 R100, [R1+0x3c0] ;  /* 0x0003c00001647983 */ /* 0x008ee80000300a00 */
[----:B------:R-:W3:Y:S04]  /*bc30*/  LDL.LU.64 R164, [R1+0x3b8] ;  /* 0x0003b80001a47983 */ /* 0x000ee80000300a00 */
[----:B------:R1:W-:Y:S04]  /*bc40*/  LDGSTS.E [R5+0x4980], [R6.64], !P6 ;  /* 0x0498000006057fae */ /* 0x0003e8000f12184a */
[----:B------:R-:W3:Y:S04]  /*bc50*/  LDL.LU.64 R132, [R1+0x3b0] ;  /* 0x0003b00001847983 */ /* 0x000ee80000300a00 */
[----:B------:R4:W-:Y:S04]  /*bc60*/  LDGSTS.E [R5+0x5000], [R228.64], !P0 ;  /* 0x05000000e4057fae */ /* 0x0009e8000c12184a */
[----:B-1----:R-:W3:Y:S04]  /*bc70*/  LDL.LU.64 R6, [R1+0x3a8] ;  /* 0x0003a80001067983 */ /* 0x002ee80000300a00 */
[----:B------:R-:W-:Y:S04]  /*bc80*/  STL.64 [R1+0x440], R228 ;  /* 0x000440e401007387 */ /* 0x000fe80000100a00 */
[----:B------:R-:W-:Y:S04]  /*bc90*/  STL.64 [R1+0x448], R148 ;  /* 0x0004489401007387 */ /* 0x000fe80000100a00 */
[----:B------:R1:W-:Y:S01]  /*bca0*/  LDGSTS.E [R5+0x5080], [R148.64], !P0 ;  /* 0x0508000094057fae */ /* 0x0003e2000c12184a */
[----:B----4-:R-:W-:-:S04]  /*bcb0*/  IMAD.WIDE R84, R0, 0x4, R84 ;  /* 0x0000000400547825 */ /* 0x010fc800078e0254 */
[C---:B------:R-:W-:Y:S01]  /*bcc0*/  IMAD.WIDE R10, R0.reuse, 0x4, R10 ;  /* 0x00000004000a7825 */ /* 0x040fe200078e020a */
[----:B------:R4:W-:Y:S04]  /*bcd0*/  STL.64 [R1+0x460], R84 ;  /* 0x0004605401007387 */ /* 0x0009e80000100a00 */
[----:B------:R1:W-:Y:S04]  /*bce0*/  STL.64 [R1+0x3e8], R10 ;  /* 0x0003e80a01007387 */ /* 0x0003e80000100a00 */
[----:B------:R4:W-:Y:S04]  /*bcf0*/  LDGSTS.E [R5+0x5100], [R84.64], !P0 ;  /* 0x0510000054057fae */ /* 0x0009e8000c12184a */
[----:B------:R1:W-:Y:S04]  /*bd00*/  LDGSTS.E [R5+0x5180], [R10.64], !P0 ;  /* 0x051800000a057fae */ /* 0x0003e8000c12184a */
[----:B----4-:R-:W4:Y:S04]  /*bd10*/  LDL.LU.64 R84, [R1+0x3a0] ;  /* 0x0003a00001547983 */ /* 0x010f280000300a00 */
[----:B-1----:R-:W4:Y:S01]  /*bd20*/  LDL.LU.64 R148, [R1+0x398] ;  /* 0x0003980001947983 */ /* 0x002f220000300a00 */
[----:B------:R-:W-:-:S04]  /*bd30*/  IMAD.WIDE R228, R0, 0x4, R196 ;  /* 0x0000000400e47825 */ /* 0x000fc800078e02c4 */
[C---:B--2---:R-:W-:Y:S01]  /*bd40*/  IMAD.WIDE R196, R0.reuse, 0x4, R116 ;  /* 0x0000000400c47825 */ /* 0x044fe200078e0274 */
[----:B------:R1:W-:Y:S04]  /*bd50*/  LDGSTS.E [R5+0x5800], [R228.64], !P5 ;  /* 0x05800000e4057fae */ /* 0x0003e8000e92184a */
[----:B------:R-:W2:Y:S04]  /*bd60*/  LDL.LU.64 R116, [R1+0x390] ;  /* 0x0003900001747983 */ /* 0x000ea80000300a00 */
[----:B------:R-:W2:Y:S01]  /*bd70*/  LDL.LU.64 R10, [R1+0x388] ;  /* 0x00038800010a7983 */ /* 0x000ea20000300a00 */
[----:B------:R-:W-:-:S04]  /*bd80*/  IMAD.WIDE R180, R0, 0x4, R180 ;  /* 0x0000000400b47825 */ /* 0x000fc800078e02b4 */
[C---:B-----5:R-:W-:Y:S01]  /*bd90*/  IMAD.WIDE R8, R0.reuse, 0x4, R8 ;  /* 0x0000000400087825 */ /* 0x060fe200078e0208 */
[----:B------:R1:W-:Y:S04]  /*bda0*/  STL.64 [R1+0x3e0], R228 ;  /* 0x0003e0e401007387 */ /* 0x0003e80000100a00 */
[----:B------:R-:W-:Y:S04]  /*bdb0*/  STL.64 [R1+0x3d8], R196 ;  /* 0x0003d8c401007387 */ /* 0x000fe80000100a00 */
[----:B------:R5:W-:Y:S04]  /*bdc0*/  STL.64 [R1+0x3d0], R180 ;  /* 0x0003d0b401007387 */ /* 0x000be80000100a00 */
[----:B------:R3:W-:Y:S04]  /*bdd0*/  LDGSTS.E [R5+0x5880], [R196.64], !P5 ;  /* 0x05880000c4057fae */ /* 0x0007e8000e92184a */
[----:B------:R3:W-:Y:S04]  /*bde0*/  STL.64 [R1+0x3c8], R8 ;  /* 0x0003c80801007387 */ /* 0x0007e80000100a00 */
[----:B------:R5:W-:Y:S04]  /*bdf0*/  LDGSTS.E [R5+0x5900], [R180.64], !P5 ;  /* 0x05900000b4057fae */ /* 0x000be8000e92184a */
[----:B-1----:R-:W2:Y:S04]  /*be00*/  LDL.LU.64 R228, [R1+0x380] ;  /* 0x0003800001e47983 */ /* 0x002ea80000300a00 */
[----:B------:R1:W-:Y:S04]  /*be10*/  LDGSTS.E [R5+0x5980], [R8.64], !P5 ;  /* 0x0598000008057fae */ /* 0x0003e8000e92184a */
[----:B-----5:R-:W5:Y:S01]  /*be20*/  LDL.LU.64 R180, [R1+0x378] ;  /* 0x0003780001b47983 */ /* 0x020f620000300a00 */
[----:B---3--:R-:W-:-:S03]  /*be30*/  IMAD.WIDE R196, R0, 0x4, R100 ;  /* 0x0000000400c47825 */ /* 0x008fc600078e0264 */
[----:B------:R-:W3:Y:S01]  /*be40*/  LDL.LU.64 R100, [R1+0x370] ;  /* 0x0003700001647983 */ /* 0x000ee20000300a00 */
[----:B------:R-:W-:-:S03]  /*be50*/  IMAD.WIDE R164, R0, 0x4, R164 ;  /* 0x0000000400a47825 */ /* 0x000fc600078e02a4 */
[----:B-1----:R-:W3:Y:S01]  /*be60*/  LDL.LU.64 R8, [R1+0x368] ;  /* 0x0003680001087983 */ /* 0x002ee20000300a00 */
[----:B------:R-:W-:-:S03]  /*be70*/  IMAD.WIDE R132, R0, 0x4, R132 ;  /* 0x0000000400847825 */ /* 0x000fc600078e0284 */
[----:B------:R-:W-:Y:S04]  /*be80*/  STL.64 [R1+0x3c0], R196 ;  /* 0x0003c0c401007387 */ /* 0x000fe80000100a00 */
[----:B------:R1:W-:Y:S01]  /*be90*/  STL.64 [R1+0x3b8], R164 ;  /* 0x0003b8a401007387 */ /* 0x0003e20000100a00 */
[----:B------:R-:W-:-:S03]  /*bea0*/  IMAD.WIDE R6, R0, 0x4, R6 ;  /* 0x0000000400067825 */ /* 0x000fc600078e0206 */
[----:B------:R4:W-:Y:S04]  /*beb0*/  LDGSTS.E [R5+0x6000], [R196.64], !P2 ;  /* 0x06000000c4057fae */ /* 0x0009e8000d12184a */
[----:B------:R1:W-:Y:S04]  /*bec0*/  STL.64 [R1+0x3b0], R132 ;  /* 0x0003b08401007387 */ /* 0x0003e80000100a00 */
[----:B------:R1:W-:Y:S04]  /*bed0*/  LDGSTS.E [R5+0x6080], [R164.64], !P2 ;  /* 0x06080000a4057fae */ /* 0x0003e8000d12184a */
[----:B------:R4:W-:Y:S04]  /*bee0*/  STL.64 [R1+0x468], R6 ;  /* 0x0004680601007387 */ /* 0x0009e80000100a00 */
[----:B------:R1:W-:Y:S04]  /*bef0*/  LDGSTS.E [R5+0x6100], [R132.64], !P2 ;  /* 0x0610000084057fae */ /* 0x0003e8000d12184a */
[----:B-1----:R-:W3:Y:S04]  /*bf00*/  LDL.LU.64 R164, [R1+0x360] ;  /* 0x0003600001a47983 */ /* 0x002ee80000300a00 */
[----:B------:R1:W-:Y:S04]  /*bf10*/  LDGSTS.E [R5+0x6180], [R6.64], !P2 ;  /* 0x0618000006057fae */ /* 0x0003e8000d12184a */
[----:B------:R-:W3:Y:S01]  /*bf20*/  LDL.LU.64 R132, [R1+0x358] ;  /* 0x0003580001847983 */ /* 0x000ee20000300a00 */
[----:B----4-:R-:W-:-:S03]  /*bf30*/  IMAD.WIDE R196, R0, 0x4, R84 ;  /* 0x0000000400c47825 */ /* 0x010fc600078e0254 */
[----:B------:R-:W4:Y:S04]  /*bf40*/  LDL.LU.64 R84, [R1+0x350] ;  /* 0x0003500001547983 */ /* 0x000f280000300a00 */
[----:B-1----:R-:W4:Y:S01]  /*bf50*/  LDL.LU.64 R6, [R1+0x310] ;  /* 0x0003100001067983 */ /* 0x002f220000300a00 */
[----:B------:R-:W-:-:S03]  /*bf60*/  IMAD.WIDE R148, R0, 0x4, R148 ;  /* 0x0000000400947825 */ /* 0x000fc600078e0294 */
[----:B------:R1:W-:Y:S04]  /*bf70*/  STL.64 [R1+0x4a8], R196 ;  /* 0x0004a8c401007387 */ /* 0x0003e80000100a00 */
[----:B------:R1:W-:Y:S04]  /*bf80*/  STL.64 [R1+0x4b0], R148 ;  /* 0x0004b09401007387 */ /* 0x0003e80000100a00 */
[----:B------:R1:W-:Y:S04]  /*bf90*/  LDGSTS.E [R5+0x6800], [R196.64], !P3 ;  /* 0x06800000c4057fae */ /* 0x0003e8000d92184a */
[----:B------:R1:W-:Y:S01]  /*bfa0*/  LDGSTS.E [R5+0x6880], [R148.64], !P3 ;  /* 0x0688000094057fae */ /* 0x0003e2000d92184a */
[----:B--2---:R-:W-:-:S04]  /*bfb0*/  IMAD.WIDE R116, R0, 0x4, R116 ;  /* 0x0000000400747825 */ /* 0x004fc800078e0274 */
[----:B------:R-:W-:Y:S01]  /*bfc0*/  IMAD.WIDE R10, R0, 0x4, R10 ;  /* 0x00000004000a7825 */ /* 0x000fe200078e020a */
[----:B------:R2:W-:Y:S04]  /*bfd0*/  STL.64 [R1+0x4b8], R116 ;  /* 0x0004b87401007387 */ /* 0x0005e80000100a00 */
[----:B------:R2:W-:Y:S04]  /*bfe0*/  STL.64 [R1+0x4c0], R10 ;  /* 0x0004c00a01007387 */ /* 0x0005e80000100a00 */
[----:B-1----:R-:W4:Y:S04]  /*bff0*/  LDL.LU.64 R196, [R1+0x348] ;  /* 0x0003480001c47983 */ /* 0x002f280000300a00 */
[----:B------:R2:W-:Y:S04]  /*c000*/  LDGSTS.E [R5+0x6900], [R116.64], !P3 ;  /* 0x0690000074057fae */ /* 0x0005e8000d92184a */
[----:B------:R-:W4:Y:S04]  /*c010*/  LDL.LU.64 R148, [R1+0x340] ;  /* 0x0003400001947983 */ /* 0x000f280000300a00 */
[----:B------:R1:W-:Y:S04]  /*c020*/  LDGSTS.E [R5+0x6980], [R10.64], !P3 ;  /* 0x069800000a057fae */ /* 0x0003e8000d92184a */
[----:B--2---:R-:W2:Y:S01]  /*c030*/  LDL.LU.64 R116, [R1+0x338] ;  /* 0x0003380001747983 */ /* 0x004ea20000300a00 */
[----:B------:R-:W-:-:S03]  /*c040*/  IADD3 R52, R52, -0x39, RZ ;  /* 0xffffffc734347810 */ /* 0x000fc60007ffe0ff */
[----:B-1----:R-:W2:Y:S01]  /*c050*/  LDL.LU.64 R10, [R1+0x330] ;  /* 0x00033000010a7983 */ /* 0x002ea20000300a00 */
[----:B------:R-:W-:Y:S01]  /*c060*/  IMAD.MOV.U32 R68, RZ, RZ, c[0x0][0x180] ;  /* 0x00006000ff447624 */ /* 0x000fe200078e00ff */
[----:B------:R-:W-:Y:S02]  /*c070*/  SEL R252, R252, RZ, P4 ;  /* 0x000000fffcfc7207 */ /* 0x000fe40002000000 */
[----:B------:R-:W-:Y:S01]  /*c080*/  ISETP.GE.U32.AND P4, PT, R52, 0x7fffffa8, PT ;  /* 0x7fffffa83400780c */ /* 0x000fe20003f86070 */
[----:B------:R-:W-:Y:S01]  /*c090*/  IMAD.WIDE R228, R0, 0x4, R228 ;  /* 0x0000000400e47825 */ /* 0x000fe200078e02e4 */
[----:B------:R-:W-:-:S03]  /*c0a0*/  IADD3 R52, R68, -0x3d, RZ ;  /* 0xffffffc344347810 */ /* 0x000fc60007ffe0ff */
[----:B-----5:R-:W-:Y:S01]  /*c0b0*/  IMAD.WIDE R180, R0, 0x4, R180 ;  /* 0x0000000400b47825 */ /* 0x020fe200078e02b4 */
[----:B------:R-:W-:Y:S01]  /*c0c0*/  ISETP.GE.U32.AND P1, PT, R52, 0x7fffffa4, PT ;  /* 0x7fffffa43400780c */ /* 0x000fe20003f26070 */
[----:B------:R1:W-:Y:S04]  /*c0d0*/  STL.64 [R1+0x528], R228 ;  /* 0x000528e401007387 */ /* 0x0003e80000100a00 */
[----:B------:R5:W-:Y:S04]  /*c0e0*/  STL.64 [R1+0x530], R180 ;  /* 0x000530b401007387 */ /* 0x000be80000100a00 */
[----:B------:R1:W-:Y:S04]  /*c0f0*/  LDGSTS.E [R5+0x7000], [R228.64], !P4 ;  /* 0x07000000e4057fae */ /* 0x0003e8000e12184a */
[----:B------:R5:W-:Y:S01]  /*c100*/  LDGSTS.E [R5+0x7080], [R180.64], !P4 ;  /* 0x07080000b4057fae */ /* 0x000be2000e12184a */
[----:B---3--:R-:W-:-:S04]  /*c110*/  IMAD.WIDE R100, R0, 0x4, R100 ;  /* 0x0000000400647825 */ /* 0x008fc800078e0264 */
[C---:B------:R-:W-:Y:S01]  /*c120*/  IMAD.WIDE R8, R0.reuse, 0x4, R8 ;  /* 0x0000000400087825 */ /* 0x040fe200078e0208 */
[----:B------:R3:W-:Y:S04]  /*c130*/  STL.64 [R1+0x538], R100 ;  /* 0x0005386401007387 */ /* 0x0007e80000100a00 */
[----:B------:R3:W-:Y:S04]  /*c140*/  STL.64 [R1+0x540], R8 ;  /* 0x0005400801007387 */ /* 0x0007e80000100a00 */
[----:B-1----:R-:W2:Y:S04]  /*c150*/  LDL.LU.64 R228, [R1+0x328] ;  /* 0x0003280001e47983 */ /* 0x002ea80000300a00 */
[----:B------:R3:W-:Y:S04]  /*c160*/  LDGSTS.E [R5+0x7100], [R100.64], !P4 ;  /* 0x0710000064057fae */ /* 0x0007e8000e12184a */
[----:B-----5:R-:W5:Y:S04]  /*c170*/  LDL.LU.64 R180, [R1+0x320] ;  /* 0x0003200001b47983 */ /* 0x020f680000300a00 */
[----:B------:R1:W-:Y:S04]  /*c180*/  LDGSTS.E [R5+0x7180], [R8.64], !P4 ;  /* 0x0718000008057fae */ /* 0x0003e8000e12184a */
[----:B---3--:R-:W5:Y:S04]  /*c190*/  LDL.LU.64 R100, [R1+0x318] ;  /* 0x0003180001647983 */ /* 0x008f680000300a00 */
[----:B-1----:R-:W5:Y:S01]  /*c1a0*/  LDL.LU.64 R8, [R1+0x2f8] ;  /* 0x0002f80001087983 */ /* 0x002f620000300a00 */
[----:B------:R-:W-:-:S04]  /*c1b0*/  IMAD.WIDE R164, R0, 0x4, R164 ;  /* 0x0000000400a47825 */ /* 0x000fc800078e02a4 */
[C---:B------:R-:W-:Y:S01]  /*c1c0*/  IMAD.WIDE R132, R0.reuse, 0x4, R132 ;  /* 0x0000000400847825 */ /* 0x040fe200078e0284 */
[----:B------:R1:W-:Y:S04]  /*c1d0*/  STL.64 [R1+0x5b8], R164 ;  /* 0x0005b8a401007387 */ /* 0x0003e80000100a00 */
[----:B------:R1:W-:Y:S04]  /*c1e0*/  STL.64 [R1+0x5e0], R132 ;  /* 0x0005e08401007387 */ /* 0x0003e80000100a00 */
[----:B------:R1:W-:Y:S04]  /*c1f0*/  LDGSTS.E [R5+0x7800], [R164.64], !P1 ;  /* 0x07800000a4057fae */ /* 0x0003e8000c92184a */
[----:B------:R1:W-:Y:S01]  /*c200*/  LDGSTS.E [R5+0x7880], [R132.64], !P1 ;  /* 0x0788000084057fae */ /* 0x0003e2000c92184a */
[----:B----4-:R-:W-:-:S04]  /*c210*/  IMAD.WIDE R84, R0, 0x4, R84 ;  /* 0x0000000400547825 */ /* 0x010fc800078e0254 */
[----:B------:R-:W-:Y:S01]  /*c220*/  IMAD.WIDE R6, R0, 0x4, R6 ;  /* 0x0000000400067825 */ /* 0x000fe200078e0206 */
[----:B------:R4:W-:Y:S04]  /*c230*/  STL.64 [R1+0x5e8], R84 ;  /* 0x0005e85401007387 */ /* 0x0009e80000100a00 */
[----:B------:R4:W-:Y:S04]  /*c240*/  STL.64 [R1+0x5f0], R6 ;  /* 0x0005f00601007387 */ /* 0x0009e80000100a00 */
[----:B-1----:R-:W3:Y:S04]  /*c250*/  LDL.LU.64 R164, [R1+0x2f0] ;  /* 0x0002f00001a47983 */ /* 0x002ee80000300a00 */
[----:B------:R4:W-:Y:S04]  /*c260*/  LDGSTS.E [R5+0x7900], [R84.64], !P1 ;  /* 0x0790000054057fae */ /* 0x0009e8000c92184a */
[----:B------:R-:W3:Y:S04]  /*c270*/  LDL.LU.64 R132, [R1+0x2e8] ;  /* 0x0002e80001847983 */ /* 0x000ee80000300a00 */
[----:B------:R1:W-:Y:S04]  /*c280*/  LDGSTS.E [R5+0x7980], [R6.64], !P1 ;  /* 0x0798000006057fae */ /* 0x0003e8000c92184a */
[----:B----4-:R-:W4:Y:S04]  /*c290*/  LDL.LU.64 R84, [R1+0x2e0] ;  /* 0x0002e00001547983 */ /* 0x010f280000300a00 */
[----:B-1----:R-:W4:Y:S01]  /*c2a0*/  LDL.LU.64 R6, [R1+0x2d8] ;  /* 0x0002d80001067983 */ /* 0x002f220000300a00 */
[----:B------:R-:W-:-:S04]  /*c2b0*/  IADD3 R4, R68, -0x22, RZ ;  /* 0xffffffde44047810 */ /* 0x000fc80007ffe0ff */
[----:B------:R-:W-:Y:S01]  /*c2c0*/  ISETP.GE.U32.AND P6, PT, R4, 0x7fffffbf, PT ;  /* 0x7fffffbf0400780c */ /* 0x000fe20003fc6070 */
[----:B------:R-:W-:-:S04]  /*c2d0*/  IMAD.WIDE R196, R0, 0x4, R196 ;  /* 0x0000000400c47825 */ /* 0x000fc800078e02c4 */
[C---:B------:R-:W-:Y:S01]  /*c2e0*/  IMAD.WIDE R148, R0.reuse, 0x4, R148 ;  /* 0x0000000400947825 */ /* 0x040fe200078e0294 */
[----:B------:R1:W-:Y:S03]  /*c2f0*/  STL.64 [R1+0x310], R196 ;  /* 0x000310c401007387 */ /* 0x0003e60000100a00 */
[C---:B--2---:R-:W-:Y:S01]  /*c300*/  IMAD.WIDE R116, R0.reuse, 0x4, R116 ;  /* 0x0000000400747825 */ /* 0x044fe200078e0274 */
[----:B------:R-:W-:Y:S03]  /*c310*/  STL.64 [R1+0x340], R148 ;  /* 0x0003409401007387 */ /* 0x000fe60000100a00 */
[----:B------:R-:W-:Y:S01]  /*c320*/  IMAD.WIDE R10, R0, 0x4, R10 ;  /* 0x00000004000a7825 */ /* 0x000fe200078e020a */
[----:B------:R2:W-:Y:S04]  /*c330*/  STL.64 [R1+0x338], R116 ;  /* 0x0003387401007387 */ /* 0x0005e80000100a00 */
[----:B------:R1:W-:Y:S04]  /*c340*/  LDGSTS.E [R53+0x4200], [R196.64], !P6 ;  /* 0x04200000c4357fae */ /* 0x0003e8000f12184a */
[----:B------:R2:W-:Y:S04]  /*c350*/  STL.64 [R1+0x330], R10 ;  /* 0x0003300a01007387 */ /* 0x0005e80000100a00 */
[----:B------:R2:W-:Y:S04]  /*c360*/  LDGSTS.E [R53+0x4280], [R148.64], !P6 ;  /* 0x0428000094357fae */ /* 0x0005e8000f12184a */
[----:B-1----:R-:W4:Y:S04]  /*c370*/  LDL.LU.64 R196, [R1+0x2d0] ;  /* 0x0002d00001c47983 */ /* 0x002f280000300a00 */
[----:B------:R2:W-:Y:S01]  /*c380*/  LDGSTS.E [R53+0x4300], [R116.64], !P6 ;  /* 0x0430000074357fae */ /* 0x0005e2000f12184a */
[----:B------:R-:W-:-:S03]  /*c390*/  IADD3 R4, R68, -0x26, RZ ;  /* 0xffffffda44047810 */ /* 0x000fc60007ffe0ff */
[----:B------:R1:W-:Y:S04]  /*c3a0*/  LDGSTS.E [R53+0x4380], [R10.64], !P6 ;  /* 0x043800000a357fae */ /* 0x0003e8000f12184a */
[----:B--2---:R-:W2:Y:S01]  /*c3b0*/  LDL.LU.64 R116, [R1+0x2c8] ;  /* 0x0002c80001747983 */ /* 0x004ea20000300a00 */
[----:B------:R-:W-:-:S03]  /*c3c0*/  ISETP.GE.U32.AND P0, PT, R4, 0x7fffffbb, PT ;  /* 0x7fffffbb0400780c */ /* 0x000fc60003f06070 */
[----:B------:R-:W2:Y:S04]  /*c3d0*/  LDL.LU.64 R148, [R1+0x2c0] ;  /* 0x0002c00001947983 */ /* 0x000ea80000300a00 */
[----:B-1----:R-:W2:Y:S01]  /*c3e0*/  LDL.LU.64 R10, [R1+0x2b8] ;  /* 0x0002b800010a7983 */ /* 0x002ea20000300a00 */
[----:B------:R-:W-:Y:S01]  /*c3f0*/  IMAD.WIDE R228, R0, 0x4, R228 ;  /* 0x0000000400e47825 */ /* 0x000fe200078e02e4 */
[----:B------:R-:W-:-:S03]  /*c400*/  IADD3 R4, R68, -0x2a, RZ ;  /* 0xffffffd644047810 */ /* 0x000fc60007ffe0ff */
[----:B-----5:R-:W-:Y:S01]  /*c410*/  IMAD.WIDE R180, R0, 0x4, R180 ;  /* 0x0000000400b47825 */ /* 0x020fe200078e02b4 */
[----:B------:R-:W-:Y:S01]  /*c420*/  STL.64 [R1+0x348], R228 ;  /* 0x000348e401007387 */ /* 0x000fe20000100a00 */
[----:B------:R-:W-:Y:S02]  /*c430*/  ISETP.GE.U32.AND P5, PT, R4, 0x7fffffb7, PT ;  /* 0x7fffffb70400780c */ /* 0x000fe40003fa6070 */
[C---:B------:R-:W-:Y:S01]  /*c440*/  IMAD.WIDE R100, R0.reuse, 0x4, R100 ;  /* 0x0000000400647825 */ /* 0x040fe200078e0264 */
[----:B------:R1:W-:Y:S04]  /*c450*/  STL.64 [R1+0x370], R180 ;  /* 0x000370b401007387 */ /* 0x0003e80000100a00 */
[----:B------:R3:W-:Y:S01]  /*c460*/  LDGSTS.E [R53+0x4a00], [R228.64], !P0 ;  /* 0x04a00000e4357fae */ /* 0x0007e2000c12184a */
[----:B------:R-:W-:-:S03]  /*c470*/  IMAD.WIDE R8, R0, 0x4, R8 ;  /* 0x0000000400087825 */ /* 0x000fc600078e0208 */
        /* <DEDUP_REMOVED lines=8> */
[----:B------:R-:W3:Y:S04]  /*c500*/  LDL.LU.64 R164, [R1+0x2a0] ;  /* 0x0002a00001a47983 */ /* 0x000ee80000300a00 */
[----:B------:R-:W-:Y:S01]  /*c510*/  STL.64 [R1+0x2f0], R228 ;  /* 0x0002f0e401007387 */ /* 0x000fe20000100a00 */
[----:B------:R-:W-:-:S03]  /*c520*/  IMAD.WIDE R132, R0, 0x4, R132 ;  /* 0x0000000400847825 */ /* 0x000fc600078e0284 */
[----:B-1----:R-:W3:Y:S01]  /*c530*/  LDL.LU.64 R8, [R1+0x298] ;  /* 0x0002980001087983 */ /* 0x002ee20000300a00 */
[----:B----4-:R-:W-:-:S03]  /*c540*/  IMAD.WIDE R84, R0, 0x4, R84 ;  /* 0x0000000400547825 */ /* 0x010fc600078e0254 */
[----:B------:R1:W-:Y:S01]  /*c550*/  STL.64 [R1+0x2e8], R132 ;  /* 0x0002e88401007387 */ /* 0x0003e20000100a00 */
[----:B------:R-:W-:-:S03]  /*c560*/  IMAD.WIDE R6, R0, 0x4, R6 ;  /* 0x0000000400067825 */ /* 0x000fc600078e0206 */
[----:B------:R4:W-:Y:S04]  /*c570*/  STL.64 [R1+0x2e0], R84 ;  /* 0x0002e05401007387 */ /* 0x0009e80000100a00 */
[----:B------:R1:W-:Y:S04]  /*c580*/  LDGSTS.E [R53+0x5200], [R228.64], !P5 ;  /* 0x05200000e4357fae */ /* 0x0003e8000e92184a */
[----:B------:R1:W-:Y:S04]  /*c590*/  LDGSTS.E [R53+0x5280], [R132.64], !P5 ;  /* 0x0528000084357fae */ /* 0x0003e8000e92184a */
[----:B------:R2:W-:Y:S04]  /*c5a0*/  STL.64 [R1+0x2d8], R6 ;  /* 0x0002d80601007387 */ /* 0x0005e80000100a00 */
[----:B------:R4:W-:Y:S04]  /*c5b0*/  LDGSTS.E [R53+0x5300], [R84.64], !P5 ;  /* 0x0530000054357fae */ /* 0x0009e8000e92184a */
[----:B-1----:R-:W3:Y:S01]  /*c5c0*/  LDL.LU.64 R132, [R1+0x290] ;  /* 0x0002900001847983 */ /* 0x002ee20000300a00 */
[----:B------:R-:W-:-:S03]  /*c5d0*/  IADD3 R4, R68, -0x2e, RZ ;  /* 0xffffffd244047810 */ /* 0x000fc60007ffe0ff */
[----:B------:R1:W-:Y:S04]  /*c5e0*/  LDGSTS.E [R53+0x5380], [R6.64], !P5 ;  /* 0x0538000006357fae */ /* 0x0003e8000e92184a */
[----:B----4-:R-:W4:Y:S01]  /*c5f0*/  LDL.LU.64 R84, [R1+0x288] ;  /* 0x0002880001547983 */ /* 0x010f220000300a00 */
[----:B------:R-:W-:Y:S02]  /*c600*/  ISETP.GE.U32.AND P2, PT, R4, 0x7fffffb3, PT ;  /* 0x7fffffb30400780c */ /* 0x000fe40003f46070 */
[----:B------:R-:W-:Y:S01]  /*c610*/  IADD3 R4, R68, -0x32, RZ ;  /* 0xffffffce44047810 */ /* 0x000fe20007ffe0ff */
[----:B------:R-:W-:-:S10]  /*c620*/  IMAD.WIDE R228, R0, 0x4, R196 ;  /* 0x0000000400e47825 */ /* 0x000fd400078e02c4 */
[----:B------:R1:W-:Y:S01]  /*c630*/  LDGSTS.E [R53+0x5a00], [R228.64], !P2 ;  /* 0x05a00000e4357fae */ /* 0x0003e2000d12184a */
[----:B--2---:R-:W-:-:S03]  /*c640*/  IMAD.WIDE R196, R0, 0x4, R116 ;  /* 0x0000000400c47825 */ /* 0x004fc600078e0274 */
[----:B------:R-:W2:Y:S04]  /*c650*/  LDL.LU.64 R116, [R1+0x280] ;  /* 0x0002800001747983 */ /* 0x000ea80000300a00 */
[----:B------:R-:W-:Y:S04]  /*c660*/  STL.64 [R1+0x2d0], R228 ;  /* 0x0002d0e401007387 */ /* 0x000fe80000100a00 */
[----:B-1----:R-:W2:Y:S01]  /*c670*/  LDL.LU.64 R6, [R1+0x278] ;  /* 0x0002780001067983 */ /* 0x002ea20000300a00 */
[----:B------:R-:W-:-:S04]  /*c680*/  IMAD.WIDE R148, R0, 0x4, R148 ;  /* 0x0000000400947825 */ /* 0x000fc800078e0294 */
[----:B------:R-:W-:Y:S01]  /*c690*/  IMAD.WIDE R10, R0, 0x4, R10 ;  /* 0x00000004000a7825 */ /* 0x000fe200078e020a */
[----:B------:R1:W-:Y:S04]  /*c6a0*/  STL.64 [R1+0x2c8], R196 ;  /* 0x0002c8c401007387 */ /* 0x0003e80000100a00 */
[----:B------:R1:W-:Y:S04]  /*c6b0*/  STL.64 [R1+0x2c0], R148 ;  /* 0x0002c09401007387 */ /* 0x0003e80000100a00 */
[----:B------:R1:W-:Y:S04]  /*c6c0*/  LDGSTS.E [R53+0x5a80], [R196.64], !P2 ;  /* 0x05a80000c4357fae */ /* 0x0003e8000d12184a */
[----:B------:R5:W-:Y:S01]  /*c6d0*/  STL.64 [R1+0x2b8], R10 ;  /* 0x0002b80a01007387 */ /* 0x000be20000100a00 */
[----:B------:R-:W-:-:S03]  /*c6e0*/  ISETP.GE.U32.AND P3, PT, R4, 0x7fffffaf, PT ;  /* 0x7fffffaf0400780c */ /* 0x000fc60003f66070 */
[----:B------:R1:W-:Y:S04]  /*c6f0*/  LDGSTS.E [R53+0x5b00], [R148.64], !P2 ;  /* 0x05b0000094357fae */ /* 0x0003e8000d12184a */
[----:B-1----:R-:W2:Y:S04]  /*c700*/  LDL.LU.64 R196, [R1+0x270] ;  /* 0x0002700001c47983 */ /* 0x002ea80000300a00 */
[----:B------:R1:W-:Y:S04]  /*c710*/  LDGSTS.E [R53+0x5b80], [R10.64], !P2 ;  /* 0x05b800000a357fae */ /* 0x0003e8000d12184a */
[----:B------:R-:W2:Y:S01]  /*c720*/  LDL.LU.64 R148, [R1+0x268] ;  /* 0x0002680001947983 */ /* 0x000ea20000300a00 */
[----:B------:R-:W-:-:S05]  /*c730*/  IMAD.WIDE R228, R0, 0x4, R180 ;  /* 0x0000000400e47825 */ /* 0x000fca00078e02b4 */
[----:B------:R3:W-:Y:S01]  /*c740*/  LDGSTS.E [R53+0x6200], [R228.64], !P3 ;  /* 0x06200000e4357fae */ /* 0x0007e2000d92184a */
[----:B-----5:R-:W-:-:S03]  /*c750*/  IMAD.WIDE R180, R0, 0x4, R100 ;  /* 0x0000000400b47825 */ /* 0x020fc600078e0264 */
[----:B------:R-:W2:Y:S04]  /*c760*/  LDL.LU.64 R100, [R1+0x260] ;  /* 0x0002600001647983 */ /* 0x000ea80000300a00 */
[----:B-1----:R-:W2:Y:S04]  /*c770*/  LDL.LU.64 R10, [R1+0x258] ;  /* 0x00025800010a7983 */ /* 0x002ea80000300a00 */
[----:B------:R-:W-:Y:S04]  /*c780*/  STL.64 [R1+0x378], R228 ;  /* 0x000378e401007387 */ /* 0x000fe80000100a00 */
[----:B------:R1:W-:Y:S04]  /*c790*/  STL.64 [R1+0x380], R180 ;  /* 0x000380b401007387 */ /* 0x0003e80000100a00 */
[----:B------:R1:W-:Y:S01]  /*c7a0*/  LDGSTS.E [R53+0x6280], [R180.64], !P3 ;  /* 0x06280000b4357fae */ /* 0x0003e2000d92184a */
[----:B---3--:R-:W-:-:S04]  /*c7b0*/  IMAD.WIDE R164, R0, 0x4, R164 ;  /* 0x0000000400a47825 */ /* 0x008fc800078e02a4 */
[C---:B------:R-:W-:Y:S01]  /*c7c0*/  IMAD.WIDE R8, R0.reuse, 0x4, R8 ;  /* 0x0000000400087825 */ /* 0x040fe200078e0208 */
[----:B------:R3:W-:Y:S04]  /*c7d0*/  STL.64 [R1+0x388], R164 ;  /* 0x000388a401007387 */ /* 0x0007e80000100a00 */
[----:B------:R3:W-:Y:S04]  /*c7e0*/  STL.64 [R1+0x390], R8 ;  /* 0x0003900801007387 */ /* 0x0007e80000100a00 */
[----:B------:R3:W-:Y:S04]  /*c7f0*/  LDGSTS.E [R53+0x6300], [R164.64], !P3 ;  /* 0x06300000a4357fae */ /* 0x0007e8000d92184a */
[----:B-1----:R-:W5:Y:S04]  /*c800*/  LDL.LU.64 R180, [R1+0x250] ;  /* 0x0002500001b47983 */ /* 0x002f680000300a00 */
[----:B------:R1:W-:Y:S04]  /*c810*/  LDGSTS.E [R53+0x6380], [R8.64], !P3 ;  /* 0x0638000008357fae */ /* 0x0003e8000d92184a */
[----:B---3--:R-:W3:Y:S01]  /*c820*/  LDL.LU.64 R164, [R1+0x248] ;  /* 0x0002480001a47983 */ /* 0x008ee20000300a00 */
[----:B------:R-:W-:-:S04]  /*c830*/  IMAD.WIDE R228, R0, 0x4, R132 ;  /* 0x0000000400e47825 */ /* 0x000fc800078e0284 */
[----:B----4-:R-:W-:Y:S02]  /*c840*/  IMAD.WIDE R132, R0, 0x4, R84 ;  /* 0x0000000400847825 */ /* 0x010fe400078e0254 */
[----:B------:R-:W4:Y:S04]  /*c850*/  LDL.LU.64 R84, [R1+0x240] ;  /* 0x0002400001547983 */ /* 0x000f280000300a00 */
[----:B-1----:R-:W4:Y:S01]  /*c860*/  LDL.LU.64 R8, [R1+0x220] ;  /* 0x0002200001087983 */ /* 0x002f220000300a00 */
[----:B------:R-:W-:-:S04]  /*c870*/  IADD3 R4, R68, -0x36, RZ ;  /* 0xffffffca44047810 */ /* 0x000fc80007ffe0ff */
[----:B------:R-:W-:Y:S01]  /*c880*/  ISETP.GE.U32.AND P4, PT, R4, 0x7fffffab, PT ;  /* 0x7fffffab0400780c */ /* 0x000fe20003f86070 */
[----:B------:R-:W-:Y:S04]  /*c890*/  STL.64 [R1+0x470], R228 ;  /* 0x000470e401007387 */ /* 0x000fe80000100a00 */
[----:B------:R1:W-:Y:S01]  /*c8a0*/  STL.64 [R1+0x478], R132 ;  /* 0x0004788401007387 */ /* 0x0003e20000100a00 */
[----:B------:R-:W-:-:S07]  /*c8b0*/  IADD3 R4, R68, -0x3a, RZ ;  /* 0xffffffc644047810 */ /* 0x000fce0007ffe0ff */
[----:B------:R1:W-:Y:S04]  /*c8c0*/  LDGSTS.E [R53+0x6a00], [R228.64], !P4 ;  /* 0x06a00000e4357fae */ /* 0x0003e8000e12184a */
[----:B------:R1:W-:Y:S01]  /*c8d0*/  LDGSTS.E [R53+0x6a80], [R132.64], !P4 ;  /* 0x06a8000084357fae */ /* 0x0003e2000e12184a */
[----:B--2---:R-:W-:-:S04]  /*c8e0*/  IMAD.WIDE R116, R0, 0x4, R116 ;  /* 0x0000000400747825 */ /* 0x004fc800078e0274 */
[----:B------:R-:W-:Y:S01]  /*c8f0*/  IMAD.WIDE R6, R0, 0x4, R6 ;  /* 0x0000000400067825 */ /* 0x000fe200078e0206 */
[----:B------:R2:W-:Y:S04]  /*c900*/  STL.64 [R1+0x480], R116 ;  /* 0x0004807401007387 */ /* 0x0005e80000100a00 */
[----:B------:R2:W-:Y:S04]  /*c910*/  STL.64 [R1+0x488], R6 ;  /* 0x0004880601007387 */ /* 0x0005e80000100a00 */
[----:B------:R2:W-:Y:S04]  /*c920*/  LDGSTS.E [R53+0x6b00], [R116.64], !P4 ;  /* 0x06b0000074357fae */ /* 0x0005e8000e12184a */
[----:B-1----:R-:W4:Y:S01]  /*c930*/  LDL.LU.64 R132, [R1+0x238] ;  /* 0x0002380001847983 */ /* 0x002f220000300a00 */
[----:B------:R-:W-:-:S03]  /*c940*/  ISETP.GE.U32.AND P1, PT, R4, 0x7fffffa7, PT ;  /* 0x7fffffa70400780c */ /* 0x000fc60003f26070 */
[----:B------:R1:W-:Y:S04]  /*c950*/  LDGSTS.E [R53+0x6b80], [R6.64], !P4 ;  /* 0x06b8000006357fae */ /* 0x0003e8000e12184a */
[----:B--2---:R-:W2:Y:S01]  /*c960*/  LDL.LU.64 R116, [R1+0x230] ;  /* 0x0002300001747983 */ /* 0x004ea20000300a00 */
[----:B------:R-:W-:-:S03]  /*c970*/  IMAD.WIDE R228, R0, 0x4, R196 ;  /* 0x0000000400e47825 */ /* 0x000fc600078e02c4 */
[----:B-1----:R-:W2:Y:S04]  /*c980*/  LDL.LU.64 R6, [R1+0x228] ;  /* 0x0002280001067983 */ /* 0x002ea80000300a00 */
[----:B------:R-:W2:Y:S01]  /*c990*/  LDL.LU.64 R196, [R1+0x218] ;  /* 0x0002180001c47983 */ /* 0x000ea20000300a00 */
[----:B------:R-:W-:Y:S01]  /*c9a0*/  IMAD.WIDE R148, R0, 0x4, R148 ;  /* 0x0000000400947825 */ /* 0x000fe200078e0294 */
[----:B------:R-:W-:Y:S02]  /*c9b0*/  IADD3 R4, R68, -0x3e, RZ ;  /* 0xffffffc244047810 */ /* 0x000fe40007ffe0ff */
[----:B------:R-:W-:Y:S02]  /*c9c0*/  STL.64 [R1+0x4c8], R228 ;  /* 0x0004c8e401007387 */ /* 0x000fe40000100a00 */
[----:B------:R-:W-:-:S02]  /*c9d0*/  ISETP.GE.U32.AND P6, PT, R4, 0x7fffffa3, PT ;  /* 0x7fffffa30400780c */ /* 0x000fc40003fc6070 */
[----:B------:R1:W-:Y:S04]  /*c9e0*/  STL.64 [R1+0x4d0], R148 ;  /* 0x0004d09401007387 */ /* 0x0003e80000100a00 */
[----:B------:R5:W-:Y:S01]  /*c9f0*/  LDGSTS.E [R53+0x7200], [R228.64], !P1 ;  /* 0x07200000e4357fae */ /* 0x000be2000c92184a */
[----:B------:R-:W-:-:S03]  /*ca00*/  IMAD.WIDE R100, R0, 0x4, R100 ;  /* 0x0000000400647825 */ /* 0x000fc600078e0264 */
[----:B------:R1:W-:Y:S01]  /*ca10*/  LDGSTS.E [R53+0x7280], [R148.64], !P1 ;  /* 0x0728000094357fae */ /* 0x0003e2000c92184a */
[----:B------:R-:W-:-:S03]  /*ca20*/  IMAD.WIDE R10, R0, 0x4, R10 ;  /* 0x00000004000a7825 */ /* 0x000fc600078e020a */
[----:B------:R1:W-:Y:S04]  /*ca30*/  STL.64 [R1+0x4d8], R100 ;  /* 0x0004d86401007387 */ /* 0x0003e80000100a00 */
[----:B------:R1:W-:Y:S04]  /*ca40*/  STL.64 [R1+0x4e0], R10 ;  /* 0x0004e00a01007387 */ /* 0x0003e80000100a00 */
[----:B------:R1:W-:Y:S04]  /*ca50*/  LDGSTS.E [R53+0x7300], [R100.64], !P1 ;  /* 0x0730000064357fae */ /* 0x0003e8000c92184a */
[----:B-1----:R-:W2:Y:S04]  /*ca60*/  LDL.LU.64 R148, [R1+0x210] ;  /* 0x0002100001947983 */ /* 0x002ea80000300a00 */
[----:B------:R1:W-:Y:S04]  /*ca70*/  LDGSTS.E [R53+0x7380], [R10.64], !P1 ;  /* 0x073800000a357fae */ /* 0x0003e8000c92184a */
[----:B------:R-:W2:Y:S04]  /*ca80*/  LDL.LU.64 R100, [R1+0x208] ;  /* 0x0002080001647983 */ /* 0x000ea80000300a00 */
[----:B-1----:R-:W2:Y:S01]  /*ca90*/  LDL.LU.64 R10, [R1+0x200] ;  /* 0x00020000010a7983 */ /* 0x002ea20000300a00 */
[----:B-----5:R-:W-:-:S05]  /*caa0*/  IMAD.WIDE R228, R0, 0x4, R180 ;  /* 0x0000000400e47825 */ /* 0x020fca00078e02b4 */
[----:B------:R1:W-:Y:S01]  /*cab0*/  LDGSTS.E [R53+0x7a00], [R228.64], !P6 ;  /* 0x07a00000e4357fae */ /* 0x0003e2000f12184a */
[----:B---3--:R-:W-:-:S03]  /*cac0*/  IMAD.WIDE R180, R0, 0x4, R164 ;  /* 0x0000000400b47825 */ /* 0x008fc600078e02a4 */
[----:B------:R-:W3:Y:S04]  /*cad0*/  LDL.LU.64 R164, [R1+0x1f8] ;  /* 0x0001f80001a47983 */ /* 0x000ee80000300a00 */
[----:B------:R-:W-:Y:S04]  /*cae0*/  STL.64 [R1+0x548], R228 ;  /* 0x000548e401007387 */ /* 0x000fe80000100a00 */
[----:B------:R-:W-:Y:S04]  /*caf0*/  STL.64 [R1+0x550], R180 ;  /* 0x000550b401007387 */ /* 0x000fe80000100a00 */
[----:B------:R1:W-:Y:S01]  /*cb00*/  LDGSTS.E [R53+0x7a80], [R180.64], !P6 ;  /* 0x07a80000b4357fae */ /* 0x0003e2000f12184a */
[----:B----4-:R-:W-:-:S04]  /*cb10*/  IMAD.WIDE R84, R0, 0x4, R84 ;  /* 0x0000000400547825 */ /* 0x010fc800078e0254 */
[----:B------:R-:W-:Y:S01]  /*cb20*/  IMAD.WIDE R8, R0, 0x4, R8 ;  /* 0x0000000400087825 */ /* 0x000fe200078e0208 */
[----:B------:R4:W-:Y:S04]  /*cb30*/  STL.64 [R1+0x558], R84 ;  /* 0x0005585401007387 */ /* 0x0009e80000100a00 */
[----:B------:R1:W-:Y:S04]  /*cb40*/  LDGSTS.E [R53+0x7b00], [R84.64], !P6 ;  /* 0x07b0000054357fae */ /* 0x0003e8000f12184a */
[----:B------:R5:W-:Y:S04]  /*cb50*/  STL.64 [R1+0x5b0], R8 ;  /* 0x0005b00801007387 */ /* 0x000be80000100a00 */
[----:B------:R1:W-:Y:S04]  /*cb60*/  LDGSTS.E [R53+0x7b80], [R8.64], !P6 ;  /* 0x07b8000008357fae */ /* 0x0003e8000f12184a */
[----:B-1----:R-:W3:Y:S01]  /*cb70*/  LDL.LU.64 R52, [R1+0x1f0] ;  /* 0x0001f00001347983 */ /* 0x002ee20000300a00 */
[----:B------:R-:W-:-:S03]  /*cb80*/  IADD3 R4, R68, -0x23, RZ ;  /* 0xffffffdd44047810 */ /* 0x000fc60007ffe0ff */
[----:B----4-:R-:W4:Y:S01]  /*cb90*/  LDL.LU.64 R84, [R1+0x1e8] ;  /* 0x0001e80001547983 */ /* 0x010f220000300a00 */
[----:B------:R-:W-:-:S03]  /*cba0*/  ISETP.GE.U32.AND P0, PT, R4, 0x7fffffbe, PT ;  /* 0x7fffffbe0400780c */ /* 0x000fc60003f06070 */
[----:B------:R-:W4:Y:S01]  /*cbb0*/  LDL.LU.64 R228, [R1+0x1e0] ;  /* 0x0001e00001e47983 */ /* 0x000f220000300a00 */
[----:B------:R-:W-:Y:S01]  /*cbc0*/  IADD3 R4, R68, -0x27, RZ ;  /* 0xffffffd944047810 */ /* 0x000fe20007ffe0ff */
[----:B------:R-:W-:-:S08]  /*cbd0*/  IMAD.WIDE R180, R0, 0x4, R132 ;  /* 0x0000000400b47825 */ /* 0x000fd000078e0284 */
[----:B------:R1:W-:Y:S01]  /*cbe0*/  LDGSTS.E [R69+0x4400], [R180.64], !P0 ;  /* 0x04400000b4457fae */ /* 0x0003e2000c12184a */
[----:B--2---:R-:W-:-:S03]  /*cbf0*/  IMAD.WIDE R132, R0, 0x4, R116 ;  /* 0x0000000400847825 */ /* 0x004fc600078e0274 */
[----:B------:R-:W2:Y:S01]  /*cc00*/  LDL.LU.64 R116, [R1+0x1d8] ;  /* 0x0001d80001747983 */ /* 0x000ea20000300a00 */
[----:B-----5:R-:W-:-:S03]  /*cc10*/  IMAD.WIDE R8, R0, 0x4, R6 ;  /* 0x0000000400087825 */ /* 0x020fc600078e0206 */
[----:B------:R1:W-:Y:S01]  /*cc20*/  STL.64 [R1+0x238], R180 ;  /* 0x000238b401007387 */ /* 0x0003e20000100a00 */
[----:B------:R-:W-:-:S03]  /*cc30*/  IMAD.WIDE R6, R0, 0x4, R196 ;  /* 0x0000000400067825 */ /* 0x000fc600078e02c4 */
[----:B------:R5:W-:Y:S04]  /*cc40*/  STL.64 [R1+0x230], R132 ;  /* 0x0002308401007387 */ /* 0x000be80000100a00 */
[----:B------:R-:W-:Y:S04]  /*cc50*/  STL.64 [R1+0x240], R8 ;  /* 0x0002400801007387 */ /* 0x000fe80000100a00 */
[----:B------:R1:W-:Y:S04]  /*cc60*/  STL.64 [R1+0x248], R6 ;  /* 0x0002480601007387 */ /* 0x0003e80000100a00 */
[----:B------:R-:W2:Y:S04]  /*cc70*/  LDL.LU.64 R196, [R1+0x1d0] ;  /* 0x0001d00001c47983 */ /* 0x000ea80000300a00 */
[----:B------:R5:W-:Y:S04]  /*cc80*/  LDGSTS.E [R69+0x4480], [R132.64], !P0 ;  /* 0x0448000084457fae */ /* 0x000be8000c12184a */
[----:B-1----:R-:W2:Y:S01]  /*cc90*/  LDL.LU.64 R180, [R1+0x1c8] ;  /* 0x0001c80001b47983 */ /* 0x002ea20000300a00 */
[----:B------:R-:W-:-:S03]  /*cca0*/  ISETP.GE.U32.AND P5, PT, R4, 0x7fffffba, PT ;  /* 0x7fffffba0400780c */ /* 0x000fc60003fa6070 */
[----:B------:R3:W-:Y:S04]  /*ccb0*/  LDGSTS.E [R69+0x4500], [R8.64], !P0 ;  /* 0x0450000008457fae */ /* 0x0007e8000c12184a */
[----:B-----5:R-:W2:Y:S01]  /*ccc0*/  LDL.LU.64 R132, [R1+0x1c0] ;  /* 0x0001c00001847983 */ /* 0x020ea20000300a00 */
[----:B------:R-:W-:-:S03]  /*ccd0*/  IMAD.WIDE R148, R0, 0x4, R148 ;  /* 0x0000000400947825 */ /* 0x000fc600078e0294 */
[----:B------:R1:W-:Y:S04]  /*cce0*/  LDGSTS.E [R69+0x4580], [R6.64], !P0 ;  /* 0x0458000006457fae */ /* 0x0003e8000c12184a */
[----:B------:R3:W-:Y:S01]  /*ccf0*/  LDGSTS.E [R69+0x4c00], [R148.64], !P5 ;  /* 0x04c0000094457fae */ /* 0x0007e2000e92184a */
[----:B------:R-:W-:-:S03]  /*cd00*/  IMAD.WIDE R100, R0, 0x4, R100 ;  /* 0x0000000400647825 */ /* 0x000fc600078e0264 */
[----:B-1----:R-:W2:Y:S01]  /*cd10*/  LDL.LU.64 R6, [R1+0x1b8] ;  /* 0x0001b80001067983 */ /* 0x002ea20000300a00 */
[----:B------:R-:W-:-:S03]  /*cd20*/  IMAD.WIDE R10, R0, 0x4, R10 ;  /* 0x00000004000a7825 */ /* 0x000fc600078e020a */
[----:B------:R1:W-:Y:S04]  /*cd30*/  STL.64 [R1+0x260], R148 ;  /* 0x0002609401007387 */ /* 0x0003e80000100a00 */
[----:B------:R1:W-:Y:S04]  /*cd40*/  STL.64 [R1+0x268], R100 ;  /* 0x0002686401007387 */ /* 0x0003e80000100a00 */
[----:B------:R-:W-:Y:S04]  /*cd50*/  STL.64 [R1+0x270], R10 ;  /* 0x0002700a01007387 */ /* 0x000fe80000100a00 */
[----:B------:R1:W-:Y:S01]  /*cd60*/  LDGSTS.E [R69+0x4c80], [R100.64], !P5 ;  /* 0x04c8000064457fae */ /* 0x0003e2000e92184a */
[----:B------:R-:W-:-:S03]  /*cd70*/  IADD3 R4, R68, -0x2b, RZ ;  /* 0xffffffd544047810 */ /* 0x000fc60007ffe0ff */
[----:B------:R2:W-:Y:S01]  /*cd80*/  LDGSTS.E [R69+0x4d00], [R10.64], !P5 ;  /* 0x04d000000a457fae */ /* 0x0005e2000e92184a */
[----:B---3--:R-:W-:-:S05]  /*cd90*/  IMAD.WIDE R8, R0, 0x4, R164 ;  /* 0x0000000400087825 */ /* 0x008fca00078e02a4 */
[----:B------:R3:W-:Y:S04]  /*cda0*/  STL.64 [R1+0x278], R8 ;  /* 0x0002780801007387 */ /* 0x0007e80000100a00 */
[----:B------:R-:W5:Y:S04]  /*cdb0*/  LDL.LU.64 R164, [R1+0x1b0] ;  /* 0x0001b00001a47983 */ /* 0x000f680000300a00 */
[----:B-1----:R-:W5:Y:S01]  /*cdc0*/  LDL.LU.64 R148, [R1+0x1a8] ;  /* 0x0001a80001947983 */ /* 0x002f620000300a00 */
[----:B------:R-:W-:Y:S01]  /*cdd0*/  IMAD.WIDE R100, R0, 0x4, R52 ;  /* 0x0000000400647825 */ /* 0x000fe200078e0234 */
[----:B------:R-:W-:-:S02]  /*cde0*/  ISETP.GE.U32.AND P2, PT, R4, 0x7fffffb6, PT ;  /* 0x7fffffb60400780c */ /* 0x000fc40003f46070 */
[----:B------:R-:W5:Y:S01]  /*cdf0*/  LDL.LU.64 R52, [R1+0x1a0] ;  /* 0x0001a00001347983 */ /* 0x000f620000300a00 */
[----:B----4-:R-:W-:-:S03]  /*ce00*/  IMAD.WIDE R84, R0, 0x4, R84 ;  /* 0x0000000400547825 */ /* 0x010fc600078e0254 */
[----:B------:R3:W-:Y:S01]  /*ce10*/  LDGSTS.E [R69+0x4d80], [R8.64], !P5 ;  /* 0x04d8000008457fae */ /* 0x0007e2000e92184a */
[----:B------:R-:W-:-:S03]  /*ce20*/  IMAD.WIDE R228, R0, 0x4, R228 ;  /* 0x0000000400e47825 */ /* 0x000fc600078e02e4 */
[----:B------:R1:W-:Y:S04]  /*ce30*/  STL.64 [R1+0x280], R100 ;  /* 0x0002806401007387 */ /* 0x0003e80000100a00 */
[----:B------:R1:W-:Y:S04]  /*ce40*/  LDGSTS.E [R69+0x5400], [R100.64], !P2 ;  /* 0x0540000064457fae */ /* 0x0003e8000d12184a */
[----:B---3--:R-:W3:Y:S04]  /*ce50*/  LDL.LU.64 R8, [R1+0x198] ;  /* 0x0001980001087983 */ /* 0x008ee80000300a00 */
[----:B------:R4:W-:Y:S04]  /*ce60*/  STL.64 [R1+0x288], R84 ;  /* 0x0002885401007387 */ /* 0x0009e80000100a00 */
[----:B------:R1:W-:Y:S01]  /*ce70*/  STL.64 [R1+0x290], R228 ;  /* 0x000290e401007387 */ /* 0x0003e20000100a00 */
[----:B------:R-:W-:-:S03]  /*ce80*/  IADD3 R4, R68, -0x2f, RZ ;  /* 0xffffffd144047810 */ /* 0x000fc60007ffe0ff */
[----:B------:R4:W-:Y:S01]  /*ce90*/  LDGSTS.E [R69+0x5480], [R84.64], !P2 ;  /* 0x0548000054457fae */ /* 0x0009e2000d12184a */
[----:B--2---:R-:W-:-:S03]  /*cea0*/  IMAD.WIDE R10, R0, 0x4, R116 ;  /* 0x00000004000a7825 */ /* 0x004fc600078e0274 */
[----:B------:R2:W-:Y:S04]  /*ceb0*/  LDGSTS.E [R69+0x5500], [R228.64], !P2 ;  /* 0x05500000e4457fae */ /* 0x0005e8000d12184a */
[----:B------:R2:W-:Y:S04]  /*cec0*/  STL.64 [R1+0x1d8], R10 ;  /* 0x0001d80a01007387 */ /* 0x0005e80000100a00 */
[----:B------:R-:W3:Y:S04]  /*ced0*/  LDL.LU.64 R116, [R1+0x190] ;  /* 0x0001900001747983 */ /* 0x000ee80000300a00 */
[----:B-1----:R-:W3:Y:S04]  /*cee0*/  LDL.LU.64 R100, [R1+0x188] ;  /* 0x0001880001647983 */ /* 0x002ee80000300a00 */
[----:B----4-:R-:W4:Y:S01]  /*cef0*/  LDL.LU.64 R84, [R1+0x180] ;  /* 0x0001800001547983 */ /* 0x010f220000300a00 */
[----:B------:R-:W-:-:S03]  /*cf00*/  ISETP.GE.U32.AND P3, PT, R4, 0x7fffffb2, PT ;  /* 0x7fffffb20400780c */ /* 0x000fc60003f66070 */
[----:B------:R1:W-:Y:S04]  /*cf10*/  LDGSTS.E [R69+0x5580], [R10.64], !P2 ;  /* 0x055800000a457fae */ /* 0x0003e8000d12184a */
[----:B--2---:R-:W2:Y:S01]  /*cf20*/  LDL.LU.64 R228, [R1+0x14d0] ;  /* 0x0014d00001e47983 */ /* 0x004ea20000300a00 */
[----:B------:R-:W-:-:S04]  /*cf30*/  IMAD.WIDE R196, R0, 0x4, R196 ;  /* 0x0000000400c47825 */ /* 0x000fc800078e02c4 */
[C---:B------:R-:W-:Y:S01]  /*cf40*/  IMAD.WIDE R180, R0.reuse, 0x4, R180 ;  /* 0x0000000400b47825 */ /* 0x040fe200078e02b4 */
[----:B------:R5:W-:Y:S04]  /*cf50*/  LDGSTS.E [R69+0x5c00], [R196.64], !P3 ;  /* 0x05c00000c4457fae */ /* 0x000be8000d92184a */
[----:B------:R5:W-:Y:S01]  /*cf60*/  LDGSTS.E [R69+0x5c80], [R180.64], !P3 ;  /* 0x05c80000b4457fae */ /* 0x000be2000d92184a */
[----:B-1----:R-:W-:-:S03]  /*cf70*/  IMAD.WIDE R10, R0, 0x4, R132 ;  /* 0x00000004000a7825 */ /* 0x002fc600078e0284 */
[----:B------:R-:W2:Y:S04]  /*cf80*/  LDL.LU.64 R132, [R1+0x178] ;  /* 0x0001780001847983 */ /* 0x000ea80000300a00 */
[----:B------:R-:W-:Y:S04]  /*cf90*/  STL.64 [R1+0x1d0], R196 ;  /* 0x0001d0c401007387 */ /* 0x000fe80000100a00 */
[----:B------:R-:W-:Y:S01]  /*cfa0*/  STL.64 [R1+0x298], R180 ;  /* 0x000298b401007387 */ /* 0x000fe20000100a00 */
[----:B------:R-:W-:-:S03]  /*cfb0*/  IMAD.WIDE R6, R0, 0x4, R6 ;  /* 0x0000000400067825 */ /* 0x000fc600078e0206 */
[----:B------:R-:W-:Y:S04]  /*cfc0*/  STL.64 [R1+0x2a0], R10 ;  /* 0x0002a00a01007387 */ /* 0x000fe80000100a00 */
[----:B------:R1:W-:Y:S04]  /*cfd0*/  LDGSTS.E [R69+0x5d00], [R10.64], !P3 ;  /* 0x05d000000a457fae */ /* 0x0003e8000d92184a */
[----:B------:R1:W-:Y:S04]  /*cfe0*/  STL.64 [R1+0x2a8], R6 ;  /* 0x0002a80601007387 */ /* 0x0003e80000100a00 */
[----:B------:R1:W-:Y:S04]  /*cff0*/  LDGSTS.E [R69+0x5d80], [R6.64], !P3 ;  /* 0x05d8000006457fae */ /* 0x0003e8000d92184a */
[----:B-1----:R-:W2:Y:S04]  /*d000*/  LDL.LU.64 R6, [R1+0x170] ;  /* 0x0001700001067983 */ /* 0x002ea80000300a00 */
[----:B------:R-:W2:Y:S01]  /*d010*/  LDL.LU.64 R10, [R1+0x168] ;  /* 0x00016800010a7983 */ /* 0x000ea20000300a00 */
[----:B-----5:R-:W-:-:S04]  /*d020*/  IMAD.WIDE R180, R0, 0x4, R164 ;  /* 0x0000000400b47825 */ /* 0x020fc800078e02a4 */
[C---:B------:R-:W-:Y:S01]  /*d030*/  IMAD.WIDE R164, R0.reuse, 0x4, R148 ;  /* 0x0000000400a47825 */ /* 0x040fe200078e0294 */
[----:B------:R1:W-:Y:S04]  /*d040*/  STL.64 [R1+0x2b0], R180 ;  /* 0x0002b0b401007387 */ /* 0x0003e80000100a00 */
[----:B------:R-:W5:Y:S01]  /*d050*/  LDL.LU.64 R196, [R1+0x160] ;  /* 0x0001600001c47983 */ /* 0x000f620000300a00 */
[----:B------:R-:W-:-:S03]  /*d060*/  IMAD.WIDE R148, R0, 0x4, R52 ;  /* 0x0000000400947825 */ /* 0x000fc600078e0234 */
[----:B------:R-:W5:Y:S01]  /*d070*/  LDL.LU.64 R52, [R1+0x158] ;  /* 0x0001580001347983 */ /* 0x000f620000300a00 */
[----:B------:R-:W-:-:S04]  /*d080*/  IADD3 R4, R68, -0x33, RZ ;  /* 0xffffffcd44047810 */ /* 0x000fc80007ffe0ff */
[----:B------:R-:W-:Y:S02]  /*d090*/  ISETP.GE.U32.AND P4, PT, R4, 0x7fffffae, PT ;  /* 0x7fffffae0400780c */ /* 0x000fe40003f86070 */
[----:B------:R-:W-:-:S04]  /*d0a0*/  IADD3 R4, R68, -0x37, RZ ;  /* 0xffffffc944047810 */ /* 0x000fc80007ffe0ff */
[----:B------:R-:W-:Y:S02]  /*d0b0*/  ISETP.GE.U32.AND P1, PT, R4, 0x7fffffaa, PT ;  /* 0x7fffffaa0400780c */ /* 0x000fe40003f26070 */
[----:B------:R-:W-:Y:S01]  /*d0c0*/  IADD3 R4, R68, -0x3b, RZ ;  /* 0xffffffc544047810 */ /* 0x000fe20007ffe0ff */
[----:B---3--:R-:W-:Y:S01]  /*d0d0*/  IMAD.WIDE R8, R0, 0x4, R8 ;  /* 0x0000000400087825 */ /* 0x008fe200078e0208 */
[----:B------:R3:W-:Y:S02]  /*d0e0*/  STL.64 [R1+0x1a8], R164 ;  /* 0x0001a8a401007387 */ /* 0x0007e40000100a00 */
[----:B------:R-:W-:Y:S02]  /*d0f0*/  ISETP.GE.U32.AND P6, PT, R4, 0x7fffffa6, PT ;  /* 0x7fffffa60400780c */ /* 0x000fe40003fc6070 */
[----:B------:R-:W-:Y:S01]  /*d100*/  IADD3 R4, R68, -0x3f, RZ ;  /* 0xffffffc144047810 */ /* 0x000fe20007ffe0ff */
[----:B------:R1:W-:Y:S03]  /*d110*/  STL.64 [R1+0x1a0], R148 ;  /* 0x0001a09401007387 */ /* 0x0003e60000100a00 */
[----:B------:R-:W-:Y:S01]  /*d120*/  ISETP.GE.U32.AND P0, PT, R4, 0x7fffffa2, PT ;  /* 0x7fffffa20400780c */ /* 0x000fe20003f06070 */
[----:B------:R1:W-:Y:S01]  /*d130*/  LDGSTS.E [R69+0x6400], [R180.64], !P4 ;  /* 0x06400000b4457fae */ /* 0x0003e2000e12184a */
[----:B------:R-:W-:-:S03]  /*d140*/  IADD3 R4, R68, -0x24, RZ ;  /* 0xffffffdc44047810 */ /* 0x000fc60007ffe0ff */
[----:B------:R2:W-:Y:S04]  /*d150*/  STL.64 [R1+0x198], R8 ;  /* 0x0001980801007387 */ /* 0x0005e80000100a00 */
[----:B------:R3:W-:Y:S04]  /*d160*/  LDGSTS.E [R69+0x6480], [R164.64], !P4 ;  /* 0x06480000a4457fae */ /* 0x0007e8000e12184a */
[----:B-1----:R-:W5:Y:S01]  /*d170*/  LDL.LU.64 R180, [R1+0x150] ;  /* 0x0001500001b47983 */ /* 0x002f620000300a00 */
[----:B------:R-:W-:-:S03]  /*d180*/  ISETP.GE.U32.AND P5, PT, R4, 0x7fffffbd, PT ;  /* 0x7fffffbd0400780c */ /* 0x000fc60003fa6070 */
[----:B------:R1:W-:Y:S01]  /*d190*/  LDGSTS.E [R69+0x6500], [R148.64], !P4 ;  /* 0x0650000094457fae */ /* 0x0003e2000e12184a */
[----:B------:R-:W-:-:S03]  /*d1a0*/  IMAD.WIDE R116, R0, 0x4, R116 ;  /* 0x0000000400747825 */ /* 0x000fc600078e0274 */
[----:B------:R2:W-:Y:S01]  /*d1b0*/  LDGSTS.E [R69+0x6580], [R8.64], !P4 ;  /* 0x0658000008457fae */ /* 0x0005e2000e12184a */
[----:B------:R-:W-:-:S03]  /*d1c0*/  IMAD.WIDE R100, R0, 0x4, R100 ;  /* 0x0000000400647825 */ /* 0x000fc600078e0264 */
[----:B------:R1:W-:Y:S01]  /*d1d0*/  STL.64 [R1+0x190], R116 ;  /* 0x0001907401007387 */ /* 0x0003e20000100a00 */
[----:B----4-:R-:W-:-:S03]  /*d1e0*/  IMAD.WIDE R84, R0, 0x4, R84 ;  /* 0x0000000400547825 */ /* 0x010fc600078e0254 */
[----:B---3--:R-:W3:Y:S01]  /*d1f0*/  LDL.LU.64 R164, [R1+0x148] ;  /* 0x0001480001a47983 */ /* 0x008ee20000300a00 */
[----:B------:R-:W-:-:S03]  /*d200*/  IADD3 R4, R68, -0x28, RZ ;  /* 0xffffffd844047810 */ /* 0x000fc60007ffe0ff */
[----:B------:R4:W-:Y:S04]  /*d210*/  STL.64 [R1+0x398], R100 ;  /* 0x0003986401007387 */ /* 0x0009e80000100a00 */
[----:B-1----:R-:W3:Y:S04]  /*d220*/  LDL.LU.64 R148, [R1+0x140] ;  /* 0x0001400001947983 */ /* 0x002ee80000300a00 */
[----:B------:R1:W-:Y:S01]  /*d230*/  STL.64 [R1+0x3a0], R84 ;  /* 0x0003a05401007387 */ /* 0x0003e20000100a00 */
[----:B------:R-:W-:Y:S02]  /*d240*/  ISETP.GE.U32.AND P2, PT, R4, 0x7fffffb9, PT ;  /* 0x7fffffb90400780c */ /* 0x000fe40003f46070 */
[----:B------:R-:W-:Y:S01]  /*d250*/  IADD3 R4, R68, -0x2c, RZ ;  /* 0xffffffd444047810 */ /* 0x000fe20007ffe0ff */
[----:B------:R1:W-:Y:S01]  /*d260*/  LDGSTS.E [R69+0x6c00], [R116.64], !P1 ;  /* 0x06c0000074457fae */ /* 0x0003e2000c92184a */
[----:B--2---:R-:W-:-:S02]  /*d270*/  IMAD.WIDE R8, R0, 0x4, R132 ;  /* 0x0000000400087825 */ /* 0x004fc400078e0284 */
[----:B------:R-:W-:Y:S01]  /*d280*/  ISETP.GE.U32.AND P3, PT, R4, 0x7fffffb5, PT ;  /* 0x7fffffb50400780c */ /* 0x000fe20003f66070 */
[----:B------:R-:W2:Y:S01]  /*d290*/  LDL.LU.64 R132, [R1+0x108] ;  /* 0x0001080001847983 */ /* 0x000ea20000300a00 */
[----:B------:R-:W-:-:S03]  /*d2a0*/  IADD3 R4, R68, -0x30, RZ ;  /* 0xffffffd044047810 */ /* 0x000fc60007ffe0ff */
[----:B------:R4:W-:Y:S01]  /*d2b0*/  LDGSTS.E [R69+0x6c80], [R100.64], !P1 ;  /* 0x06c8000064457fae */ /* 0x0009e2000c92184a */
[----:B------:R-:W-:Y:S02]  /*d2c0*/  ISETP.GE.U32.AND P4, PT, R4, 0x7fffffb1, PT ;  /* 0x7fffffb10400780c */ /* 0x000fe40003f86070 */
[----:B------:R-:W-:Y:S01]  /*d2d0*/  IADD3 R4, R68, -0x34, RZ ;  /* 0xffffffcc44047810 */ /* 0x000fe20007ffe0ff */
[----:B------:R4:W-:Y:S04]  /*d2e0*/  STL.64 [R1+0x3a8], R8 ;  /* 0x0003a80801007387 */ /* 0x0009e80000100a00 */
[----:B------:R4:W-:Y:S04]  /*d2f0*/  LDGSTS.E [R69+0x6d00], [R84.64], !P1 ;  /* 0x06d0000054457fae */ /* 0x0009e8000c92184a */
[----:B-1----:R-:W2:Y:S04]  /*d300*/  LDL.LU.64 R116, [R1+0x138] ;  /* 0x0001380001747983 */ /* 0x002ea80000300a00 */
[----:B------:R1:W-:Y:S01]  /*d310*/  LDGSTS.E [R69+0x6d80], [R8.64], !P1 ;  /* 0x06d8000008457fae */ /* 0x0003e2000c92184a */
[----:B------:R-:W-:-:S03]  /*d320*/  ISETP.GE.U32.AND P1, PT, R4, 0x7fffffad, PT ;  /* 0x7fffffad0400780c */ /* 0x000fc60003f26070 */
[----:B----4-:R-:W4:Y:S01]  /*d330*/  LDL.LU.64 R100, [R1+0x130] ;  /* 0x0001300001647983 */ /* 0x010f220000300a00 */
[----:B------:R-:W-:-:S03]  /*d340*/  LOP3.LUT R4, R213, 0x40, RZ, 0x3c, !PT ;  /* 0x00000040d5047812 */ /* 0x000fc600078e3cff */
[----:B------:R-:W4:Y:S04]  /*d350*/  LDL.LU.64 R84, [R1+0x128] ;  /* 0x0001280001547983 */ /* 0x000f280000300a00 */
[----:B-1----:R-:W4:Y:S01]  /*d360*/  LDL.LU.64 R68, [R1+0x100] ;  /* 0x0001000001447983 */ /* 0x002f220000300a00 */
[----:B------:R-:W-:-:S04]  /*d370*/  IMAD.WIDE R8, R0, 0x4, R6 ;  /* 0x0000000400087825 */ /* 0x000fc800078e0206 */
[C---:B------:R-:W-:Y:S01]  /*d380*/  IMAD.WIDE R6, R0.reuse, 0x4, R10 ;  /* 0x0000000400067825 */ /* 0x040fe200078e020a */
[----:B------:R1:W-:Y:S04]  /*d390*/  STL.64 [R1+0x490], R8 ;  /* 0x0004900801007387 */ /* 0x0003e80000100a00 */
[----:B------:R1:W-:Y:S04]  /*d3a0*/  STL.64 [R1+0x498], R6 ;  /* 0x0004980601007387 */ /* 0x0003e80000100a00 */
[----:B------:R1:W-:Y:S04]  /*d3b0*/  LDGSTS.E [R4+0x7400], [R8.64], !P6 ;  /* 0x0740000008047fae */ /* 0x0003e8000f12184a */
[----:B------:R1:W-:Y:S01]  /*d3c0*/  LDGSTS.E [R4+0x7480], [R6.64], !P6 ;  /* 0x0748000006047fae */ /* 0x0003e2000f12184a */
[----:B-----5:R-:W-:-:S05]  /*d3d0*/  IMAD.WIDE R212, R0, 0x4, R196 ;  /* 0x0000000400d47825 */ /* 0x020fca00078e02c4 */
[----:B------:R1:W-:Y:S01]  /*d3e0*/  LDGSTS.E [R4+0x7500], [R212.64], !P6 ;  /* 0x07500000d4047fae */ /* 0x0003e2000f12184a */
[----:B------:R-:W-:-:S03]  /*d3f0*/  IMAD.WIDE R196, R0, 0x4, R52 ;  /* 0x0000000400c47825 */ /* 0x000fc600078e0234 */
[----:B------:R-:W5:Y:S04]  /*d400*/  LDL.LU.64 R52, [R1+0x30] ;  /* 0x0000300001347983 */ /* 0x000f680000300a00 */
[----:B------:R1:W-:Y:S02]  /*d410*/  LDGSTS.E [R4+0x7580], [R196.64], !P6 ;  /* 0x07580000c4047fae */ /* 0x0003e4000f12184a */
[----:B-1----:R-:W-:-:S05]  /*d420*/  IMAD.MOV.U32 R4, RZ, RZ, c[0x0][0x180] ;  /* 0x00006000ff047624 */ /* 0x002fca00078e00ff */
[----:B------:R-:W-:-:S04]  /*d430*/  IADD3 R4, R4, -0x38, RZ ;  /* 0xffffffc804047810 */ /* 0x000fc80007ffe0ff */
[----:B------:R-:W-:Y:S02]  /*d440*/  ISETP.GE.U32.AND P6, PT, R4, 0x7fffffa9, PT ;  /* 0x7fffffa90400780c */ /* 0x000fe40003fc6070 */
[----:B------:R-:W1:Y:S01]  /*d450*/  S2R R4, SR_TID.X ;  /* 0x0000000000047919 */ /* 0x000e620000002100 */
[----:B------:R-:W-:Y:S01]  /*d460*/  IMAD.WIDE R180, R0, 0x4, R180 ;  /* 0x0000000400b47825 */ /* 0x000fe200078e02b4 */
[----:B-1----:R-:W-:-:S05]  /*d470*/  LOP3.LUT R4, R4, 0x1f, RZ, 0xc0, !PT ;  /* 0x0000001f04047812 */ /* 0x002fca00078ec0ff */
[----:B------:R-:W-:Y:S02]  /*d480*/  IMAD.SHL.U32 R4, R4, 0x4, RZ ;  /* 0x0000000404047824 */ /* 0x000fe400078e00ff */
[----:B---3--:R-:W-:-:S03]  /*d490*/  IMAD.WIDE R164, R0, 0x4, R164 ;  /* 0x0000000400a47825 */ /* 0x008fc600078e02a4 */
[----:B------:R-:W-:Y:S01]  /*d4a0*/  LOP3.LUT R4, R4, 0x40, RZ, 0x3c, !PT ;  /* 0x0000004004047812 */ /* 0x000fe200078e3cff */
[C---:B------:R-:W-:Y:S01]  /*d4b0*/  IMAD.WIDE R148, R0.reuse, 0x4, R148 ;  /* 0x0000000400947825 */ /* 0x040fe200078e0294 */
[----:B------:R1:W-:Y:S04]  /*d4c0*/  STL.64 [R1+0x4a0], R212 ;  /* 0x0004a0d401007387 */ /* 0x0003e80000100a00 */
[----:B------:R3:W-:Y:S04]  /*d4d0*/  LDGSTS.E [R4+0x7c00], [R180.64], !P0 ;  /* 0x07c00000b4047fae */ /* 0x0007e8000c12184a */
[----:B------:R3:W-:Y:S04]  /*d4e0*/  LDGSTS.E [R4+0x7c80], [R164.64], !P0 ;  /* 0x07c80000a4047fae */ /* 0x0007e8000c12184a */
[----:B------:R3:W-:Y:S01]  /*d4f0*/  LDGSTS.E [R4+0x7d00], [R148.64], !P0 ;  /* 0x07d0000094047fae */ /* 0x0007e2000c12184a */
[----:B--2---:R-:W-:-:S03]  /*d500*/  IMAD.WIDE R132, R0, 0x4, R132 ;  /* 0x0000000400847825 */ /* 0x004fc600078e0284 */
[----:B------:R2:W-:Y:S04]  /*d510*/  STL.64 [R1+0x158], R196 ;  /* 0x000158c401007387 */ /* 0x0005e80000100a00 */
[----:B------:R3:W-:Y:S04]  /*d520*/  LDGSTS.E [R4+0x7d80], [R132.64], !P0 ;  /* 0x07d8000084047fae */ /* 0x0007e8000c12184a */
[----:B------:R-:W5:Y:S04]  /*d530*/  LDL.LU.64 R8, [R1+0x10] ;  /* 0x0000100001087983 */ /* 0x000f680000300a00 */
[----:B------:R-:W5:Y:S01]  /*d540*/  LDL.LU.64 R6, [R1+0x8] ;  /* 0x0000080001067983 */ /* 0x000f620000300a00 */
[----:B---3--:R-:W-:-:S03]  /*d550*/  IMAD.MOV.U32 R4, RZ, RZ, c[0x0][0x180] ;  /* 0x00006000ff047624 */ /* 0x008fc600078e00ff */
[----:B------:R-:W3:Y:S01]  /*d560*/  LDL.LU.64 R10, [R1] ;  /* 0x00000000010a7983 */ /* 0x000ee20000300a00 */
[----:B------:R-:W-:-:S03]  /*d570*/  USHF.L.U32 UR5, UR5, 0x5, URZ ;  /* 0x0000000505057899 */ /* 0x000fc6000800063f */
[----:B-1----:R-:W3:Y:S01]  /*d580*/  LDL.LU.64 R212, [R1+0x14c8] ;  /* 0x0014c80001d47983 */ /* 0x002ee20000300a00 */
[----:B------:R-:W-:-:S03]  /*d590*/  IADD3 R4, R4, -0x3c, RZ ;  /* 0xffffffc404047810 */ /* 0x000fc60007ffe0ff */
[----:B--2---:R-:W2:Y:S01]  /*d5a0*/  LDL.LU.64 R196, [R1+0x14c0] ;  /* 0x0014c00001c47983 */ /* 0x004ea20000300a00 */
[----:B------:R-:W-:-:S03]  /*d5b0*/  ISETP.GE.U32.AND P0, PT, R4, 0x7fffffa5, PT ;  /* 0x7fffffa50400780c */ /* 0x000fc60003f06070 */
[----:B------:R1:W-:Y:S01]  /*d5c0*/  STL.64 [R1+0x4e8], R180 ;  /* 0x0004e8b401007387 */ /* 0x0003e20000100a00 */
[----:B------:R-:W-:Y:S01]  /*d5d0*/  IMAD.WIDE R116, R0, 0x4, R116 ;  /* 0x0000000400747825 */ /* 0x000fe200078e0274 */
[----:B------:R-:W-:-:S03]  /*d5e0*/  LOP3.LUT R4, R5, 0x60, RZ, 0x3c, !PT ;  /* 0x0000006005047812 */ /* 0x000fc600078e3cff */
[C---:B----4-:R-:W-:Y:S01]  /*d5f0*/  IMAD.WIDE R100, R0.reuse, 0x4, R100 ;  /* 0x0000000400647825 */ /* 0x050fe200078e0264 */
[----:B------:R-:W-:Y:S01]  /*d600*/  MOV R5, UR5 ;  /* 0x0000000500057c02 */ /* 0x000fe20008000f00 */
[----:B------:R4:W-:Y:S02]  /*d610*/  LDGSTS.E [R4+0x4600], [R116.64], !P5 ;  /* 0x0460000074047fae */ /* 0x0009e4000e92184a */
[C---:B------:R-:W-:Y:S02]  /*d620*/  IMAD.WIDE R84, R0.reuse, 0x4, R84 ;  /* 0x0000000400547825 */ /* 0x040fe400078e0254 */
[----:B------:R4:W-:Y:S04]  /*d630*/  LDGSTS.E [R4+0x4680], [R100.64], !P5 ;  /* 0x0468000064047fae */ /* 0x0009e8000e92184a */
[----:B-1----:R-:W2:Y:S04]  /*d640*/  LDL.LU.64 R180, [R1+0x14b8] ;  /* 0x0014b80001b47983 */ /* 0x002ea80000300a00 */
[----:B------:R1:W-:Y:S01]  /*d650*/  STL.64 [R1+0x4f0], R164 ;  /* 0x0004f0a401007387 */ /* 0x0003e20000100a00 */
[----:B------:R-:W-:-:S03]  /*d660*/  IMAD.WIDE R68, R0, 0x4, R68 ;  /* 0x0000000400447825 */ /* 0x000fc600078e0244 */
[----:B------:R4:W-:Y:S01]  /*d670*/  LDGSTS.E [R4+0x4700], [R84.64], !P5 ;  /* 0x0470000054047fae */ /* 0x0009e2000e92184a */
[----:B------:R-:W-:-:S03]  /*d680*/  IMAD.WIDE R36, R5, 0x4, R36 ;  /* 0x0000000405247825 */ /* 0x000fc600078e0224 */
[----:B------:R4:W-:Y:S04]  /*d690*/  LDGSTS.E [R4+0x4780], [R68.64], !P5 ;  /* 0x0478000044047fae */ /* 0x0009e8000e92184a */
[----:B-1----:R-:W2:Y:S04]  /*d6a0*/  LDL.LU.64 R164, [R1+0x14b0] ;  /* 0x0014b00001a47983 */ /* 0x002ea80000300a00 */
[----:B------:R1:W-:Y:S01]  /*d6b0*/  STL.64 [R1+0x4f8], R148 ;  /* 0x0004f89401007387 */ /* 0x0003e20000100a00 */
[----:B------:R-:W-:-:S03]  /*d6c0*/  IMAD.WIDE R20, R5, 0x4, R20 ;  /* 0x0000000405147825 */ /* 0x000fc600078e0214 */
[----:B-1----:R-:W2:Y:S04]  /*d6d0*/  LDL.LU.64 R148, [R1+0x14a8] ;  /* 0x0014a80001947983 */ /* 0x002ea80000300a00 */
[----:B------:R1:W-:Y:S01]  /*d6e0*/  STL.64 [R1+0x500], R132 ;  /* 0x0005008401007387 */ /* 0x0003e20000100a00 */
[----:B------:R-:W-:-:S03]  /*d6f0*/  IMAD.WIDE R248, R5, 0x4, R248 ;  /* 0x0000000405f87825 */ /* 0x000fc600078e02f8 */
[----:B-1----:R-:W2:Y:S04]  /*d700*/  LDL.LU.64 R132, [R1+0x14a0] ;  /* 0x0014a00001847983 */ /* 0x002ea80000300a00 */
[----:B------:R4:W-:Y:S04]  /*d710*/  STL.64 [R1+0x108], R116 ;  /* 0x0001087401007387 */ /* 0x0009e80000100a00 */
[----:B------:R1:W-:Y:S04]  /*d720*/  STL.64 [R1+0x150], R100 ;  /* 0x0001506401007387 */ /* 0x0003e80000100a00 */
[----:B----4-:R-:W4:Y:S04]  /*d730*/  LDL.LU.64 R116, [R1+0x1498] ;  /* 0x0014980001747983 */ /* 0x010f280000300a00 */
[----:B------:R1:W-:Y:S04]  /*d740*/  STL.64 [R1+0x128], R84 ;  /* 0x0001285401007387 */ /* 0x0003e80000100a00 */
[----:B-1----:R-:W2:Y:S04]  /*d750*/  LDL.LU.64 R100, [R1+0x1490] ;  /* 0x0014900001647983 */ /* 0x002ea80000300a00 */
[----:B------:R1:W-:Y:S04]  /*d760*/  STL.64 [R1+0x100], R68 ;  /* 0x0001004401007387 */ /* 0x0003e80000100a00 */
[----:B------:R-:W2:Y:S04]  /*d770*/  LDL.LU.64 R84, [R1+0x1488] ;  /* 0x0014880001547983 */ /* 0x000ea80000300a00 */
[----:B-1----:R-:W2:Y:S01]  /*d780*/  LDL.LU.64 R68, [R1+0x1480] ;  /* 0x0014800001447983 */ /* 0x002ea20000300a00 */
[----:B-----5:R-:W-:-:S05]  /*d790*/  IMAD.WIDE R52, R5, 0x4, R52 ;  /* 0x0000000405347825 */ /* 0x020fca00078e0234 */
[----:B------:R1:W-:Y:S04]  /*d7a0*/  STL.64 [R1+0x5f8], R52 ;  /* 0x0005f83401007387 */ /* 0x0003e80000100a00 */
[----:B-1----:R-:W5:Y:S04]  /*d7b0*/  LDL.LU.64 R52, [R1+0x1478] ;  /* 0x0014780001347983 */ /* 0x002f680000300a00 */
[----:B------:R1:W-:Y:S04]  /*d7c0*/  STL.64 [R1+0x680], R36 ;  /* 0x0006802401007387 */ /* 0x0003e80000100a00 */
[----:B-1----:R-:W2:Y:S04]  /*d7d0*/  LDL.LU.64 R36, [R1+0x1470] ;  /* 0x0014700001247983 */ /* 0x002ea80000300a00 */
[----:B------:R1:W-:Y:S04]  /*d7e0*/  STL.64 [R1+0x688], R20 ;  /* 0x0006881401007387 */ /* 0x0003e80000100a00 */
[----:B-1----:R-:W2:Y:S04]  /*d7f0*/  LDL.LU.64 R20, [R1+0x1468] ;  /* 0x0014680001147983 */ /* 0x002ea80000300a00 */
[----:B------:R1:W-:Y:S04]  /*d800*/  STL.64 [R1+0x8c0], R248 ;  /* 0x0008c0f801007387 */ /* 0x0003e80000100a00 */
[----:B-1----:R-:W2:Y:S01]  /*d810*/  LDL.LU.64 R248, [R1+0x1460] ;  /* 0x0014600001f87983 */ /* 0x002ea20000300a00 */
[----:B------:R-:W-:-:S04]  /*d820*/  IMAD.WIDE R8, R5, 0x4, R8 ;  /* 0x0000000405087825 */ /* 0x000fc800078e0208 */
[C---:B------:R-:W-:Y:S01]  /*d830*/  IMAD.WIDE R6, R5.reuse, 0x4, R6 ;  /* 0x0000000405067825 */ /* 0x040fe200078e0206 */
[----:B------:R3:W-:Y:S04]  /*d840*/  STL.64 [R1+0x8c8], R8 ;  /* 0x0008c80801007387 */ /* 0x0007e80000100a00 */
[----:B------:R1:W-:Y:S01]  /*d850*/  STL.64 [R1+0xd10], R6 ;  /* 0x000d100601007387 */ /* 0x0003e20000100a00 */
[----:B---3--:R-:W-:-:S04]  /*d860*/  IMAD.WIDE R8, R5, 0x4, R10 ;  /* 0x0000000405087825 */ /* 0x008fc800078e020a */
[C---:B-1----:R-:W-:Y:S01]  /*d870*/  IMAD.WIDE R6, R5.reuse, 0x4, R250 ;  /* 0x0000000405067825 */ /* 0x042fe200078e02fa */
[----:B------:R1:W-:Y:S04]  /*d880*/  STL.64 [R1+0xd18], R8 ;  /* 0x000d180801007387 */ /* 0x0003e80000100a00 */
[----:B------:R3:W-:Y:S01]  /*d890*/  STL.64 [R1+0xd20], R6 ;  /* 0x000d200601007387 */ /* 0x0007e20000100a00 */
[----:B-1----:R-:W-:-:S04]  /*d8a0*/  IMAD.WIDE R8, R5, 0x4, R246 ;  /* 0x0000000405087825 */ /* 0x002fc800078e02f6 */
[----:B---3--:R-:W-:-:S04]  /*d8b0*/  IMAD.WIDE R6, R5, 0x4, R244 ;  /* 0x0000000405067825 */ /* 0x008fc800078e02f4 */
[----:B------:R-:W-:-:S04]  /*d8c0*/  IMAD.WIDE R82, R5, 0x4, R82 ;  /* 0x0000000405527825 */ /* 0x000fc800078e0252 */
[----:B--2---:R-:W-:-:S05]  /*d8d0*/  IMAD.WIDE R10, R5, 0x4, R248 ;  /* 0x00000004050a7825 */ /* 0x004fca00078e02f8 */
[----:B------:R1:W-:Y:S04]  /*d8e0*/  STL.64 [R1+0xd28], R10 ;  /* 0x000d280a01007387 */ /* 0x0003e80000100a00 */
[----:B------:R2:W-:Y:S04]  /*d8f0*/  STL.64 [R1+0xd30], R8 ;  /* 0x000d300801007387 */ /* 0x0005e80000100a00 */
[----:B------:R3:W-:Y:S01]  /*d900*/  STL.64 [R1+0xd38], R6 ;  /* 0x000d380601007387 */ /* 0x0007e20000100a00 */
[----:B-1----:R-:W-:-:S04]  /*d910*/  IMAD.WIDE R10, R5, 0x4, R242 ;  /* 0x00000004050a7825 */ /* 0x002fc800078e02f2 */
[C---:B--2---:R-:W-:Y:S01]  /*d920*/  IMAD.WIDE R8, R5.reuse, 0x4, R12 ;  /* 0x0000000405087825 */ /* 0x044fe200078e020c */
[----:B------:R1:W-:Y:S03]  /*d930*/  STL.64 [R1+0xd40], R10 ;  /* 0x000d400a01007387 */ /* 0x0003e60000100a00 */
[C---:B---3--:R-:W-:Y:S01]  /*d940*/  IMAD.WIDE R6, R5.reuse, 0x4, R14 ;  /* 0x0000000405067825 */ /* 0x048fe200078e020e */
        /* <DEDUP_REMOVED lines=28> */
[----:B------:R-:W-:Y:S03]  /*db10*/  STL.64 [R1+0xdb8], R10 ;  /* 0x000db80a01007387 */ /* 0x000fe60000100a00 */
[C---:B---3--:R-:W-:Y:S01]  /*db20*/  IMAD.WIDE R6, R5.reuse, 0x4, R44 ;  /* 0x0000000405067825 */ /* 0x048fe200078e022c */
[----:B------:R1:W-:Y:S03]  /*db30*/  STL.64 [R1+0xdc0], R8 ;  /* 0x000dc00801007387 */ /* 0x0003e60000100a00 */
[C---:B------:R-:W-:Y:S01]  /*db40*/  IMAD.WIDE R42, R5.reuse, 0x4, R46 ;  /* 0x00000004052a7825 */ /* 0x040fe200078e022e */
[----:B------:R5:W-:Y:S03]  /*db50*/  STL.64 [R1+0xdc8], R6 ;  /* 0x000dc80601007387 */ /* 0x000be60000100a00 */
[----:B-1----:R-:W-:-:S04]  /*db60*/  IMAD.WIDE R8, R5, 0x4, R48 ;  /* 0x0000000405087825 */ /* 0x002fc800078e0230 */
[C---:B-----5:R-:W-:Y:S01]  /*db70*/  IMAD.WIDE R6, R5.reuse, 0x4, R52 ;  /* 0x0000000405067825 */ /* 0x060fe200078e0234 */
[----:B------:R1:W-:Y:S03]  /*db80*/  STL.64 [R1+0xdd8], R8 ;  /* 0x000dd80801007387 */ /* 0x0003e60000100a00 */
[C---:B------:R-:W-:Y:S01]  /*db90*/  IMAD.WIDE R38, R5.reuse, 0x4, R50 ;  /* 0x0000000405267825 */ /* 0x040fe200078e0232 */
[----:B------:R-:W-:Y:S04]  /*dba0*/  STL.64 [R1+0xdd0], R42 ;  /* 0x000dd02a01007387 */ /* 0x000fe80000100a00 */
[----:B------:R-:W-:Y:S01]  /*dbb0*/  STL.64 [R1+0x13b8], R42 ;  /* 0x0013b82a01007387 */ /* 0x000fe20000100a00 */
[----:B-1----:R-:W-:-:S03]  /*dbc0*/  IMAD.WIDE R8, R5, 0x4, R54 ;  /* 0x0000000405087825 */ /* 0x002fc600078e0236 */
[----:B------:R1:W-:Y:S04]  /*dbd0*/  STL.64 [R1+0xde8], R6 ;  /* 0x000de80601007387 */ /* 0x0003e80000100a00 */
[----:B------:R-:W-:Y:S04]  /*dbe0*/  STL.64 [R1+0xde0], R38 ;  /* 0x000de02601007387 */ /* 0x000fe80000100a00 */
[----:B------:R2:W-:Y:S01]  /*dbf0*/  STL.64 [R1+0xdf0], R8 ;  /* 0x000df00801007387 */ /* 0x0005e20000100a00 */
[----:B-1----:R-:W-:-:S03]  /*dc00*/  IMAD.WIDE R6, R5, 0x4, R56 ;  /* 0x0000000405067825 */ /* 0x002fc600078e0238 */
[----:B------:R-:W-:Y:S04]  /*dc10*/  STL.64 [R1+0x1320], R38 ;  /* 0x0013202601007387 */ /* 0x000fe80000100a00 */
[----:B------:R1:W-:Y:S01]  /*dc20*/  STL.64 [R1+0xdf8], R6 ;  /* 0x000df80601007387 */ /* 0x0003e20000100a00 */
[----:B--2---:R-:W-:-:S04]  /*dc30*/  IMAD.WIDE R8, R5, 0x4, R60 ;  /* 0x0000000405087825 */ /* 0x004fc800078e023c */
[----:B-1----:R-:W-:-:S05]  /*dc40*/  IMAD.WIDE R6, R5, 0x4, R58 ;  /* 0x0000000405067825 */ /* 0x002fca00078e023a */
[----:B------:R1:W-:Y:S01]  /*dc50*/  STL.64 [R1+0xe00], R6 ;  /* 0x000e000601007387 */ /* 0x0003e20000100a00 */
[----:B------:R-:W-:-:S03]  /*dc60*/  IMAD.WIDE R40, R5, 0x4, R62 ;  /* 0x0000000405287825 */ /* 0x000fc600078e023e */
[----:B------:R2:W-:Y:S01]  /*dc70*/  STL.64 [R1+0xe08], R8 ;  /* 0x000e080801007387 */ /* 0x0005e20000100a00 */
[----:B------:R-:W-:-:S04]  /*dc80*/  IMAD.WIDE R242, R5, 0x4, R68 ;  /* 0x0000000405f27825 */ /* 0x000fc800078e0244 */
[----:B-1----:R-:W-:-:S04]  /*dc90*/  IMAD.WIDE R6, R5, 0x4, R64 ;  /* 0x0000000405067825 */ /* 0x002fc800078e0240 */
[C---:B--2---:R-:W-:Y:S01]  /*dca0*/  IMAD.WIDE R8, R5.reuse, 0x4, R70 ;  /* 0x0000000405087825 */ /* 0x044fe200078e0246 */
[----:B------:R1:W-:Y:S03]  /*dcb0*/  STL.64 [R1+0xe18], R6 ;  /* 0x000e180601007387 */ /* 0x0003e60000100a00 */
[C---:B------:R-:W-:Y:S01]  /*dcc0*/  IMAD.WIDE R36, R5.reuse, 0x4, R66 ;  /* 0x0000000405247825 */ /* 0x040fe200078e0242 */
[----:B------:R-:W-:Y:S04]  /*dcd0*/  STL.64 [R1+0xe10], R40 ;  /* 0x000e102801007387 */ /* 0x000fe80000100a00 */
[----:B------:R-:W-:Y:S01]  /*dce0*/  STL.64 [R1+0x13c0], R40 ;  /* 0x0013c02801007387 */ /* 0x000fe20000100a00 */
[----:B-1----:R-:W-:-:S03]  /*dcf0*/  IMAD.WIDE R6, R5, 0x4, R72 ;  /* 0x0000000405067825 */ /* 0x002fc600078e0248 */
[----:B------:R-:W-:Y:S04]  /*dd00*/  STL.64 [R1+0xe28], R242 ;  /* 0x000e28f201007387 */ /* 0x000fe80000100a00 */
[----:B------:R1:W-:Y:S04]  /*dd10*/  STL.64 [R1+0xe30], R8 ;  /* 0x000e300801007387 */ /* 0x0003e80000100a00 */
[----:B------:R-:W-:Y:S04]  /*dd20*/  STL.64 [R1+0xe20], R36 ;  /* 0x000e202401007387 */ /* 0x000fe80000100a00 */
[----:B------:R-:W-:Y:S01]  /*dd30*/  STL.64 [R1+0x1318], R36 ;  /* 0x0013182401007387 */ /* 0x000fe20000100a00 */
[----:B------:R-:W-:-:S03]  /*dd40*/  IMAD.WIDE R10, R5, 0x4, R76 ;  /* 0x00000004050a7825 */ /* 0x000fc600078e024c */
[----:B------:R2:W-:Y:S01]  /*dd50*/  STL.64 [R1+0xe38], R6 ;  /* 0x000e380601007387 */ /* 0x0005e20000100a00 */
[----:B-1----:R-:W-:-:S04]  /*dd60*/  IMAD.WIDE R8, R5, 0x4, R78 ;  /* 0x0000000405087825 */ /* 0x002fc800078e024e */
        /* <DEDUP_REMOVED lines=9> */
[----:B------:R-:W-:Y:S01]  /*de00*/  STL.64 [R1+0xe60], R82 ;  /* 0x000e605201007387 */ /* 0x000fe20000100a00 */
[----:B-1----:R-:W-:-:S03]  /*de10*/  IMAD.WIDE R6, R5, 0x4, R88 ;  /* 0x0000000405067825 */ /* 0x002fc600078e0258 */
[----:B------:R1:W-:Y:S04]  /*de20*/  STL.64 [R1+0xe70], R8 ;  /* 0x000e700801007387 */ /* 0x0003e80000100a00 */
[----:B------:R-:W-:Y:S01]  /*de30*/  STL.64 [R1+0x1328], R82 ;  /* 0x0013285201007387 */ /* 0x000fe20000100a00 */
[----:B--2---:R-:W-:-:S03]  /*de40*/  IMAD.WIDE R10, R5, 0x4, R92 ;  /* 0x00000004050a7825 */ /* 0x004fc600078e025c */
[----:B------:R2:W-:Y:S01]  /*de50*/  STL.64 [R1+0xe78], R6 ;  /* 0x000e780601007387 */ /* 0x0005e20000100a00 */
[----:B-1----:R-:W-:-:S04]  /*de60*/  IMAD.WIDE R8, R5, 0x4, R94 ;  /* 0x0000000405087825 */ /* 0x002fc800078e025e */
[----:B--2---:R-:W-:-:S05]  /*de70*/  IMAD.WIDE R6, R5, 0x4, R90 ;  /* 0x0000000405067825 */ /* 0x004fca00078e025a */
[----:B------:R1:W-:Y:S01]  /*de80*/  STL.64 [R1+0xe80], R6 ;  /* 0x000e800601007387 */ /* 0x0003e20000100a00 */
[----:B------:R-:W-:-:S03]  /*de90*/  IMAD.WIDE R34, R5, 0x4, R98 ;  /* 0x0000000405227825 */ /* 0x000fc600078e0262 */
        /* <DEDUP_REMOVED lines=9> */
[----:B------:R1:W-:Y:S01]  /*df30*/  STL.64 [R1+0xeb0], R8 ;  /* 0x000eb00801007387 */ /* 0x0003e20000100a00 */
[----:B--2---:R-:W-:-:S03]  /*df40*/  IMAD.WIDE R10, R5, 0x4, R106 ;  /* 0x00000004050a7825 */ /* 0x004fc600078e026a */
[----:B------:R2:W-:Y:S04]  /*df50*/  STL.64 [R1+0x1330], R34 ;  /* 0x0013302201007387 */ /* 0x0005e80000100a00 */
[----:B------:R3:W-:Y:S01]  /*df60*/  STL.64 [R1+0xeb8], R6 ;  /* 0x000eb80601007387 */ /* 0x0007e20000100a00 */
[----:B-1----:R-:W-:-:S03]  /*df70*/  IMAD.WIDE R8, R5, 0x4, R108 ;  /* 0x0000000405087825 */ /* 0x002fc600078e026c */
[----:B------:R-:W-:Y:S01]  /*df80*/  STL.64 [R1+0xec0], R10 ;  /* 0x000ec00a01007387 */ /* 0x000fe20000100a00 */
[----:B--2---:R-:W-:-:S03]  /*df90*/  IMAD.WIDE R34, R5, 0x4, R112 ;  /* 0x0000000405227825 */ /* 0x004fc600078e0270 */
[----:B------:R4:W-:Y:S01]  /*dfa0*/  STL.64 [R1+0xec8], R8 ;  /* 0x000ec80801007387 */ /* 0x0009e20000100a00 */
[----:B---3--:R-:W-:-:S05]  /*dfb0*/  IMAD.WIDE R6, R5, 0x4, R110 ;  /* 0x0000000405067825 */ /* 0x008fca00078e026e */
[----:B------:R1:W-:Y:S01]  /*dfc0*/  STL.64 [R1+0xed0], R6 ;  /* 0x000ed00601007387 */ /* 0x0003e20000100a00 */
[----:B----4-:R-:W-:-:S03]  /*dfd0*/  IMAD.WIDE R8, R5, 0x4, R116 ;  /* 0x0000000405087825 */ /* 0x010fc600078e0274 */
[----:B------:R-:W-:Y:S01]  /*dfe0*/  STL.64 [R1+0xed8], R34 ;  /* 0x000ed82201007387 */ /* 0x000fe20000100a00 */
[----:B------:R-:W-:-:S03]  /*dff0*/  IMAD.WIDE R32, R5, 0x4, R114 ;  /* 0x0000000405207825 */ /* 0x000fc600078e0272 */
[----:B------:R2:W-:Y:S01]  /*e000*/  STL.64 [R1+0xee8], R8 ;  /* 0x000ee80801007387 */ /* 0x0005e20000100a00 */
[----:B-1----:R-:W-:-:S03]  /*e010*/  IMAD.WIDE R6, R5, 0x4, R118 ;  /* 0x0000000405067825 */ /* 0x002fc600078e0276 */
[----:B------:R-:W-:Y:S04]  /*e020*/  STL.64 [R1+0x1338], R34 ;  /* 0x0013382201007387 */ /* 0x000fe80000100a00 */
[----:B------:R1:W-:Y:S04]  /*e030*/  STL.64 [R1+0xef0], R6 ;  /* 0x000ef00601007387 */ /* 0x0003e80000100a00 */
[----:B------:R-:W-:Y:S01]  /*e040*/  STL.64 [R1+0xee0], R32 ;  /* 0x000ee02001007387 */ /* 0x000fe20000100a00 */
[----:B--2---:R-:W-:-:S03]  /*e050*/  IMAD.WIDE R8, R5, 0x4, R122 ;  /* 0x0000000405087825 */ /* 0x004fc600078e027a */
[----:B------:R-:W-:Y:S01]  /*e060*/  STL.64 [R1+0x1340], R32 ;  /* 0x0013402001007387 */ /* 0x000fe20000100a00 */
[----:B-1----:R-:W-:-:S05]  /*e070*/  IMAD.WIDE R6, R5, 0x4, R120 ;  /* 0x0000000405067825 */ /* 0x002fca00078e0278 */
[----:B------:R1:W-:Y:S01]  /*e080*/  STL.64 [R1+0xef8], R6 ;  /* 0x000ef80601007387 */ /* 0x0003e20000100a00 */
[----:B------:R-:W-:-:S03]  /*e090*/  IMAD.WIDE R34, R5, 0x4, R124 ;  /* 0x0000000405227825 */ /* 0x000fc600078e027c */
[----:B------:R-:W-:Y:S01]  /*e0a0*/  STL.64 [R1+0xf00], R8 ;  /* 0x000f000801007387 */ /* 0x000fe20000100a00 */
[----:B------:R-:W-:-:S04]  /*e0b0*/  IMAD.WIDE R82, R5, 0x4, R128 ;  /* 0x0000000405527825 */ /* 0x000fc800078e0280 */
[----:B-1----:R-:W-:-:S05]  /*e0c0*/  IMAD.WIDE R6, R5, 0x4, R126 ;  /* 0x0000000405067825 */ /* 0x002fca00078e027e */
[----:B------:R1:W-:Y:S01]  /*e0d0*/  STL.64 [R1+0xf10], R6 ;  /* 0x000f100601007387 */ /* 0x0003e20000100a00 */
[----:B------:R-:W-:-:S03]  /*e0e0*/  IMAD.WIDE R46, R5, 0x4, R132 ;  /* 0x00000004052e7825 */ /* 0x000fc600078e0284 */
[----:B------:R-:W-:Y:S01]  /*e0f0*/  STL.64 [R1+0xf08], R34 ;  /* 0x000f082201007387 */ /* 0x000fe20000100a00 */
[----:B------:R-:W-:-:S03]  /*e100*/  IMAD.WIDE R30, R5, 0x4, R130 ;  /* 0x00000004051e7825 */ /* 0x000fc600078e0282 */
[----:B------:R-:W-:Y:S01]  /*e110*/  STL.64 [R1+0x13f0], R34 ;  /* 0x0013f02201007387 */ /* 0x000fe20000100a00 */
[----:B-1----:R-:W-:-:S03]  /*e120*/  IMAD.WIDE R6, R5, 0x4, R134 ;  /* 0x0000000405067825 */ /* 0x002fc600078e0286 */
[----:B------:R-:W-:Y:S04]  /*e130*/  STL.64 [R1+0xf18], R82 ;  /* 0x000f185201007387 */ /* 0x000fe80000100a00 */
[----:B------:R-:W-:Y:S04]  /*e140*/  STL.64 [R1+0x1348], R82 ;  /* 0x0013485201007387 */ /* 0x000fe80000100a00 */
[----:B------:R1:W-:Y:S01]  /*e150*/  STL.64 [R1+0xf30], R6 ;  /* 0x000f300601007387 */ /* 0x0003e20000100a00 */
[----:B------:R-:W-:-:S03]  /*e160*/  IMAD.WIDE R8, R5, 0x4, R138 ;  /* 0x0000000405087825 */ /* 0x000fc600078e028a */
[----:B------:R-:W-:Y:S04]  /*e170*/  STL.64 [R1+0xf28], R46 ;  /* 0x000f282e01007387 */ /* 0x000fe80000100a00 */
[----:B------:R-:W-:Y:S01]  /*e180*/  STL.64 [R1+0xf20], R30 ;  /* 0x000f201e01007387 */ /* 0x000fe20000100a00 */
[----:B-1----:R-:W-:-:S03]  /*e190*/  IMAD.WIDE R6, R5, 0x4, R136 ;  /* 0x0000000405067825 */ /* 0x002fc600078e0288 */
[----:B------:R-:W-:Y:S04]  /*e1a0*/  STL.64 [R1+0x1350], R30 ;  /* 0x0013501e01007387 */ /* 0x000fe80000100a00 */
        /* <DEDUP_REMOVED lines=11> */
[----:B------:R-:W-:Y:S01]  /*e260*/  STL.64 [R1+0xf58], R38 ;  /* 0x000f582601007387 */ /* 0x000fe20000100a00 */
[----:B------:R-:W-:-:S03]  /*e270*/  IMAD.WIDE R40, R5, 0x4, R152 ;  /* 0x0000000405287825 */ /* 0x000fc600078e0298 */
[----:B------:R-:W-:Y:S04]  /*e280*/  STL.64 [R1+0x1358], R38 ;  /* 0x0013582601007387 */ /* 0x000fe80000100a00 */
[----:B------:R1:W-:Y:S04]  /*e290*/  STL.64 [R1+0xf70], R6 ;  /* 0x000f700601007387 */ /* 0x0003e80000100a00 */
[----:B------:R-:W-:Y:S04]  /*e2a0*/  STL.64 [R1+0xf68], R138 ;  /* 0x000f688a01007387 */ /* 0x000fe80000100a00 */
[----:B------:R-:W-:Y:S01]  /*e2b0*/  STL.64 [R1+0xf60], R28 ;  /* 0x000f601c01007387 */ /* 0x000fe20000100a00 */
[----:B-1----:R-:W-:-:S03]  /*e2c0*/  IMAD.WIDE R6, R5, 0x4, R154 ;  /* 0x0000000405067825 */ /* 0x002fc600078e029a */
[----:B------:R-:W-:Y:S04]  /*e2d0*/  STL.64 [R1+0x1360], R28 ;  /* 0x0013601c01007387 */ /* 0x000fe80000100a00 */
[----:B------:R-:W-:Y:S04]  /*e2e0*/  STL.64 [R1+0xf78], R40 ;  /* 0x000f782801007387 */ /* 0x000fe80000100a00 */
[----:B------:R-:W-:Y:S01]  /*e2f0*/  STL.64 [R1+0x1418], R40 ;  /* 0x0014182801007387 */ /* 0x000fe20000100a00 */
[----:B------:R-:W-:-:S03]  /*e300*/  IMAD.WIDE R30, R5, 0x4, R156 ;  /* 0x00000004051e7825 */ /* 0x000fc600078e029c */
[----:B------:R1:W-:Y:S01]  /*e310*/  STL.64 [R1+0xf80], R6 ;  /* 0x000f800601007387 */ /* 0x0003e20000100a00 */
[----:B------:R-:W-:-:S04]  /*e320*/  IMAD.WIDE R36, R5, 0x4, R160 ;  /* 0x0000000405247825 */ /* 0x000fc800078e02a0 */
[----:B-1----:R-:W-:-:S05]  /*e330*/  IMAD.WIDE R6, R5, 0x4, R158 ;  /* 0x0000000405067825 */ /* 0x002fca00078e029e */
[----:B------:R1:W-:Y:S01]  /*e340*/  STL.64 [R1+0xf90], R6 ;  /* 0x000f900601007387 */ /* 0x0003e20000100a00 */
[----:B------:R-:W-:-:S03]  /*e350*/  IMAD.WIDE R136, R5, 0x4, R164 ;  /* 0x0000000405887825 */ /* 0x000fc600078e02a4 */
[----:B------:R-:W-:Y:S01]  /*e360*/  STL.64 [R1+0xf88], R30 ;  /* 0x000f881e01007387 */ /* 0x000fe20000100a00 */
[----:B------:R-:W-:-:S03]  /*e370*/  IMAD.WIDE R26, R5, 0x4, R162 ;  /* 0x00000004051a7825 */ /* 0x000fc600078e02a2 */
[----:B------:R2:W-:Y:S01]  /*e380*/  STL.64 [R1+0x1400], R30 ;  /* 0x0014001e01007387 */ /* 0x0005e20000100a00 */
[----:B-1----:R-:W-:-:S03]  /*e390*/  IMAD.WIDE R6, R5, 0x4, R166 ;  /* 0x0000000405067825 */ /* 0x002fc600078e02a6 */
[----:B------:R-:W-:Y:S04]  /*e3a0*/  STL.64 [R1+0xf98], R36 ;  /* 0x000f982401007387 */ /* 0x000fe80000100a00 */
[----:B------:R-:W-:Y:S04]  /*e3b0*/  STL.64 [R1+0x1368], R36 ;  /* 0x0013682401007387 */ /* 0x000fe80000100a00 */
[----:B------:R1:W-:Y:S01]  /*e3c0*/  STL.64 [R1+0xfb0], R6 ;  /* 0x000fb00601007387 */ /* 0x0003e20000100a00 */
[----:B------:R-:W-:-:S03]  /*e3d0*/  IMAD.WIDE R8, R5, 0x4, R172 ;  /* 0x0000000405087825 */ /* 0x000fc600078e02ac */
[----:B------:R-:W-:Y:S01]  /*e3e0*/  STL.64 [R1+0xfa8], R136 ;  /* 0x000fa88801007387 */ /* 0x000fe20000100a00 */
[----:B--2---:R-:W-:-:S03]  /*e3f0*/  IMAD.WIDE R30, R5, 0x4, R170 ;  /* 0x00000004051e7825 */ /* 0x004fc600078e02aa */
[----:B------:R-:W-:Y:S01]  /*e400*/  STL.64 [R1+0xfa0], R26 ;  /* 0x000fa01a01007387 */ /* 0x000fe20000100a00 */
[----:B-1----:R-:W-:-:S03]  /*e410*/  IMAD.WIDE R6, R5, 0x4, R168 ;  /* 0x0000000405067825 */ /* 0x002fc600078e02a8 */
[----:B------:R-:W-:Y:S04]  /*e420*/  STL.64 [R1+0x1370], R26 ;  /* 0x0013701a01007387 */ /* 0x000fe80000100a00 */
[----:B------:R1:W-:Y:S01]  /*e430*/  STL.64 [R1+0xfb8], R6 ;  /* 0x000fb80601007387 */ /* 0x0003e20000100a00 */
[----:B------:R-:W-:-:S03]  /*e440*/  IMAD.WIDE R90, R5, 0x4, R176 ;  /* 0x00000004055a7825 */ /* 0x000fc600078e02b0 */
[----:B------:R-:W-:Y:S01]  /*e450*/  STL.64 [R1+0xfc8], R8 ;  /* 0x000fc80801007387 */ /* 0x000fe20000100a00 */
[----:B------:R-:W-:-:S03]  /*e460*/  IMAD.WIDE R82, R5, 0x4, R180 ;  /* 0x0000000405527825 */ /* 0x000fc600078e02b4 */
[----:B------:R-:W-:Y:S01]  /*e470*/  STL.64 [R1+0xfc0], R30 ;  /* 0x000fc01e01007387 */ /* 0x000fe20000100a00 */
        /* <DEDUP_REMOVED lines=8> */
[----:B------:R1:W-:Y:S01]  /*e500*/  STL.64 [R1+0xff0], R6 ;  /* 0x000ff00601007387 */ /* 0x0003e20000100a00 */
[----:B------:R-:W-:-:S03]  /*e510*/  IMAD.WIDE R32, R5, 0x4, R186 ;  /* 0x0000000405207825 */ /* 0x000fc600078e02ba */
[----:B------:R-:W-:Y:S04]  /*e520*/  STL.64 [R1+0xfe8], R82 ;  /* 0x000fe85201007387 */ /* 0x000fe80000100a00 */
[----:B------:R-:W-:Y:S01]  /*e530*/  STL.64 [R1+0xfe0], R24 ;  /* 0x000fe01801007387 */ /* 0x000fe20000100a00 */
[----:B-1----:R-:W-:-:S03]  /*e540*/  IMAD.WIDE R6, R5, 0x4, R188 ;  /* 0x0000000405067825 */ /* 0x002fc600078e02bc */
[----:B------:R-:W-:Y:S01]  /*e550*/  STL.64 [R1+0x1380], R24 ;  /* 0x0013801801007387 */ /* 0x000fe20000100a00 */
[----:B------:R-:W-:-:S03]  /*e560*/  IMAD.WIDE R90, R5, 0x4, R190 ;  /* 0x00000004055a7825 */ /* 0x000fc600078e02be */
        /* <DEDUP_REMOVED lines=8> */
[----:B------:R-:W-:Y:S01]  /*e5f0*/  STL.64 [R1+0x1388], R90 ;  /* 0x0013885a01007387 */ /* 0x000fe20000100a00 */
[----:B------:R-:W-:-:S03]  /*e600*/  IMAD.WIDE R22, R5, 0x4, R194 ;  /* 0x0000000405167825 */ /* 0x000fc600078e02c2 */
[----:B------:R1:W-:Y:S04]  /*e610*/  STL.64 [R1+0x1028], R6 ;  /* 0x0010280601007387 */ /* 0x0003e80000100a00 */
[----:B------:R-:W-:Y:S01]  /*e620*/  STL.64 [R1+0x1018], R88 ;  /* 0x0010185801007387 */ /* 0x000fe20000100a00 */
[----:B------:R-:W-:-:S03]  /*e630*/  IMAD.WIDE R34, R5, 0x4, R202 ;  /* 0x0000000405227825 */ /* 0x000fc600078e02ca */
[----:B------:R-:W-:Y:S01]  /*e640*/  STL.64 [R1+0x1390], R88 ;  /* 0x0013905801007387 */ /* 0x000fe20000100a00 */
[----:B-1----:R-:W-:-:S04]  /*e650*/  IMAD.WIDE R6, R5, 0x4, R198 ;  /* 0x0000000405067825 */ /* 0x002fc800078e02c6 */
[C---:B------:R-:W-:Y:S01]  /*e660*/  IMAD.WIDE R90, R5.reuse, 0x4, R200 ;  /* 0x00000004055a7825 */ /* 0x040fe200078e02c8 */
[----:B------:R1:W-:Y:S04]  /*e670*/  STL.64 [R1+0x1030], R6 ;  /* 0x0010300601007387 */ /* 0x0003e80000100a00 */
[----:B------:R-:W-:Y:S01]  /*e680*/  STL.64 [R1+0x1020], R22 ;  /* 0x0010201601007387 */ /* 0x000fe20000100a00 */
[----:B------:R-:W-:-:S03]  /*e690*/  IMAD.WIDE R26, R5, 0x4, R206 ;  /* 0x00000004051a7825 */ /* 0x000fc600078e02ce */
[----:B------:R-:W-:Y:S01]  /*e6a0*/  STL.64 [R1+0x1398], R22 ;  /* 0x0013981601007387 */ /* 0x000fe20000100a00 */
[----:B-1----:R-:W-:-:S03]  /*e6b0*/  IMAD.WIDE R6, R5, 0x4, R204 ;  /* 0x0000000405067825 */ /* 0x002fc600078e02cc */
[----:B------:R-:W-:Y:S01]  /*e6c0*/  STL.64 [R1+0x1038], R90 ;  /* 0x0010385a01007387 */ /* 0x000fe20000100a00 */
[----:B------:R-:W-:-:S03]  /*e6d0*/  IMAD.WIDE R32, R5, 0x4, R212 ;  /* 0x0000000405207825 */ /* 0x000fc600078e02d4 */
[----:B------:R-:W-:Y:S01]  /*e6e0*/  STL.64 [R1+0x1428], R90 ;  /* 0x0014285a01007387 */ /* 0x000fe20000100a00 */
[----:B------:R-:W-:-:S03]  /*e6f0*/  IMAD.WIDE R86, R5, 0x4, R208 ;  /* 0x0000000405567825 */ /* 0x000fc600078e02d0 */
[----:B------:R1:W-:Y:S04]  /*e700*/  STL.64 [R1+0x1048], R6 ;  /* 0x0010480601007387 */ /* 0x0003e80000100a00 */
[----:B------:R-:W-:Y:S01]  /*e710*/  STL.64 [R1+0x1040], R34 ;  /* 0x0010402201007387 */ /* 0x000fe20000100a00 */
[----:B------:R-:W-:-:S03]  /*e720*/  IMAD.WIDE R20, R5, 0x4, R210 ;  /* 0x0000000405147825 */ /* 0x000fc600078e02d2 */
[----:B------:R-:W-:Y:S01]  /*e730*/  STL.64 [R1+0x1430], R34 ;  /* 0x0014302201007387 */ /* 0x000fe20000100a00 */
[----:B-1----:R-:W-:-:S03]  /*e740*/  IMAD.WIDE R6, R5, 0x4, R214 ;  /* 0x0000000405067825 */ /* 0x002fc600078e02d6 */
[----:B------:R-:W-:Y:S04]  /*e750*/  STL.64 [R1+0x1050], R26 ;  /* 0x0010501a01007387 */ /* 0x000fe80000100a00 */
[----:B------:R-:W-:Y:S01]  /*e760*/  STL.64 [R1+0x13a0], R26 ;  /* 0x0013a01a01007387 */ /* 0x000fe20000100a00 */
[----:B------:R-:W-:-:S03]  /*e770*/  IMAD.WIDE R44, R5, 0x4, R216 ;  /* 0x00000004052c7825 */ /* 0x000fc600078e02d8 */
[----:B------:R-:W-:Y:S04]  /*e780*/  STL.64 [R1+0x1068], R32 ;  /* 0x0010682001007387 */ /* 0x000fe80000100a00 */
[----:B------:R-:W-:Y:S04]  /*e790*/  STL.64 [R1+0x1058], R86 ;  /* 0x0010585601007387 */ /* 0x000fe80000100a00 */
[----:B------:R1:W-:Y:S04]  /*e7a0*/  STL.64 [R1+0x1070], R6 ;  /* 0x0010700601007387 */ /* 0x0003e80000100a00 */
[----:B------:R-:W-:Y:S04]  /*e7b0*/  STL.64 [R1+0x13a8], R86 ;  /* 0x0013a85601007387 */ /* 0x000fe80000100a00 */
[----:B------:R-:W-:Y:S04]  /*e7c0*/  STL.64 [R1+0x1060], R20 ;  /* 0x0010601401007387 */ /* 0x000fe80000100a00 */
[----:B------:R2:W-:Y:S04]  /*e7d0*/  STL.64 [R1+0x13b0], R20 ;  /* 0x0013b01401007387 */ /* 0x0005e80000100a00 */
[----:B------:R-:W-:Y:S04]  /*e7e0*/  STL.64 [R1+0x1078], R44 ;  /* 0x0010782c01007387 */ /* 0x000fe80000100a00 */
[----:B------:R-:W-:Y:S04]  /*e7f0*/  STL.64 [R1+0x1438], R44 ;  /* 0x0014382c01007387 */ /* 0x000fe80000100a00 */
[----:B------:R-:W3:Y:S01]  /*e800*/  LDL.LU.64 R10, [R1+0x120] ;  /* 0x00012000010a7983 */ /* 0x000ee20000300a00 */
[----:B-1----:R-:W-:-:S03]  /*e810*/  IMAD.WIDE R6, R5, 0x4, R220 ;  /* 0x0000000405067825 */ /* 0x002fc600078e02dc */
[----:B------:R-:W4:Y:S01]  /*e820*/  LDL.LU.64 R94, [R1+0xf0] ;  /* 0x0000f000015e7983 */ /* 0x000f220000300a00 */
[----:B------:R-:W-:-:S03]  /*e830*/  IMAD.WIDE R218, R5, 0x4, R218 ;  /* 0x0000000405da7825 */ /* 0x000fc600078e02da */
[----:B------:R-:W-:Y:S01]  /*e840*/  STL.64 [R1+0x1088], R6 ;  /* 0x0010880601007387 */ /* 0x000fe20000100a00 */
[----:B------:R-:W-:-:S03]  /*e850*/  IMAD.WIDE R36, R5, 0x4, R222 ;  /* 0x0000000405247825 */ /* 0x000fc600078e02de */
[----:B------:R-:W5:Y:S01]  /*e860*/  LDL.LU.64 R92, [R1+0xd0] ;  /* 0x0000d000015c7983 */ /* 0x000f620000300a00 */
[----:B------:R-:W-:-:S03]  /*e870*/  IMAD.WIDE R30, R5, 0x4, R228 ;  /* 0x00000004051e7825 */ /* 0x000fc600078e02e4 */
[----:B------:R-:W-:Y:S01]  /*e880*/  STL.64 [R1+0x1080], R218 ;  /* 0x001080da01007387 */ /* 0x000fe20000100a00 */
[----:B------:R-:W-:-:S03]  /*e890*/  IMAD.WIDE R84, R5, 0x4, R224 ;  /* 0x0000000405547825 */ /* 0x000fc600078e02e0 */
[----:B------:R-:W-:Y:S01]  /*e8a0*/  STL.64 [R1+0x1440], R218 ;  /* 0x001440da01007387 */ /* 0x000fe20000100a00 */
[----:B------:R-:W-:-:S03]  /*e8b0*/  IMAD.WIDE R38, R5, 0x4, R230 ;  /* 0x0000000405267825 */ /* 0x000fc600078e02e6 */
[----:B------:R-:W-:Y:S01]  /*e8c0*/  STL.64 [R1+0x1090], R36 ;  /* 0x0010902401007387 */ /* 0x000fe20000100a00 */
[----:B------:R-:W-:-:S03]  /*e8d0*/  IMAD.WIDE R18, R5, 0x4, R226 ;  /* 0x0000000405127825 */ /* 0x000fc600078e02e2 */
[----:B------:R1:W-:Y:S01]  /*e8e0*/  STL.64 [R1+0x13c8], R36 ;  /* 0x0013c82401007387 */ /* 0x0003e20000100a00 */
[----:B------:R-:W-:-:S03]  /*e8f0*/  IMAD.WIDE R88, R5, 0x4, R232 ;  /* 0x0000000405587825 */ /* 0x000fc600078e02e8 */
[----:B------:R-:W-:Y:S01]  /*e900*/  STL.64 [R1+0x10a8], R30 ;  /* 0x0010a81e01007387 */ /* 0x000fe20000100a00 */
[----:B--2---:R-:W-:-:S03]  /*e910*/  IMAD.WIDE R20, R5, 0x4, R234 ;  /* 0x0000000405147825 */ /* 0x004fc600078e02ea */
[----:B------:R-:W-:Y:S04]  /*e920*/  STL.64 [R1+0x1098], R84 ;  /* 0x0010985401007387 */ /* 0x000fe80000100a00 */
[----:B------:R-:W-:Y:S01]  /*e930*/  STL.64 [R1+0x13d0], R84 ;  /* 0x0013d05401007387 */ /* 0x000fe20000100a00 */
[----:B-1----:R-:W-:-:S03]  /*e940*/  IMAD.WIDE R36, R5, 0x4, R236 ;  /* 0x0000000405247825 */ /* 0x002fc600078e02ec */
[----:B------:R-:W-:Y:S04]  /*e950*/  STL.64 [R1+0x10b0], R38 ;  /* 0x0010b02601007387 */ /* 0x000fe80000100a00 */
        /* <DEDUP_REMOVED lines=8> */
[----:B------:R1:W-:Y:S04]  /*e9e0*/  STL.64 [R1+0x13e0], R36 ;  /* 0x0013e02401007387 */ /* 0x0003e80000100a00 */
[----:B------:R-:W2:Y:S04]  /*e9f0*/  LDL.LU.64 R78, [R1+0xb0] ;  /* 0x0000b000014e7983 */ /* 0x000ea80000300a00 */
[----:B------:R-:W2:Y:S04]  /*ea00*/  LDL.LU.64 R76, [R1+0x90] ;  /* 0x00009000014c7983 */ /* 0x000ea80000300a00 */
[----:B------:R-:W2:Y:S04]  /*ea10*/  LDL.LU.64 R74, [R1+0x70] ;  /* 0x00007000014a7983 */ /* 0x000ea80000300a00 */
[----:B------:R-:W1:Y:S04]  /*ea20*/  LDL.LU.64 R72, [R1+0x50] ;  /* 0x0000500001487983 */ /* 0x000e680000300a00 */
[----:B------:R-:W2:Y:S04]  /*ea30*/  LDL.LU.64 R70, [R1+0x118] ;  /* 0x0001180001467983 */ /* 0x000ea80000300a00 */
        /* <DEDUP_REMOVED lines=18> */
[----:B------:R-:W2:Y:S01]  /*eb60*/  LDL.LU.64 R6, [R1+0x40] ;  /* 0x0000400001067983 */ /* 0x000ea20000300a00 */
[----:B---3--:R-:W-:-:S03]  /*eb70*/  IMAD.WIDE R160, R0, 0x4, R10 ;  /* 0x0000000400a07825 */ /* 0x008fc600078e020a */
[----:B------:R-:W3:Y:S01]  /*eb80*/  LDL.LU.64 R10, [R1+0x38] ;  /* 0x00003800010a7983 */ /* 0x000ee20000300a00 */
[----:B------:R-:W-:-:S04]  /*eb90*/  IMAD.WIDE R28, R5, 0x4, R238 ;  /* 0x00000004051c7825 */ /* 0x000fc800078e02ee */
[C---:B------:R-:W-:Y:S01]  /*eba0*/  IMAD.WIDE R80, R5.reuse, 0x4, R240 ;  /* 0x0000000405507825 */ /* 0x040fe200078e02f0 */
[----:B------:R-:W-:Y:S03]  /*ebb0*/  STL.64 [R1+0x10d0], R28 ;  /* 0x0010d01c01007387 */ /* 0x000fe60000100a00 */
[----:B------:R-:W-:Y:S01]  /*ebc0*/  IMAD.WIDE R16, R5, 0x4, R2 ;  /* 0x0000000405107825 */ /* 0x000fe200078e0202 */
[----:B------:R2:W-:Y:S04]  /*ebd0*/  STL.64 [R1+0x13e8], R28 ;  /* 0x0013e81c01007387 */ /* 0x0005e80000100a00 */
[----:B------:R-:W-:Y:S04]  /*ebe0*/  STL.64 [R1+0x10d8], R80 ;  /* 0x0010d85001007387 */ /* 0x000fe80000100a00 */
[----:B------:R-:W-:Y:S01]  /*ebf0*/  STL.64 [R1+0x10e0], R16 ;  /* 0x0010e01001007387 */ /* 0x000fe20000100a00 */
[----:B-1----:R-:W-:-:S05]  /*ec00*/  IMAD.WIDE R36, R0, 0x4, R72 ;  /* 0x0000000400247825 */ /* 0x002fca00078e0248 */
[----:B------:R-:W-:Y:S04]  /*ec10*/  STL.64 [R1+0x30], R36 ;  /* 0x0000302401007387 */ /* 0x000fe80000100a00 */
[----:B------:R-:W-:Y:S04]  /*ec20*/  STL [R1+0x400], RZ ;  /* 0x000400ff01007387 */ /* 0x000fe80000100800 */
[----:B------:R-:W-:Y:S01]  /*ec30*/  STL [R1+0x404], RZ ;  /* 0x000404ff01007387 */ /* 0x000fe20000100800 */
[----:B--2---:R-:W-:-:S05]  /*ec40*/  IMAD.WIDE R28, R0, 0x4, R6 ;  /* 0x00000004001c7825 */ /* 0x004fca00078e0206 */
[----:B------:R-:W-:Y:S04]  /*ec50*/  STL.64 [R1+0x18], R28 ;  /* 0x0000181c01007387 */ /* 0x000fe80000100a00 */
[----:B------:R-:W-:Y:S01]  /*ec60*/  STL [R1+0x408], RZ ;  /* 0x000408ff01007387 */ /* 0x000fe20000100800 */
[----:B---3--:R-:W-:-:S05]  /*ec70*/  IMAD.WIDE R20, R0, 0x4, R10 ;  /* 0x0000000400147825 */ /* 0x008fca00078e020a */
[----:B------:R1:W-:Y:S04]  /*ec80*/  STL.64 [R1+0x10], R20 ;  /* 0x0000101401007387 */ /* 0x0003e80000100a00 */
[----:B------:R2:W-:Y:S04]  /*ec90*/  STL [R1+0x40c], RZ ;  /* 0x00040cff01007387 */ /* 0x0005e80000100800 */
        /* <DEDUP_REMOVED lines=192> */
[----:B------:R2:W-:Y:S04]  /*f8a0*/  STL [R1], RZ ;  /* 0x000000ff01007387 */ /* 0x0005e80000100800 */
        /* <DEDUP_REMOVED lines=83> */
[----:B------:R-:W3:Y:S04]  /*fde0*/  LDL.64 R86, [R1+0xee8] ;  /* 0x000ee80001567983 */ /* 0x000ee80000100a00 */
[----:B------:R-:W2:Y:S04]  /*fdf0*/  LDL.64 R26, [R1+0xea8] ;  /* 0x000ea800011a7983 */ /* 0x000ea80000100a00 */
[----:B------:R-:W4:Y:S04]  /*fe00*/  LDL.64 R40, [R1+0xe68] ;  /* 0x000e680001287983 */ /* 0x000f280000100a00 */
[----:B------:R1:W-:Y:S04]  /*fe10*/  STL [R1+0x590], RZ ;  /* 0x000590ff01007387 */ /* 0x0003e80000100800 */
[----:B------:R1:W-:Y:S04]  /*fe20*/  STL [R1+0x594], RZ ;  /* 0x000594ff01007387 */ /* 0x0003e80000100800 */
[----:B------:R1:W-:Y:S04]  /*fe30*/  STL [R1+0x598], RZ ;  /* 0x000598ff01007387 */ /* 0x0003e80000100800 */
[----:B------:R1:W-:Y:S04]  /*fe40*/  STL [R1+0x59c], RZ ;  /* 0x00059cff01007387 */ /* 0x0003e80000100800 */
[----:B------:R1:W-:Y:S04]  /*fe50*/  STL [R1+0x200], RZ ;  /* 0x000200ff01007387 */ /* 0x0003e80000100800 */
[----:B------:R1:W-:Y:S04]  /*fe60*/  STL [R1+0x204], RZ ;  /* 0x000204ff01007387 */ /* 0x0003e80000100800 */
[----:B------:R1:W-:Y:S01]  /*fe70*/  STL [R1+0x208], RZ ;  /* 0x000208ff01007387 */ /* 0x0003e20000100800 */
[----:B------:R-:W-:-:S03]  /*fe80*/  IMAD.MOV.U32 R90, RZ, RZ, R138 ;  /* 0x000000ffff5a7224 */ /* 0x000fc600078e008a */
[----:B------:R1:W-:Y:S01]  /*fe90*/  STL [R1+0x20c], RZ ;  /* 0x00020cff01007387 */ /* 0x0003e20000100800 */
[----:B------:R-:W-:-:S03]  /*fea0*/  IMAD.MOV.U32 R91, RZ, RZ, R139 ;  /* 0x000000ffff5b7224 */ /* 0x000fc600078e008b */
[----:B------:R1:W-:Y:S04]  /*feb0*/  STL [R1+0x580], RZ ;  /* 0x000580ff01007387 */ /* 0x0003e80000100800 */
[----:B------:R1:W-:Y:S04]  /*fec0*/  STL [R1+0x584], RZ ;  /* 0x000584ff01007387 */ /* 0x0003e80000100800 */
[----:B------:R1:W-:Y:S01]  /*fed0*/  STL [R1+0x588], RZ ;  /* 0x000588ff01007387 */ /* 0x0003e20000100800 */
[----:B------:R-:W-:-:S03]  /*fee0*/  IMAD.MOV.U32 R34, RZ, RZ, R90 ;  /* 0x000000ffff227224 */ /* 0x000fc600078e005a */
[----:B------:R1:W-:Y:S01]  /*fef0*/  STL [R1+0x58c], RZ ;  /* 0x00058cff01007387 */ /* 0x0003e20000100800 */
[----:B------:R-:W-:-:S03]  /*ff00*/  IMAD.MOV.U32 R35, RZ, RZ, R91 ;  /* 0x000000ffff237224 */ /* 0x000fc600078e005b */
[----:B------:R1:W-:Y:S01]  /*ff10*/  STL [R1+0x450], RZ ;  /* 0x000450ff01007387 */ /* 0x0003e20000100800 */
[----:B------:R-:W-:-:S03]  /*ff20*/  IMAD.MOV.U32 R90, RZ, RZ, R46 ;  /* 0x000000ffff5a7224 */ /* 0x000fc600078e002e */
[----:B------:R-:W4:Y:S01]  /*ff30*/  LDL.64 R38, [R1+0x5f8] ;  /* 0x0005f80001267983 */ /* 0x000f220000100a00 */
[----:B------:R-:W-:Y:S01]  /*ff40*/  IMAD.MOV.U32 R91, RZ, RZ, R47 ;  /* 0x000000ffff5b7224 */ /* 0x000fe200078e002f */
[----:B------:R-:W-:Y:S01]  /*ff50*/  MOV R217, R35 ;  /* 0x0000002300d97202 */ /* 0x000fe20000000f00 */
[----:B------:R-:W-:Y:S01]  /*ff60*/  IMAD.MOV.U32 R216, RZ, RZ, R34 ;  /* 0x000000ffffd87224 */ /* 0x000fe200078e0022 */
[----:B------:R-:W4:Y:S01]  /*ff70*/  LDL.64 R218, [R1+0xd28] ;  /* 0x000d280001da7983 */ /* 0x000f220000100a00 */
[----:B------:R-:W-:Y:S02]  /*ff80*/  IMAD.MOV.U32 R44, RZ, RZ, R90 ;  /* 0x000000ffff2c7224 */ /* 0x000fe400078e005a */
[----:B------:R-:W-:Y:S01]  /*ff90*/  IMAD.MOV.U32 R45, RZ, RZ, R91 ;  /* 0x000000ffff2d7224 */ /* 0x000fe200078e005b */
[----:B------:R-:W4:Y:S04]  /*ffa0*/  LDL.64 R34, [R1+0xda8] ;  /* 0x000da80001227983 */ /* 0x000f280000100a00 */
[----:B------:R-:W4:Y:S01]  /*ffb0*/  LDL.64 R90, [R1+0xde8] ;  /* 0x000de800015a7983 */ /* 0x000f220000100a00 */
[----:B------:R-:W-:Y:S01]  /*ffc0*/  MOV R24, R82 ;  /* 0x0000005200187202 */ /* 0x000fe20000000f00 */
[----:B---3--:R-:W-:Y:S01]  /*ffd0*/  IMAD.MOV.U32 R84, RZ, RZ, R86 ;  /* 0x000000ffff547224 */ /* 0x008fe200078e0056 */
[----:B------:R-:W-:-:S02]  /*ffe0*/  MOV R85, R87 ;  /* 0x0000005700557202 */ /* 0x000fc40000000f00 */
[----:B------:R-:W-:Y:S01]  /*fff0*/  ISETP.NE.U32.AND P5, PT, R252, RZ, PT ;  /* 0x000000fffc00720c */ /* 0x000fe20003fa5070 */
[----:B--2---:R-:W-:Y:S01]  /*10000*/  IMAD.MOV.U32 R86, RZ, RZ, R26 ;  /* 0x000000ffff567224 */ /* 0x004fe200078e001a */
[----:B------:R-:W2:Y:S01]  /*10010*/  LDL.64 R88, [R1+0xd30] ;  /* 0x000d300001587983 */ /* 0x000ea20000100a00 */
[----:B------:R-:W-:-:S03]  /*10020*/  IMAD.MOV.U32 R87, RZ, RZ, R27 ;  /* 0x000000ffff577224 */ /* 0x000fc600078e001b */
[----:B------:R-:W3:Y:S04]  /*10030*/  LDL.64 R26, [R1+0xd68] ;  /* 0x000d6800011a7983 */ /* 0x000ee80000100a00 */
[----:B------:R-:W1:Y:S01]  /*10040*/  S2R R82, SR_TID.X ;  /* 0x0000000000527919 */ /* 0x000e620000002100 */
[----:B-----5:R-:W-:-:S04]  /*10050*/  IMAD.WIDE R188, R0, 0x4, R92 ;  /* 0x0000000400bc7825 */ /* 0x020fc800078e025c */
[----:B------:R-:W-:-:S04]  /*10060*/  IMAD.WIDE R2, R0, 0x4, R70 ;  /* 0x0000000400027825 */ /* 0x000fc800078e0246 */
[----:B----4-:R-:W-:Y:S01]  /*10070*/  IMAD.WIDE R168, R0, 0x4, R94 ;  /* 0x0000000400a87825 */ /* 0x010fe200078e025e */
[----:B-1----:R-:W-:-:S05]  /*10080*/  LOP3.LUT R46, R82, 0x1f, RZ, 0xc0, !PT ;  /* 0x0000001f522e7812 */ /* 0x002fca00078ec0ff */
[----:B------:R-:W-:Y:S02]  /*10090*/  IMAD.SHL.U32 R252, R46, 0x4, RZ ;  /* 0x000000042efc7824 */ /* 0x000fe400078e00ff */
[----:B------:R-:W-:-:S03]  /*100a0*/  IMAD.WIDE R92, R0, 0x4, R68 ;  /* 0x00000004005c7825 */ /* 0x000fc600078e0244 */
[----:B------:R-:W-:Y:S01]  /*100b0*/  LOP3.LUT R47, R252, 0x60, RZ, 0x3c, !PT ;  /* 0x00000060fc2f7812 */ /* 0x000fe200078e3cff */
[----:B------:R-:W-:-:S04]  /*100c0*/  IMAD.WIDE R94, R0, 0x4, R66 ;  /* 0x00000004005e7825 */ /* 0x000fc800078e0242 */
[C---:B------:R-:W-:Y:S01]  /*100d0*/  IMAD.WIDE R162, R0.reuse, 0x4, R64 ;  /* 0x0000000400a27825 */ /* 0x040fe200078e0240 */
[----:B------:R1:W-:Y:S03]  /*100e0*/  LDGSTS.E [R47+0x4e00], [R160.64], !P2 ;  /* 0x04e00000a02f7fae */ /* 0x0003e6000d12184a */
[C---:B------:R-:W-:Y:S01]  /*100f0*/  IMAD.WIDE R164, R0.reuse, 0x4, R62 ;  /* 0x0000000400a47825 */ /* 0x040fe200078e023e */
[----:B------:R1:W-:Y:S03]  /*10100*/  LDGSTS.E [R47+0x4e80], [R2.64], !P2 ;  /* 0x04e80000022f7fae */ /* 0x0003e6000d12184a */
[----:B------:R-:W-:Y:S01]  /*10110*/  IMAD.MOV.U32 R25, RZ, RZ, R83 ;  /* 0x000000ffff197224 */ /* 0x000fe200078e0053 */
[----:B------:R1:W-:Y:S01]  /*10120*/  LDGSTS.E [R47+0x4f00], [R92.64], !P2 ;  /* 0x04f000005c2f7fae */ /* 0x0003e2000d12184a */
[----:B------:R-:W-:-:S03]  /*10130*/  IMAD.WIDE R166, R0, 0x4, R60 ;  /* 0x0000000400a67825 */ /* 0x000fc600078e023c */
[----:B------:R1:W-:Y:S01]  /*10140*/  LDGSTS.E [R47+0x4f80], [R94.64], !P2 ;  /* 0x04f800005e2f7fae */ /* 0x0003e2000d12184a */
[----:B------:R-:W-:Y:S02]  /*10150*/  IMAD.MOV.U32 R83, RZ, RZ, c[0x0][0x180] ;  /* 0x00006000ff537624 */ /* 0x000fe400078e00ff */
[C---:B------:R-:W-:Y:S01]  /*10160*/  IMAD.WIDE R170, R0.reuse, 0x4, R58 ;  /* 0x0000000400aa7825 */ /* 0x040fe200078e023a */
[----:B------:R1:W-:Y:S03]  /*10170*/  LDGSTS.E [R47+0x5600], [R168.64], !P3 ;  /* 0x05600000a82f7fae */ /* 0x0003e6000d92184a */
        /* <DEDUP_REMOVED lines=28> */
[----:B------:R-:W-:Y:S01]  /*10340*/  IMAD.WIDE R214, R0, 0x4, R8 ;  /* 0x0000000400d67825 */ /* 0x000fe200078e0208 */
[----:B------:R-:W-:Y:S01]  /*10350*/  IADD3 R0, R83, -0x40, RZ ;  /* 0xffffffc053007810 */ /* 0x000fe20007ffe0ff */
[----:B------:R1:W-:Y:S03]  /*10360*/  LDGSTS.E [R47+0x6f80], [R202.64], !P6 ;  /* 0x06f80000ca2f7fae */ /* 0x0003e6000f12184a */
[----:B------:R-:W-:Y:S01]  /*10370*/  ISETP.GE.U32.AND P2, PT, R0, 0x7fffffa1, PT ;  /* 0x7fffffa10000780c */ /* 0x000fe20003f46070 */
[----:B------:R1:W-:Y:S01]  /*10380*/  LDGSTS.E [R47+0x7600], [R212.64], !P0 ;  /* 0x07600000d42f7fae */ /* 0x0003e2000c12184a */
[----:B------:R-:W-:-:S03]  /*10390*/  IMAD.MOV.U32 R18, RZ, RZ, R86 ;  /* 0x000000ffff127224 */ /* 0x000fc600078e0056 */
[----:B------:R1:W-:Y:S01]  /*103a0*/  LDGSTS.E [R47+0x7680], [R206.64], !P0 ;  /* 0x07680000ce2f7fae */ /* 0x0003e2000c12184a */
[----:B------:R-:W-:-:S03]  /*103b0*/  IMAD.MOV.U32 R19, RZ, RZ, R87 ;  /* 0x000000ffff137224 */ /* 0x000fc600078e0057 */
[----:B------:R1:W-:Y:S04]  /*103c0*/  LDGSTS.E [R47+0x7700], [R208.64], !P0 ;  /* 0x07700000d02f7fae */ /* 0x0003e8000c12184a */
[----:B------:R1:W-:Y:S04]  /*103d0*/  LDGSTS.E [R47+0x7780], [R210.64], !P0 ;  /* 0x07780000d22f7fae */ /* 0x0003e8000c12184a */
[----:B------:R4:W-:Y:S04]  /*103e0*/  LDGSTS.E [R47+0x7e00], [R36.64], !P2 ;  /* 0x07e00000242f7fae */ /* 0x0009e8000d12184a */
[----:B------:R1:W-:Y:S04]  /*103f0*/  LDGSTS.E [R47+0x7e80], [R214.64], !P2 ;  /* 0x07e80000d62f7fae */ /* 0x0003e8000d12184a */
[----:B------:R-:W5:Y:S04]  /*10400*/  LDL.64 R86, [R1+0x1028] ;  /* 0x0010280001567983 */ /* 0x000f680000100a00 */
[----:B------:R1:W-:Y:S04]  /*10410*/  LDGSTS.E [R47+0x7f00], [R28.64], !P2 ;  /* 0x07f000001c2f7fae */ /* 0x0003e8000d12184a */
[----:B------:R1:W-:Y:S04]  /*10420*/  LDGSTS.E [R47+0x7f80], [R20.64], !P2 ;  /* 0x07f80000142f7fae */ /* 0x0003e8000d12184a */
[----:B------:R-:W0:Y:S04]  /*10430*/  LDGDEPBAR ;  /* 0x00000000000079af */ /* 0x000e280000000000 */
[----:B------:R4:W-:Y:S04]  /*10440*/  LDGSTS.E [R252+0xc000], [R38.64], P5 ;  /* 0x0c00000026fc7fae */ /* 0x0009e8000a92184a */
[----:B-1----:R-:W2:Y:S01]  /*10450*/  LDL.64 R20, [R1+0x680] ;  /* 0x0006800001147983 */ /* 0x002ea20000100a00 */
[----:B------:R-:W-:-:S02]  /*10460*/  IMAD.MOV.U32 R42, RZ, RZ, R242 ;  /* 0x000000ffff2a7224 */ /* 0x000fc400078e00f2 */
[----:B------:R-:W-:Y:S01]  /*10470*/  IMAD.MOV.U32 R43, RZ, RZ, R243 ;  /* 0x000000ffff2b7224 */ /* 0x000fe200078e00f3 */
[----:B------:R1:W-:Y:S04]  /*10480*/  LDGSTS.E [R252+0xc400], [R218.64], P5 ;  /* 0x0c400000dafc7fae */ /* 0x0003e8000a92184a */
[----:B----4-:R-:W2:Y:S01]  /*10490*/  LDL.64 R38, [R1+0xd70] ;  /* 0x000d700001267983 */ /* 0x010ea20000100a00 */
[----:B------:R-:W-:Y:S02]  /*104a0*/  IMAD.MOV.U32 R83, RZ, RZ, 0x1f ;  /* 0x0000001fff537424 */ /* 0x000fe400078e00ff */
[----:B------:R-:W-:Y:S01]  /*104b0*/  IMAD.MOV.U32 R22, RZ, RZ, R136 ;  /* 0x000000ffff167224 */ /* 0x000fe200078e0088 */
[----:B------:R-:W2:Y:S04]  /*104c0*/  LDL.64 R28, [R1+0xff0] ;  /* 0x000ff000011c7983 */ /* 0x000ea80000100a00 */
[----:B-1----:R-:W2:Y:S01]  /*104d0*/  LDL.64 R218, [R1+0xdb0] ;  /* 0x000db00001da7983 */ /* 0x002ea20000100a00 */
[----:B------:R-:W-:-:S03]  /*104e0*/  IMAD.MOV.U32 R23, RZ, RZ, R137 ;  /* 0x000000ffff177224 */ /* 0x000fc600078e0089 */
[----:B------:R-:W2:Y:S04]  /*104f0*/  LDL.64 R36, [R1+0x1030] ;  /* 0x0010300001247983 */ /* 0x000ea80000100a00 */
[----:B---3--:R1:W-:Y:S04]  /*10500*/  LDGSTS.E [R252+0xc800], [R26.64], P5 ;  /* 0x0c8000001afc7fae */ /* 0x0083e8000a92184a */
[----:B------:R3:W-:Y:S04]  /*10510*/  LDGSTS.E [R252+0xcc00], [R34.64], P5 ;  /* 0x0cc0000022fc7fae */ /* 0x0007e8000a92184a */
[----:B------:R3:W-:Y:S04]  /*10520*/  LDGSTS.E [R252+0xd000], [R90.64], P5 ;  /* 0x0d0000005afc7fae */ /* 0x0007e8000a92184a */
[----:B-1----:R-:W4:Y:S04]  /*10530*/  LDL.64 R26, [R1+0xdf0] ;  /* 0x000df000011a7983 */ /* 0x002f280000100a00 */
[----:B---3--:R-:W3:Y:S04]  /*10540*/  LDL.64 R34, [R1+0xe30] ;  /* 0x000e300001227983 */ /* 0x008ee80000100a00 */
[----:B------:R1:W-:Y:S04]  /*10550*/  LDGSTS.E [R252+0xd400], [R42.64], P5 ;  /* 0x0d4000002afc7fae */ /* 0x0003e8000a92184a */
[----:B------:R-:W3:Y:S04]  /*10560*/  LDL.64 R90, [R1+0xe70] ;  /* 0x000e7000015a7983 */ /* 0x000ee80000100a00 */
[----:B------:R1:W-:Y:S04]  /*10570*/  LDGSTS.E [R252+0xd800], [R40.64], P5 ;  /* 0x0d80000028fc7fae */ /* 0x0003e8000a92184a */
[----:B-1----:R-:W3:Y:S01]  /*10580*/  LDL.64 R42, [R1+0xeb0] ;  /* 0x000eb000012a7983 */ /* 0x002ee20000100a00 */
[----:B------:R-:W-:-:S03]  /*10590*/  IADD3 R83, R83, c[0x0][0x180], RZ ;  /* 0x0000600053537a10 */ /* 0x000fc60007ffe0ff */
[----:B------:R1:W-:Y:S04]  /*105a0*/  LDGSTS.E [R252+0xdc00], [R18.64], P5 ;  /* 0x0dc0000012fc7fae */ /* 0x0003e8000a92184a */
[----:B------:R-:W3:Y:S01]  /*105b0*/  LDL.64 R40, [R1+0xef0] ;  /* 0x000ef00001287983 */ /* 0x000ee20000100a00 */
[----:B------:R-:W-:-:S03]  /*105c0*/  ISETP.GE.AND P3, PT, R83, 0x20, PT ;  /* 0x000000205300780c */ /* 0x000fc60003f66270 */
[----:B------:R-:W1:Y:S04]  /*105d0*/  S2R R83, SR_TID.X ;  /* 0x0000000000537919 */ /* 0x000e680000002100 */
[----:B------:R1:W-:Y:S04]  /*105e0*/  LDGSTS.E [R252+0xe000], [R84.64], P5 ;  /* 0x0e00000054fc7fae */ /* 0x0003e8000a92184a */
[----:B------:R1:W-:Y:S04]  /*105f0*/  LDGSTS.E [R252+0xe400], [R44.64], P5 ;  /* 0x0e4000002cfc7fae */ /* 0x0003e8000a92184a */
[----:B------:R1:W-:Y:S04]  /*10600*/  LDGSTS.E [R252+0xe800], [R216.64], P5 ;  /* 0x0e800000d8fc7fae */ /* 0x0003e8000a92184a */
[----:B------:R1:W-:Y:S04]  /*10610*/  LDGSTS.E [R252+0xec00], [R22.64], P5 ;  /* 0x0ec0000016fc7fae */ /* 0x0003e8000a92184a */
[----:B-1----:R-:W3:Y:S01]  /*10620*/  LDL.64 R44, [R1+0xf30] ;  /* 0x000f3000012c7983 */ /* 0x002ee20000100a00 */
[----:B------:R-:W-:-:S03]  /*10630*/  LOP3.LUT R83, R83, 0x1f, RZ, 0xc0, !PT ;  /* 0x0000001f53537812 */ /* 0x000fc600078ec0ff */
[----:B------:R1:W-:Y:S02]  /*10640*/  LDGSTS.E [R252+0xf000], [R24.64], P5 ;  /* 0x0f00000018fc7fae */ /* 0x0003e4000a92184a */
[----:B------:R-:W-:Y:S02]  /*10650*/  IMAD.SHL.U32 R83, R83, 0x4, RZ ;  /* 0x0000000453537824 */ /* 0x000fe400078e00ff */
[----:B------:R-:W3:Y:S03]  /*10660*/  LDL.64 R22, [R1+0xf70] ;  /* 0x000f700001167983 */ /* 0x000ee60000100a00 */
[----:B------:R-:W-:Y:S01]  /*10670*/  LOP3.LUT R83, R83, 0x10, RZ, 0x3c, !PT ;  /* 0x0000001053537812 */ /* 0x000fe200078e3cff */
[----:B------:R-:W3:Y:S04]  /*10680*/  LDL.64 R18, [R1+0x1070] ;  /* 0x0010700001127983 */ /* 0x000ee80000100a00 */
[----:B-1----:R-:W3:Y:S04]  /*10690*/  LDL.64 R24, [R1+0xfb0] ;  /* 0x000fb00001187983 */ /* 0x002ee80000100a00 */
[----:B------:R-:W3:Y:S04]  /*106a0*/  LDL.64 R84, [R1+0x688] ;  /* 0x0006880001547983 */ /* 0x000ee80000100a00 */
[----:B------:R-:W3:Y:S04]  /*106b0*/  LDL.64 R216, [R1+0xd38] ;  /* 0x000d380001d87983 */ /* 0x000ee80000100a00 */
[----:B-----5:R1:W-:Y:S04]  /*106c0*/  LDGSTS.E [R252+0xf400], [R86.64], P5 ;  /* 0x0f40000056fc7fae */ /* 0x0203e8000a92184a */
[----:B------:R5:W-:Y:S04]  /*106d0*/  LDGSTS.E [R252+0xf800], [R32.64], P5 ;  /* 0x0f80000020fc7fae */ /* 0x000be8000a92184a */
[----:B------:R2:W-:Y:S04]  /*106e0*/  LDGSTS.E [R252+0xfc00], [R30.64], P5 ;  /* 0x0fc000001efc7fae */ /* 0x0005e8000a92184a */
[----:B-1----:R-:W3:Y:S04]  /*106f0*/  LDL.64 R86, [R1+0xd78] ;  /* 0x000d780001567983 */ /* 0x002ee80000100a00 */
[----:B-----5:R-:W5:Y:S04]  /*10700*/  LDL.64 R32, [R1+0xdb8] ;  /* 0x000db80001207983 */ /* 0x020f680000100a00 */
[----:B--2---:R-:W2:Y:S04]  /*10710*/  LDL.64 R30, [R1+0xdf8] ;  /* 0x000df800011e7983 */ /* 0x004ea80000100a00 */
[----:B------:R1:W-:Y:S04]  /*10720*/  LDGSTS.E [R83+0xc080], [R20.64], P5 ;  /* 0x0c08000014537fae */ /* 0x0003e8000a92184a */
[----:B------:R1:W-:Y:S04]  /*10730*/  LDGSTS.E [R83+0xc480], [R88.64], P5 ;  /* 0x0c48000058537fae */ /* 0x0003e8000a92184a */
[----:B------:R1:W-:Y:S04]  /*10740*/  LDGSTS.E [R83+0xc880], [R38.64], P5 ;  /* 0x0c88000026537fae */ /* 0x0003e8000a92184a */
[----:B-1----:R-:W2:Y:S04]  /*10750*/  LDL.LU.64 R20, [R1+0x1458] ;  /* 0x0014580001147983 */ /* 0x002ea80000300a00 */
[----:B------:R-:W2:Y:S04]  /*10760*/  LDL.LU.64 R88, [R1+0x1450] ;  /* 0x0014500001587983 */ /* 0x000ea80000300a00 */
[----:B------:R-:W2:Y:S04]  /*10770*/  LDL.LU.64 R38, [R1+0x1448] ;  /* 0x0014480001267983 */ /* 0x000ea80000300a00 */
[----:B------:R1:W-:Y:S04]  /*10780*/  LDGSTS.E [R83+0xcc80], [R218.64], P5 ;  /* 0x0cc80000da537fae */ /* 0x0003e8000a92184a */
[----:B-1----:R-:W5:Y:S04]  /*10790*/  LDL.LU.64 R218, [R1+0x1440] ;  /* 0x0014400001da7983 */ /* 0x002f680000300a00 */
[----:B----4-:R1:W-:Y:S04]  /*107a0*/  LDGSTS.E [R83+0xd080], [R26.64], P5 ;  /* 0x0d0800001a537fae */ /* 0x0103e8000a92184a */
[----:B---3--:R3:W-:Y:S04]  /*107b0*/  LDGSTS.E [R83+0xd480], [R34.64], P5 ;  /* 0x0d48000022537fae */ /* 0x0087e8000a92184a */
[----:B-1----:R-:W4:Y:S04]  /*107c0*/  LDL.64 R26, [R1+0xe38] ;  /* 0x000e3800011a7983 */ /* 0x002f280000100a00 */
[----:B------:R1:W-:Y:S04]  /*107d0*/  LDGSTS.E [R83+0xd880], [R90.64], P5 ;  /* 0x0d8800005a537fae */ /* 0x0003e8000a92184a */
[----:B---3--:R-:W4:Y:S04]  /*107e0*/  LDL.64 R34, [R1+0xe78] ;  /* 0x000e780001227983 */ /* 0x008f280000100a00 */
[----:B------:R1:W-:Y:S04]  /*107f0*/  LDGSTS.E [R83+0xdc80], [R42.64], P5 ;  /* 0x0dc800002a537fae */ /* 0x0003e8000a92184a */
[----:B-1----:R-:W4:Y:S04]  /*10800*/  LDL.64 R90, [R1+0xeb8] ;  /* 0x000eb800015a7983 */ /* 0x002f280000100a00 */
[----:B------:R1:W-:Y:S04]  /*10810*/  LDGSTS.E [R83+0xe080], [R40.64], P5 ;  /* 0x0e08000028537fae */ /* 0x0003e8000a92184a */
[----:B------:R-:W4:Y:S04]  /*10820*/  LDL.64 R42, [R1+0xef8] ;  /* 0x000ef800012a7983 */ /* 0x000f280000100a00 */
[----:B-1----:R-:W4:Y:S01]  /*10830*/  LDL.64 R40, [R1+0xf38] ;  /* 0x000f380001287983 */ /* 0x002f220000100a00 */
[----:B------:R-:W-:-:S03]  /*10840*/  LOP3.LUT R82, R82, 0x1f, RZ, 0xc0, !PT ;  /* 0x0000001f52527812 */ /* 0x000fc600078ec0ff */
[----:B------:R1:W-:Y:S04]  /*10850*/  LDGSTS.E [R83+0xe480], [R44.64], P5 ;  /* 0x0e4800002c537fae */ /* 0x0003e8000a92184a */
[----:B------:R1:W-:Y:S04]  /*10860*/  LDGSTS.E [R83+0xe880], [R22.64], P5 ;  /* 0x0e88000016537fae */ /* 0x0003e8000a92184a */
[----:B-1----:R-:W4:Y:S04]  /*10870*/  LDL.LU.64 R44, [R1+0x1438] ;  /* 0x00143800012c7983 */ /* 0x002f280000300a00 */
[----:B------:R1:W-:Y:S04]  /*10880*/  LDGSTS.E [R83+0xec80], [R24.64], P5 ;  /* 0x0ec8000018537fae */ /* 0x0003e8000a92184a */
[----:B------:R1:W-:Y:S04]  /*10890*/  LDGSTS.E [R83+0xf080], [R28.64], P5 ;  /* 0x0f0800001c537fae */ /* 0x0003e8000a92184a */
[----:B------:R1:W-:Y:S02]  /*108a0*/  LDGSTS.E [R83+0xf480], [R36.64], P5 ;  /* 0x0f48000024537fae */ /* 0x0003e4000a92184a */
[----:B-1----:R-:W-:-:S02]  /*108b0*/  IMAD.SHL.U32 R24, R82, 0x4, RZ ;  /* 0x0000000452187824 */ /* 0x002fc400078e00ff */
[----:B------:R1:W-:Y:S03]  /*108c0*/  LDGSTS.E [R83+0xf880], [R18.64], P5 ;  /* 0x0f88000012537fae */ /* 0x0003e6000a92184a */
[C---:B------:R-:W-:Y:S01]  /*108d0*/  LOP3.LUT R25, R24.reuse, 0x20, RZ, 0x3c, !PT ;  /* 0x0000002018197812 */ /* 0x040fe200078e3cff */
[----:B------:R-:W4:Y:S04]  /*108e0*/  LDL.64 R22, [R1+0xfb8] ;  /* 0x000fb80001167983 */ /* 0x000f280000100a00 */
[----:B------:R-:W4:Y:S04]  /*108f0*/  LDL.64 R28, [R1+0xe00] ;  /* 0x000e0000011c7983 */ /* 0x000f280000100a00 */
[----:B------:R-:W4:Y:S04]  /*10900*/  LDL.64 R36, [R1+0xe40] ;  /* 0x000e400001247983 */ /* 0x000f280000100a00 */
[----:B-1----:R-:W4:Y:S04]  /*10910*/  LDL.64 R18, [R1+0xe80] ;  /* 0x000e800001127983 */ /* 0x002f280000100a00 */
[----:B--2---:R1:W-:Y:S04]  /*10920*/  LDGSTS.E [R83+0xfc80], [R38.64], P5 ;  /* 0x0fc8000026537fae */ /* 0x0043e8000a92184a */
[----:B------:R2:W-:Y:S04]  /*10930*/  LDGSTS.E [R25+0xc100], [R84.64], P5 ;  /* 0x0c10000054197fae */ /* 0x0005e8000a92184a */
[----:B------:R1:W-:Y:S04]  /*10940*/  LDGSTS.E [R25+0xc500], [R216.64], P5 ;  /* 0x0c500000d8197fae */ /* 0x0003e8000a92184a */
[----:B------:R1:W-:Y:S04]  /*10950*/  LDGSTS.E [R25+0xc900], [R86.64], P5 ;  /* 0x0c90000056197fae */ /* 0x0003e8000a92184a */
[----:B-----5:R5:W-:Y:S04]  /*10960*/  LDGSTS.E [R25+0xcd00], [R32.64], P5 ;  /* 0x0cd0000020197fae */ /* 0x020be8000a92184a */
[----:B------:R2:W-:Y:S04]  /*10970*/  LDGSTS.E [R25+0xd100], [R30.64], P5 ;  /* 0x0d1000001e197fae */ /* 0x0005e8000a92184a */
[----:B-1----:R-:W3:Y:S04]  /*10980*/  LDL.64 R38, [R1+0x8c0] ;  /* 0x0008c00001267983 */ /* 0x002ee80000100a00 */
[----:B------:R-:W3:Y:S04]  /*10990*/  LDL.64 R82, [R1+0xd40] ;  /* 0x000d400001527983 */ /* 0x000ee80000100a00 */
[----:B-----5:R-:W5:Y:S04]  /*109a0*/  LDL.64 R32, [R1+0xd80] ;  /* 0x000d800001207983 */ /* 0x020f680000100a00 */
[----:B--2---:R-:W2:Y:S04]  /*109b0*/  LDL.64 R30, [R1+0xdc0] ;  /* 0x000dc000011e7983 */ /* 0x004ea80000100a00 */
[----:B------:R-:W2:Y:S04]  /*109c0*/  LDL.64 R84, [R1+0xec0] ;  /* 0x000ec00001547983 */ /* 0x000ea80000100a00 */
[----:B------:R-:W2:Y:S04]  /*109d0*/  LDL.64 R216, [R1+0xf00] ;  /* 0x000f000001d87983 */ /* 0x000ea80000100a00 */
[----:B------:R-:W2:Y:S04]  /*109e0*/  LDL.64 R86, [R1+0xf40] ;  /* 0x000f400001567983 */ /* 0x000ea80000100a00 */
[----:B----4-:R1:W-:Y:S04]  /*109f0*/  LDGSTS.E [R25+0xd500], [R26.64], P5 ;  /* 0x0d5000001a197fae */ /* 0x0103e8000a92184a */
[----:B------:R4:W-:Y:S04]  /*10a00*/  LDGSTS.E [R25+0xd900], [R34.64], P5 ;  /* 0x0d90000022197fae */ /* 0x0009e8000a92184a */
[----:B-1----:R-:W2:Y:S04]  /*10a10*/  LDL.64 R26, [R1+0xf80] ;  /* 0x000f8000011a7983 */ /* 0x002ea80000100a00 */
[----:B------:R1:W-:Y:S04]  /*10a20*/  LDGSTS.E [R25+0xdd00], [R90.64], P5 ;  /* 0x0dd000005a197fae */ /* 0x0003e8000a92184a */
[----:B----4-:R-:W4:Y:S04]  /*10a30*/  LDL.LU.64 R34, [R1+0x1430] ;  /* 0x0014300001227983 */ /* 0x010f280000300a00 */
[----:B------:R1:W-:Y:S04]  /*10a40*/  LDGSTS.E [R25+0xe100], [R42.64], P5 ;  /* 0x0e1000002a197fae */ /* 0x0003e8000a92184a */
[----:B-1----:R-:W2:Y:S04]  /*10a50*/  LDL.LU.64 R90, [R1+0x1428] ;  /* 0x00142800015a7983 */ /* 0x002ea80000300a00 */
[----:B------:R1:W-:Y:S04]  /*10a60*/  LDGSTS.E [R25+0xe500], [R40.64], P5 ;  /* 0x0e50000028197fae */ /* 0x0003e8000a92184a */
[----:B------:R-:W2:Y:S04]  /*10a70*/  LDL.LU.64 R42, [R1+0x1420] ;  /* 0x00142000012a7983 */ /* 0x000ea80000300a00 */
[----:B-1----:R-:W2:Y:S04]  /*10a80*/  LDL.LU.64 R40, [R1+0x1418] ;  /* 0x0014180001287983 */ /* 0x002ea80000300a00 */
[----:B--2---:R1:W-:Y:S04]  /*10a90*/  LDGSTS.E [R25+0xe900], [R40.64], P5 ;  /* 0x0e90000028197fae */ /* 0x0043e8000a92184a */
[----:B------:R2:W-:Y:S04]  /*10aa0*/  LDGSTS.E [R25+0xed00], [R22.64], P5 ;  /* 0x0ed0000016197fae */ /* 0x0005e8000a92184a */
[----:B------:R1:W-:Y:S04]  /*10ab0*/  LDGSTS.E [R25+0xf100], [R42.64], P5 ;  /* 0x0f1000002a197fae */ /* 0x0003e8000a92184a */
[----:B------:R1:W-:Y:S01]  /*10ac0*/  LDGSTS.E [R25+0xf500], [R90.64], P5 ;  /* 0x0f5000005a197fae */ /* 0x0003e2000a92184a */
[----:B--2---:R-:W-:-:S03]  /*10ad0*/  LOP3.LUT R23, R24, 0x30, RZ, 0x3c, !PT ;  /* 0x0000003018177812 */ /* 0x004fc600078e3cff */
[----:B------:R2:W-:Y:S04]  /*10ae0*/  LDGSTS.E [R25+0xf900], [R44.64], P5 ;  /* 0x0f9000002c197fae */ /* 0x0005e8000a92184a */
[----:B------:R1:W-:Y:S04]  /*10af0*/  LDGSTS.E [R25+0xfd00], [R88.64], P5 ;  /* 0x0fd0000058197fae */ /* 0x0003e8000a92184a */
[----:B---3--:R3:W-:Y:S04]  /*10b00*/  LDGSTS.E [R23+0xc180], [R38.64], P5 ;  /* 0x0c18000026177fae */ /* 0x0087e8000a92184a */
[----:B------:R2:W-:Y:S04]  /*10b10*/  LDGSTS.E [R23+0xc580], [R82.64], P5 ;  /* 0x0c58000052177fae */ /* 0x0005e8000a92184a */
[----:B-1----:R-:W4:Y:S04]  /*10b20*/  LDL.64 R40, [R1+0x8c8] ;  /* 0x0008c80001287983 */ /* 0x002f280000100a00 */
[----:B------:R-:W4:Y:S04]  /*10b30*/  LDL.64 R42, [R1+0xd48] ;  /* 0x000d4800012a7983 */ /* 0x000f280000100a00 */
[----:B--2---:R-:W2:Y:S04]  /*10b40*/  LDL.64 R44, [R1+0xd88] ;  /* 0x000d8800012c7983 */ /* 0x004ea80000100a00 */
[----:B------:R-:W2:Y:S04]  /*10b50*/  LDL.64 R88, [R1+0xdc8] ;  /* 0x000dc80001587983 */ /* 0x000ea80000100a00 */
[----:B------:R-:W2:Y:S04]  /*10b60*/  LDL.64 R90, [R1+0xe08] ;  /* 0x000e0800015a7983 */ /* 0x000ea80000100a00 */
[----:B------:R-:W2:Y:S04]  /*10b70*/  LDL.64 R24, [R1+0xe48] ;  /* 0x000e480001187983 */ /* 0x000ea80000100a00 */
[----:B---3--:R-:W3:Y:S04]  /*10b80*/  LDL.64 R38, [R1+0xe88] ;  /* 0x000e880001267983 */ /* 0x008ee80000100a00 */
[----:B------:R-:W2:Y:S04]  /*10b90*/  LDL.64 R82, [R1+0xec8] ;  /* 0x000ec80001527983 */ /* 0x000ea80000100a00 */
[----:B-----5:R1:W-:Y:S04]  /*10ba0*/  LDGSTS.E [R23+0xc980], [R32.64], P5 ;  /* 0x0c98000020177fae */ /* 0x0203e8000a92184a */
[----:B------:R5:W-:Y:S04]  /*10bb0*/  LDGSTS.E [R23+0xcd80], [R30.64], P5 ;  /* 0x0cd800001e177fae */ /* 0x000be8000a92184a */
[----:B------:R2:W-:Y:S04]  /*10bc0*/  LDGSTS.E [R23+0xd180], [R28.64], P5 ;  /* 0x0d1800001c177fae */ /* 0x0005e8000a92184a */
[----:B-1----:R-:W2:Y:S04]  /*10bd0*/  LDL.LU.64 R32, [R1+0x1410] ;  /* 0x0014100001207983 */ /* 0x002ea80000300a00 */
[----:B-----5:R-:W5:Y:S04]  /*10be0*/  LDL.LU.64 R30, [R1+0x1408] ;  /* 0x00140800011e7983 */ /* 0x020f680000300a00 */
[----:B------:R1:W-:Y:S04]  /*10bf0*/  LDGSTS.E [R23+0xd580], [R36.64], P5 ;  /* 0x0d58000024177fae */ /* 0x0003e8000a92184a */
[----:B------:R1:W-:Y:S04]  /*10c00*/  LDGSTS.E [R23+0xd980], [R18.64], P5 ;  /* 0x0d98000012177fae */ /* 0x0003e8000a92184a */
[----:B------:R1:W-:Y:S04]  /*10c10*/  LDGSTS.E [R23+0xdd80], [R84.64], P5 ;  /* 0x0dd8000054177fae */ /* 0x0003e8000a92184a */
[----:B------:R1:W-:Y:S04]  /*10c20*/  LDGSTS.E [R23+0xe180], [R216.64], P5 ;  /* 0x0e180000d8177fae */ /* 0x0003e8000a92184a */
[----:B------:R1:W-:Y:S04]  /*10c30*/  LDGSTS.E [R23+0xe580], [R86.64], P5 ;  /* 0x0e58000056177fae */ /* 0x0003e8000a92184a */
[----:B------:R1:W-:Y:S04]  /*10c40*/  LDGSTS.E [R23+0xe980], [R26.64], P5 ;  /* 0x0e9800001a177fae */ /* 0x0003e8000a92184a */
[----:B-----5:R5:W-:Y:S04]  /*10c50*/  LDGSTS.E [R23+0xed80], [R30.64], P5 ;  /* 0x0ed800001e177fae */ /* 0x020be8000a92184a */
[----:B--2---:R2:W-:Y:S04]  /*10c60*/  LDGSTS.E [R23+0xf180], [R32.64], P5 ;  /* 0x0f18000020177fae */ /* 0x0045e8000a92184a */
[----:B----4-:R4:W-:Y:S04]  /*10c70*/  LDGSTS.E [R23+0xf580], [R34.64], P5 ;  /* 0x0f58000022177fae */ /* 0x0109e8000a92184a */
[----:B-----5:R-:W5:Y:S04]  /*10c80*/  LDL.LU.64 R30, [R1+0x1400] ;  /* 0x00140000011e7983 */ /* 0x020f680000300a00 */
[----:B--2---:R-:W2:Y:S04]  /*10c90*/  LDL.LU.64 R32, [R1+0x13f8] ;  /* 0x0013f80001207983 */ /* 0x004ea80000300a00 */
[----:B----4-:R-:W4:Y:S04]  /*10ca0*/  LDL.LU.64 R34, [R1+0x13f0] ;  /* 0x0013f00001227983 */ /* 0x010f280000300a00 */
[----:B------:R-:W2:Y:S04]  /*10cb0*/  LDL.64 R28, [R1+0xfc8] ;  /* 0x000fc800011c7983 */ /* 0x000ea80000100a00 */
[----:B-1----:R-:W5:Y:S01]  /*10cc0*/  LDL.64 R36, [R1+0x1008] ;  /* 0x0010080001247983 */ /* 0x002f620000100a00 */
[----:B------:R-:W-:-:S03]  /*10cd0*/  SHF.L.U32 R46, R46, 0x2, RZ ;  /* 0x000000022e2e7819 */ /* 0x000fc600000006ff */
        /* <DEDUP_REMOVED lines=9> */
[----:B---3--:R3:W-:Y:S04]  /*10d70*/  LDGSTS.E [R0+0xda00], [R38.64], P5 ;  /* 0x0da0000026007fae */ /* 0x0087e8000a92184a */
[----:B------:R1:W-:Y:S04]  /*10d80*/  LDGSTS.E [R0+0xde00], [R82.64], P5 ;  /* 0x0de0000052007fae */ /* 0x0003e8000a92184a */
[----:B------:R-:W5:Y:S04]  /*10d90*/  LDL.64 R18, [R1+0x1048] ;  /* 0x0010480001127983 */ /* 0x000f680000100a00 */
[----:B------:R-:W5:Y:S04]  /*10da0*/  LDL.64 R84, [R1+0x1088] ;  /* 0x0010880001547983 */ /* 0x000f680000100a00 */
[----:B-1----:R-:W5:Y:S04]  /*10db0*/  LDL.64 R40, [R1+0xd10] ;  /* 0x000d100001287983 */ /* 0x002f680000100a00 */
[----:B------:R-:W5:Y:S04]  /*10dc0*/  LDL.64 R42, [R1+0xd50] ;  /* 0x000d5000012a7983 */ /* 0x000f680000100a00 */
        /* <DEDUP_REMOVED lines=8> */
[----:B---3--:R-:W3:Y:S04]  /*10e50*/  LDL.64 R38, [R1+0xd18] ;  /* 0x000d180001267983 */ /* 0x008ee80000100a00 */
[----:B------:R-:W3:Y:S04]  /*10e60*/  LDL.64 R82, [R1+0xd98] ;  /* 0x000d980001527983 */ /* 0x000ee80000100a00 */
[----:B------:R-:W3:Y:S04]  /*10e70*/  LDL.64 R218, [R1+0xe58] ;  /* 0x000e580001da7983 */ /* 0x000ee80000100a00 */
[----:B------:R-:W3:Y:S04]  /*10e80*/  LDL.64 R216, [R1+0xe98] ;  /* 0x000e980001d87983 */ /* 0x000ee80000100a00 */
[----:B----4-:R1:W-:Y:S04]  /*10e90*/  LDGSTS.E [R0+0xe200], [R34.64], P5 ;  /* 0x0e20000022007fae */ /* 0x0103e8000a92184a */
[----:B--2---:R2:W-:Y:S04]  /*10ea0*/  LDGSTS.E [R0+0xe600], [R32.64], P5 ;  /* 0x0e60000020007fae */ /* 0x0045e8000a92184a */
[----:B-----5:R4:W-:Y:S04]  /*10eb0*/  LDGSTS.E [R0+0xea00], [R30.64], P5 ;  /* 0x0ea000001e007fae */ /* 0x0209e8000a92184a */
[----:B-1----:R-:W5:Y:S04]  /*10ec0*/  LDL.64 R34, [R1+0xe18] ;  /* 0x000e180001227983 */ /* 0x002f680000100a00 */
[----:B--2---:R-:W2:Y:S04]  /*10ed0*/  LDL.64 R32, [R1+0xdd8] ;  /* 0x000dd80001207983 */ /* 0x004ea80000100a00 */
[----:B----4-:R-:W4:Y:S04]  /*10ee0*/  LDL.64 R30, [R1+0xd58] ;  /* 0x000d5800011e7983 */ /* 0x010f280000100a00 */
[----:B------:R1:W-:Y:S04]  /*10ef0*/  LDGSTS.E [R0+0xee00], [R28.64], P5 ;  /* 0x0ee000001c007fae */ /* 0x0003e8000a92184a */
[----:B------:R1:W-:Y:S04]  /*10f00*/  LDGSTS.E [R0+0xf200], [R36.64], P5 ;  /* 0x0f20000024007fae */ /* 0x0003e8000a92184a */
[----:B-1----:R-:W2:Y:S04]  /*10f10*/  LDL.LU.64 R28, [R1+0x13e8] ;  /* 0x0013e800011c7983 */ /* 0x002ea80000300a00 */
[----:B------:R-:W2:Y:S01]  /*10f20*/  LDL.LU.64 R36, [R1+0x13e0] ;  /* 0x0013e00001247983 */ /* 0x000ea20000300a00 */
[----:B------:R-:W-:-:S03]  /*10f30*/  LOP3.LUT R46, R46, 0x50, RZ, 0x3c, !PT ;  /* 0x000000502e2e7812 */ /* 0x000fc600078e3cff */
[----:B------:R1:W-:Y:S04]  /*10f40*/  LDGSTS.E [R0+0xf600], [R18.64], P5 ;  /* 0x0f60000012007fae */ /* 0x0003e8000a92184a */
[----:B------:R1:W-:Y:S04]  /*10f50*/  LDGSTS.E [R0+0xfa00], [R84.64], P5 ;  /* 0x0fa0000054007fae */ /* 0x0003e8000a92184a */
[----:B-1----:R-:W3:Y:S04]  /*10f60*/  LDL.LU.64 R18, [R1+0x13d8] ;  /* 0x0013d80001127983 */ /* 0x002ee80000300a00 */
[----:B------:R-:W3:Y:S04]  /*10f70*/  LDL.LU.64 R84, [R1+0x13d0] ;  /* 0x0013d00001547983 */ /* 0x000ee80000300a00 */
[----:B--2---:R1:W-:Y:S04]  /*10f80*/  LDGSTS.E [R0+0xfe00], [R36.64], P5 ;  /* 0x0fe0000024007fae */ /* 0x0043e8000a92184a */
[----:B------:R2:W-:Y:S04]  /*10f90*/  LDGSTS.E [R46+0xc280], [R40.64], P5 ;  /* 0x0c280000282e7fae */ /* 0x0005e8000a92184a */
[----:B------:R4:W-:Y:S04]  /*10fa0*/  LDGSTS.E [R46+0xc680], [R42.64], P5 ;  /* 0x0c6800002a2e7fae */ /* 0x0009e8000a92184a */
[----:B-1----:R-:W3:Y:S04]  /*10fb0*/  LDL.LU.64 R36, [R1+0x13c8] ;  /* 0x0013c80001247983 */ /* 0x002ee80000300a00 */
[----:B--2---:R-:W2:Y:S04]  /*10fc0*/  LDL.LU.64 R40, [R1+0x13c0] ;  /* 0x0013c00001287983 */ /* 0x004ea80000300a00 */
[----:B----4-:R-:W4:Y:S04]  /*10fd0*/  LDL.LU.64 R42, [R1+0x13b8] ;  /* 0x0013b800012a7983 */ /* 0x010f280000300a00 */
[----:B------:R1:W-:Y:S04]  /*10fe0*/  LDGSTS.E [R46+0xca80], [R44.64], P5 ;  /* 0x0ca800002c2e7fae */ /* 0x0003e8000a92184a */
[----:B-1----:R-:W3:Y:S04]  /*10ff0*/  LDL.64 R44, [R1+0xd20] ;  /* 0x000d2000012c7983 */ /* 0x002ee80000100a00 */
[----:B----4-:R1:W-:Y:S04]  /*11000*/  LDGSTS.E [R46+0xce80], [R42.64], P5 ;  /* 0x0ce800002a2e7fae */ /* 0x0103e8000a92184a */
[----:B--2---:R2:W-:Y:S04]  /*11010*/  LDGSTS.E [R46+0xd280], [R40.64], P5 ;  /* 0x0d280000282e7fae */ /* 0x0045e8000a92184a */
[----:B------:R4:W-:Y:S04]  /*11020*/  LDGSTS.E [R46+0xd680], [R20.64], P5 ;  /* 0x0d680000142e7fae */ /* 0x0009e8000a92184a */
[----:B-1----:R-:W3:Y:S04]  /*11030*/  LDL.64 R42, [R1+0xd60] ;  /* 0x000d6000012a7983 */ /* 0x002ee80000100a00 */
[----:B--2---:R-:W2:Y:S04]  /*11040*/  LDL.64 R40, [R1+0xda0] ;  /* 0x000da00001287983 */ /* 0x004ea80000100a00 */
[----:B----4-:R-:W4:Y:S04]  /*11050*/  LDL.LU.64 R20, [R1+0x13b0] ;  /* 0x0013b00001147983 */ /* 0x010f280000300a00 */
[----:B------:R1:W-:Y:S04]  /*11060*/  LDGSTS.E [R46+0xda80], [R86.64], P5 ;  /* 0x0da80000562e7fae */ /* 0x0003e8000a92184a */
[----:B------:R5:W-:Y:S04]  /*11070*/  LDGSTS.E [R46+0xde80], [R26.64], P5 ;  /* 0x0de800001a2e7fae */ /* 0x000be8000a92184a */
[----:B------:R5:W-:Y:S04]  /*11080*/  LDGSTS.E [R46+0xe280], [R22.64], P5 ;  /* 0x0e280000162e7fae */ /* 0x000be8000a92184a */
[----:B-1----:R-:W2:Y:S04]  /*11090*/  LDL.LU.64 R86, [R1+0x13a8] ;  /* 0x0013a80001567983 */ /* 0x002ea80000300a00 */
[----:B-----5:R-:W5:Y:S04]  /*110a0*/  LDL.LU.64 R26, [R1+0x13a0] ;  /* 0x0013a000011a7983 */ /* 0x020f680000300a00 */
[----:B------:R-:W2:Y:S04]  /*110b0*/  LDL.LU.64 R22, [R1+0x1398] ;  /* 0x0013980001167983 */ /* 0x000ea80000300a00 */
[----:B------:R1:W-:Y:S04]  /*110c0*/  LDGSTS.E [R46+0xe680], [R88.64], P5 ;  /* 0x0e680000582e7fae */ /* 0x0003e8000a92184a */
[----:B------:R1:W-:Y:S04]  /*110d0*/  LDGSTS.E [R46+0xea80], [R90.64], P5 ;  /* 0x0ea800005a2e7fae */ /* 0x0003e8000a92184a */
[----:B------:R1:W-:Y:S04]  /*110e0*/  LDGSTS.E [R46+0xee80], [R24.64], P5 ;  /* 0x0ee80000182e7fae */ /* 0x0003e8000a92184a */
[----:B-1----:R-:W2:Y:S04]  /*110f0*/  LDL.LU.64 R88, [R1+0x1390] ;  /* 0x0013900001587983 */ /* 0x002ea80000300a00 */
[----:B------:R-:W2:Y:S04]  /*11100*/  LDL.LU.64 R90, [R1+0x1388] ;  /* 0x00138800015a7983 */ /* 0x000ea80000300a00 */
[----:B------:R-:W3:Y:S04]  /*11110*/  LDL.LU.64 R24, [R1+0x1380] ;  /* 0x0013800001187983 */ /* 0x000ee80000300a00 */
[----:B--2---:R1:W-:Y:S04]  /*11120*/  LDGSTS.E [R46+0xf280], [R90.64], P5 ;  /* 0x0f2800005a2e7fae */ /* 0x0043e8000a92184a */
[----:B-----5:R2:W-:Y:S04]  /*11130*/  LDGSTS.E [R46+0xf680], [R26.64], P5 ;  /* 0x0f6800001a2e7fae */ /* 0x0205e8000a92184a */
[----:B---3--:R3:W-:Y:S04]  /*11140*/  LDGSTS.E [R46+0xfa80], [R36.64], P5 ;  /* 0x0fa80000242e7fae */ /* 0x0087e8000a92184a */
[----:B-1----:R-:W5:Y:S04]  /*11150*/  LDL.LU.64 R90, [R1+0x1378] ;  /* 0x00137800015a7983 */ /* 0x002f680000300a00 */
[----:B--2---:R-:W2:Y:S04]  /*11160*/  LDL.LU.64 R26, [R1+0x1370] ;  /* 0x00137000011a7983 */ /* 0x004ea80000300a00 */
[----:B---3--:R-:W3:Y:S04]  /*11170*/  LDL.LU.64 R36, [R1+0x1368] ;  /* 0x0013680001247983 */ /* 0x008ee80000300a00 */
[----:B------:R1:W-:Y:S04]  /*11180*/  LDGSTS.E [R46+0xfe80], [R28.64], P5 ;  /* 0x0fe800001c2e7fae */ /* 0x0003e8000a92184a */
[----:B------:R4:W-:Y:S04]  /*11190*/  LDGSTS.E [R47+0xc300], [R38.64], P5 ;  /* 0x0c300000262f7fae */ /* 0x0009e8000a92184a */
[----:B------:R4:W-:Y:S04]  /*111a0*/  LDGSTS.E [R47+0xc700], [R30.64], P5 ;  /* 0x0c7000001e2f7fae */ /* 0x0009e8000a92184a */
[----:B-1----:R-:W2:Y:S04]  /*111b0*/  LDL.LU.64 R28, [R1+0x1360] ;  /* 0x00136000011c7983 */ /* 0x002ea80000300a00 */
[----:B----4-:R-:W4:Y:S04]  /*111c0*/  LDL.LU.64 R38, [R1+0x1358] ;  /* 0x0013580001267983 */ /* 0x010f280000300a00 */
[----:B------:R-:W2:Y:S04]  /*111d0*/  LDL.LU.64 R30, [R1+0x1350] ;  /* 0x00135000011e7983 */ /* 0x000ea80000300a00 */
[----:B------:R1:W-:Y:S04]  /*111e0*/  LDGSTS.E [R47+0xcb00], [R82.64], P5 ;  /* 0x0cb00000522f7fae */ /* 0x0003e8000a92184a */
[----:B------:R1:W-:Y:S04]  /*111f0*/  LDGSTS.E [R47+0xcf00], [R32.64], P5 ;  /* 0x0cf00000202f7fae */ /* 0x0003e8000a92184a */
[----:B------:R1:W-:Y:S04]  /*11200*/  LDGSTS.E [R47+0xd300], [R34.64], P5 ;  /* 0x0d300000222f7fae */ /* 0x0003e8000a92184a */
[----:B-1----:R-:W2:Y:S04]  /*11210*/  LDL.LU.64 R82, [R1+0x1348] ;  /* 0x0013480001527983 */ /* 0x002ea80000300a00 */
[----:B------:R-:W2:Y:S04]  /*11220*/  LDL.LU.64 R32, [R1+0x1340] ;  /* 0x0013400001207983 */ /* 0x000ea80000300a00 */
[----:B------:R-:W2:Y:S04]  /*11230*/  LDL.LU.64 R34, [R1+0x1338] ;  /* 0x0013380001227983 */ /* 0x000ea80000300a00 */
[----:B------:R1:W-:Y:S04]  /*11240*/  LDGSTS.E [R47+0xd700], [R218.64], P5 ;  /* 0x0d700000da2f7fae */ /* 0x0003e8000a92184a */
[----:B------:R1:W-:Y:S04]  /*11250*/  LDGSTS.E [R47+0xdb00], [R216.64], P5 ;  /* 0x0db00000d82f7fae */ /* 0x0003e8000a92184a */
[----:B--2---:R2:W-:Y:S04]  /*11260*/  LDGSTS.E [R47+0xdf00], [R34.64], P5 ;  /* 0x0df00000222f7fae */ /* 0x0045e8000a92184a */
[----:B------:R1:W-:Y:S04]  /*11270*/  LDGSTS.E [R47+0xe300], [R82.64], P5 ;  /* 0x0e300000522f7fae */ /* 0x0003e8000a92184a */
[----:B----4-:R4:W-:Y:S04]  /*11280*/  LDGSTS.E [R47+0xe700], [R38.64], P5 ;  /* 0x0e700000262f7fae */ /* 0x0109e8000a92184a */
[----:B--2---:R-:W2:Y:S04]  /*11290*/  LDL.LU.64 R34, [R1+0x1330] ;  /* 0x0013300001227983 */ /* 0x004ea80000300a00 */
[----:B-1----:R-:W2:Y:S04]  /*112a0*/  LDL.LU.64 R82, [R1+0x1328] ;  /* 0x0013280001527983 */ /* 0x002ea80000300a00 */
[----:B----4-:R-:W4:Y:S04]  /*112b0*/  LDL.LU.64 R38, [R1+0x1320] ;  /* 0x0013200001267983 */ /* 0x010f280000300a00 */
[----:B---3--:R1:W-:Y:S01]  /*112c0*/  LDGSTS.E [R47+0xeb00], [R36.64], P5 ;  /* 0x0eb00000242f7fae */ /* 0x0083e2000a92184a */
[----:B------:R-:W-:-:S03]  /*112d0*/  LOP3.LUT R252, R252, 0x70, RZ, 0x3c, !PT ;  /* 0x00000070fcfc7812 */ /* 0x000fc600078e3cff */
[----:B-----5:R3:W-:Y:S04]  /*112e0*/  LDGSTS.E [R47+0xef00], [R90.64], P5 ;  /* 0x0ef000005a2f7fae */ /* 0x0207e8000a92184a */
[----:B------:R3:W-:Y:S04]  /*112f0*/  LDGSTS.E [R47+0xf300], [R88.64], P5 ;  /* 0x0f300000582f7fae */ /* 0x0007e8000a92184a */
[----:B-1----:R-:W5:Y:S04]  /*11300*/  LDL.LU.64 R36, [R1+0x1318] ;  /* 0x0013180001247983 */ /* 0x002f680000300a00 */
[----:B------:R3:W-:Y:S04]  /*11310*/  LDGSTS.E [R47+0xf700], [R86.64], P5 ;  /* 0x0f700000562f7fae */ /* 0x0007e8000a92184a */
[----:B------:R3:W-:Y:S04]  /*11320*/  LDGSTS.E [R47+0xfb00], [R84.64], P5 ;  /* 0x0fb00000542f7fae */ /* 0x0007e8000a92184a */
[----:B------:R3:W-:Y:S04]  /*11330*/  LDGSTS.E [R47+0xff00], [R80.64], P5 ;  /* 0x0ff00000502f7fae */ /* 0x0007e8000a92184a */
[----:B------:R1:W-:Y:S04]  /*11340*/  LDGSTS.E [R252+0xc380], [R44.64], P5 ;  /* 0x0c3800002cfc7fae */ /* 0x0003e8000a92184a */
[----:B------:R1:W-:Y:S04]  /*11350*/  LDGSTS.E [R252+0xc780], [R42.64], P5 ;  /* 0x0c7800002afc7fae */ /* 0x0003e8000a92184a */
[----:B------:R1:W-:Y:S04]  /*11360*/  LDGSTS.E [R252+0xcb80], [R40.64], P5 ;  /* 0x0cb8000028fc7fae */ /* 0x0003e8000a92184a */
[----:B------:R1:W-:Y:S04]  /*11370*/  STL [R1+0x454], RZ ;  /* 0x000454ff01007387 */ /* 0x0003e80000100800 */
[----:B------:R1:W-:Y:S04]  /*11380*/  STL [R1+0x458], RZ ;  /* 0x000458ff01007387 */ /* 0x0003e80000100800 */
[----:B------:R1:W-:Y:S04]  /*11390*/  STL [R1+0x45c], RZ ;  /* 0x00045cff01007387 */ /* 0x0003e80000100800 */
[----:B------:R1:W-:Y:S04]  /*113a0*/  STL [R1+0x1e0], RZ ;  /* 0x0001e0ff01007387 */ /* 0x0003e80000100800 */
[----:B------:R1:W-:Y:S01]  /*113b0*/  STL [R1+0x1e4], RZ ;  /* 0x0001e4ff01007387 */ /* 0x0003e20000100800 */
[----:B------:R-:W-:Y:S01]  /*113c0*/  CS2R R48, SRZ ;  /* 0x0000000000307805 */ /* 0x000fe2000001ff00 */
        /* <DEDUP_REMOVED lines=75> */
[----:B-1----:R-:W-:Y:S01]  /*11880*/  CS2R R40, SRZ ;  /* 0x0000000000287805 */ /* 0x002fe2000001ff00 */
[----:B------:R-:W-:Y:S01]  /*11890*/  CS2R R42, SRZ ;  /* 0x00000000002a7805 */ /* 0x000fe2000001ff00 */
[----:B------:R-:W-:Y:S01]  /*118a0*/  CS2R R44, SRZ ;  /* 0x00000000002c7805 */ /* 0x000fe2000001ff00 */
[----:B---3--:R-:W-:Y:S01]  /*118b0*/  CS2R R46, SRZ ;  /* 0x00000000002e7805 */ /* 0x008fe2000001ff00 */
[----:B------:R-:W-:Y:S01]  /*118c0*/  CS2R R80, SRZ ;  /* 0x0000000000507805 */ /* 0x000fe2000001ff00 */
[----:B------:R-:W-:Y:S01]  /*118d0*/  CS2R R84, SRZ ;  /* 0x0000000000547805 */ /* 0x000fe2000001ff00 */
[----:B------:R-:W-:Y:S01]  /*118e0*/  CS2R R86, SRZ ;  /* 0x0000000000567805 */ /* 0x000fe2000001ff00 */
[----:B------:R-:W-:Y:S01]  /*118f0*/  CS2R R88, SRZ ;  /* 0x0000000000587805 */ /* 0x000fe2000001ff00 */
[----:B------:R-:W-:Y:S01]  /*11900*/  CS2R R90, SRZ ;  /* 0x00000000005a7805 */ /* 0x000fe2000001ff00 */
[----:B------:R-:W-:Y:S01]  /*11910*/  CS2R R216, SRZ ;  /* 0x0000000000d87805 */ /* 0x000fe2000001ff00 */
[----:B------:R-:W-:Y:S01]  /*11920*/  CS2R R218, SRZ ;  /* 0x0000000000da7805 */ /* 0x000fe2000001ff00 */
[----:B----4-:R1:W-:Y:S04]  /*11930*/  LDGSTS.E [R252+0xcf80], [R38.64], P5 ;  /* 0x0cf8000026fc7fae */ /* 0x0103e8000a92184a */
[----:B-----5:R3:W-:Y:S04]  /*11940*/  LDGSTS.E [R252+0xd380], [R36.64], P5 ;  /* 0x0d38000024fc7fae */ /* 0x0207e8000a92184a */
[----:B--2---:R2:W-:Y:S04]  /*11950*/  LDGSTS.E [R252+0xd780], [R82.64], P5 ;  /* 0x0d78000052fc7fae */ /* 0x0045e8000a92184a */
        /* <DEDUP_REMOVED lines=10> */
[----:B------:R-:W0:Y:S01]  /*11a00*/  LDGDEPBAR ;  /* 0x00000000000079af */ /* 0x000e220000000000 */
[----:B-1----:R-:W-:Y:S01]  /*11a10*/  CS2R R20, SRZ ;  /* 0x0000000000147805 */ /* 0x002fe2000001ff00 */
[----:B------:R-:W-:Y:S01]  /*11a20*/  CS2R R22, SRZ ;  /* 0x0000000000167805 */ /* 0x000fe2000001ff00 */
[----:B------:R-:W-:Y:S01]  /*11a30*/  CS2R R24, SRZ ;  /* 0x0000000000187805 */ /* 0x000fe2000001ff00 */
[----:B--2---:R-:W-:Y:S01]  /*11a40*/  CS2R R18, SRZ ;  /* 0x0000000000127805 */ /* 0x004fe2000001ff00 */
[----:B------:R-:W-:Y:S01]  /*11a50*/  CS2R R26, SRZ ;  /* 0x00000000001a7805 */ /* 0x000fe2000001ff00 */
[----:B------:R-:W-:Y:S01]  /*11a60*/  CS2R R28, SRZ ;  /* 0x00000000001c7805 */ /* 0x000fe2000001ff00 */
[----:B------:R-:W-:Y:S01]  /*11a70*/  CS2R R30, SRZ ;  /* 0x00000000001e7805 */ /* 0x000fe2000001ff00 */
[----:B---3--:R-:W-:Y:S01]  /*11a80*/  CS2R R16, SRZ ;  /* 0x0000000000107805 */ /* 0x008fe2000001ff00 */
[----:B-----5:R-:W-:Y:S01]  /*11a90*/  CS2R R32, SRZ ;  /* 0x0000000000207805 */ /* 0x020fe2000001ff00 */
[----:B----4-:R-:W-:Y:S01]  /*11aa0*/  CS2R R34, SRZ ;  /* 0x0000000000227805 */ /* 0x010fe2000001ff00 */
[----:B------:R-:W-:Y:S01]  /*11ab0*/  CS2R R36, SRZ ;  /* 0x0000000000247805 */ /* 0x000fe2000001ff00 */
[----:B------:R-:W-:Y:S01]  /*11ac0*/  CS2R R38, SRZ ;  /* 0x0000000000267805 */ /* 0x000fe2000001ff00 */
[----:B------:R-:W-:-:S02]  /*11ad0*/  CS2R R82, SRZ ;  /* 0x0000000000527805 */ /* 0x000fc4000001ff00 */
        /* <DEDUP_REMOVED lines=13> */
[----:B------:R1:W-:Y:S01]  /*11bb0*/  STL [R1+0x18c], RZ ;  /* 0x00018cff01007387 */ /* 0x0003e20000100800 */
[----:B------:R-:W-:Y:S05]  /*11bc0*/  @!P3 BRA `(.L_x_0) ;  /* 0x0001bd200000b947 */ /* 0x000fea0003800000 */
[----:B------:R-:W2:Y:S04]  /*11bd0*/  LDL.LU.64 R84, [R1+0xed0] ;  /* 0x000ed00001547983 */ /* 0x000ea80000300a00 */
[----:B------:R-:W3:Y:S04]  /*11be0*/  LDL.LU.64 R86, [R1+0xfd8] ;  /* 0x000fd80001567983 */ /* 0x000ee80000300a00 */
[----:B------:R-:W4:Y:S04]  /*11bf0*/  LDL.LU.64 R36, [R1+0xd60] ;  /* 0x000d600001247983 */ /* 0x000f280000300a00 */
[----:B------:R-:W5:Y:S04]  /*11c00*/  LDL.LU.64 R38, [R1+0xd20] ;  /* 0x000d200001267983 */ /* 0x000f680000300a00 */
        /* <DEDUP_REMOVED lines=11> */
[----:B------:R-:W3:Y:S04]  /*11cc0*/  LDL.LU.64 R20, [R1+0x510] ;  /* 0x0005100001147983 */ /* 0x000ee80000300a00 */
[----:B------:R-:W3:Y:S04]  /*11cd0*/  LDL.LU.64 R28, [R1+0x518] ;  /* 0x00051800011c7983 */ /* 0x000ee80000300a00 */
[----:B------:R-:W3:Y:S04]  /*11ce0*/  LDL.LU.64 R30, [R1+0x520] ;  /* 0x00052000011e7983 */ /* 0x000ee80000300a00 */
[----:B------:R-:W3:Y:S04]  /*11cf0*/  LDL.LU.64 R32, [R1+0x310] ;  /* 0x0003100001207983 */ /* 0x000ee80000300a00 */
[----:B------:R-:W3:Y:S04]  /*11d00*/  LDL.LU.64 R22, [R1+0x340] ;  /* 0x0003400001167983 */ /* 0x000ee80000300a00 */
[----:B------:R-:W4:Y:S04]  /*11d10*/  LDL.LU.64 R34, [R1+0x338] ;  /* 0x0003380001227983 */ /* 0x000f280000300a00 */
[----:B------:R-:W4:Y:S04]  /*11d20*/  LDL.LU.64 R26, [R1+0x238] ;  /* 0x00023800011a7983 */ /* 0x000f280000300a00 */
[----:B--2---:R2:W-:Y:S01]  /*11d30*/  STL [R1+0x8e4], R24 ;  /* 0x0008e41801007387 */ /* 0x0045e20000100800 */
[----:B------:R-:W-:-:S03]  /*11d40*/  IMAD.MOV.U32 R0, RZ, RZ, R25 ;  /* 0x000000ffff007224 */ /* 0x000fc600078e0019 */
[----:B--2---:R-:W2:Y:S04]  /*11d50*/  LDL.LU.64 R24, [R1+0x330] ;  /* 0x0003300001187983 */ /* 0x004ea80000300a00 */
[----:B------:R1:W-:Y:S04]  /*11d60*/  STL [R1+0x8e0], R0 ;  /* 0x0008e00001007387 */ /* 0x0003e80000100800 */
[----:B---3--:R-:W-:Y:S04]  /*11d70*/  STL [R1+0x8ec], R20 ;  /* 0x0008ec1401007387 */ /* 0x008fe80000100800 */
[----:B------:R-:W-:Y:S01]  /*11d80*/  STL [R1+0x8f4], R28 ;  /* 0x0008f41c01007387 */ /* 0x000fe20000100800 */
[----:B-1----:R-:W-:-:S05]  /*11d90*/  IMAD.MOV.U32 R0, RZ, RZ, R21 ;  /* 0x000000ffff007224 */ /* 0x002fca00078e0015 */
[----:B------:R1:W-:Y:S04]  /*11da0*/  STL [R1+0x8e8], R0 ;  /* 0x0008e80001007387 */ /* 0x0003e80000100800 */
[----:B------:R-:W-:Y:S01]  /*11db0*/  STL [R1+0x8fc], R30 ;  /* 0x0008fc1e01007387 */ /* 0x000fe20000100800 */
[----:B-1----:R-:W-:-:S05]  /*11dc0*/  IMAD.MOV.U32 R0, RZ, RZ, R29 ;  /* 0x000000ffff007224 */ /* 0x002fca00078e001d */
[----:B------:R1:W-:Y:S04]  /*11dd0*/  STL [R1+0x8f0], R0 ;  /* 0x0008f00001007387 */ /* 0x0003e80000100800 */
[----:B------:R-:W3:Y:S04]  /*11de0*/  LDL.LU.64 R28, [R1+0x230] ;  /* 0x00023000011c7983 */ /* 0x000ee80000300a00 */
[----:B------:R-:W-:Y:S01]  /*11df0*/  STL [R1+0x904], R32 ;  /* 0x0009042001007387 */ /* 0x000fe20000100800 */
[----:B-1----:R-:W-:-:S05]  /*11e00*/  IMAD.MOV.U32 R0, RZ, RZ, R31 ;  /* 0x000000ffff007224 */ /* 0x002fca00078e001f */
[----:B------:R1:W-:Y:S04]  /*11e10*/  STL [R1+0x8f8], R0 ;  /* 0x0008f80001007387 */ /* 0x0003e80000100800 */
[----:B------:R-:W5:Y:S04]  /*11e20*/  LDL.LU.64 R30, [R1+0x240] ;  /* 0x00024000011e7983 */ /* 0x000f680000300a00 */
[----:B------:R-:W-:Y:S01]  /*11e30*/  STL [R1+0x90c], R22 ;  /* 0x00090c1601007387 */ /* 0x000fe20000100800 */
[----:B-1----:R-:W-:-:S05]  /*11e40*/  IMAD.MOV.U32 R0, RZ, RZ, R33 ;  /* 0x000000ffff007224 */ /* 0x002fca00078e0021 */
[----:B------:R1:W-:Y:S04]  /*11e50*/  STL [R1+0x900], R0 ;  /* 0x0009000001007387 */ /* 0x0003e80000100800 */
[----:B------:R-:W5:Y:S04]  /*11e60*/  LDL.LU.64 R32, [R1+0x248] ;  /* 0x0002480001207983 */ /* 0x000f680000300a00 */
[----:B----4-:R-:W-:Y:S01]  /*11e70*/  STL [R1+0x914], R34 ;  /* 0x0009142201007387 */ /* 0x010fe20000100800 */
[----:B-1----:R-:W-:-:S05]  /*11e80*/  IMAD.MOV.U32 R0, RZ, RZ, R23 ;  /* 0x000000ffff007224 */ /* 0x002fca00078e0017 */
[----:B------:R1:W-:Y:S02]  /*11e90*/  STL [R1+0x908], R0 ;  /* 0x0009080001007387 */ /* 0x0003e40000100800 */
[----:B-1----:R-:W-:Y:S02]  /*11ea0*/  MOV R0, R35 ;  /* 0x0000002300007202 */ /* 0x002fe40000000f00 */
[----:B------:R-:W5:Y:S04]  /*11eb0*/  LDL.LU.64 R34, [R1+0x108] ;  /* 0x0001080001227983 */ /* 0x000f680000300a00 */
[----:B------:R1:W-:Y:S04]  /*11ec0*/  STL [R1+0x910], R0 ;  /* 0x0009100001007387 */ /* 0x0003e80000100800 */
[----:B--2---:R2:W-:Y:S04]  /*11ed0*/  STL [R1+0x91c], R24 ;  /* 0x00091c1801007387 */ /* 0x0045e80000100800 */
[----:B------:R-:W4:Y:S01]  /*11ee0*/  LDL.LU.64 R22, [R1+0x150] ;  /* 0x0001500001167983 */ /* 0x000f220000300a00 */
[----:B-1----:R-:W-:-:S03]  /*11ef0*/  IMAD.MOV.U32 R0, RZ, RZ, R25 ;  /* 0x000000ffff007224 */ /* 0x002fc600078e0019 */
[----:B------:R-:W-:Y:S04]  /*11f00*/  STL [R1+0x924], R26 ;  /* 0x0009241a01007387 */ /* 0x000fe80000100800 */
[----:B------:R1:W-:Y:S04]  /*11f10*/  STL [R1+0x918], R0 ;  /* 0x0009180001007387 */ /* 0x0003e80000100800 */
[----:B--2---:R-:W2:Y:S01]  /*11f20*/  LDL.LU.64 R24, [R1+0x128] ;  /* 0x0001280001187983 */ /* 0x004ea20000300a00 */
[----:B-1----:R-:W-:-:S05]  /*11f30*/  IMAD.MOV.U32 R0, RZ, RZ, R27 ;  /* 0x000000ffff007224 */ /* 0x002fca00078e001b */
[----:B------:R1:W-:Y:S04]  /*11f40*/  STL [R1+0x920], R0 ;  /* 0x0009200001007387 */ /* 0x0003e80000100800 */
[----:B---3--:R3:W-:Y:S04]  /*11f50*/  STL [R1+0x92c], R28 ;  /* 0x00092c1c01007387 */ /* 0x0087e80000100800 */
[----:B------:R-:W2:Y:S01]  /*11f60*/  LDL.LU.64 R26, [R1+0x100] ;  /* 0x00010000011a7983 */ /* 0x000ea20000300a00 */
[----:B-1----:R-:W-:-:S03]  /*11f70*/  IMAD.MOV.U32 R0, RZ, RZ, R29 ;  /* 0x000000ffff007224 */ /* 0x002fc600078e001d */
[----:B-----5:R-:W-:Y:S04]  /*11f80*/  STL [R1+0x934], R30 ;  /* 0x0009341e01007387 */ /* 0x020fe80000100800 */
[----:B------:R1:W-:Y:S04]  /*11f90*/  STL [R1+0x928], R0 ;  /* 0x0009280001007387 */ /* 0x0003e80000100800 */
[----:B---3--:R-:W3:Y:S01]  /*11fa0*/  LDL.LU.64 R28, [R1+0x430] ;  /* 0x00043000011c7983 */ /* 0x008ee20000300a00 */
[----:B-1----:R-:W-:-:S05]  /*11fb0*/  IMAD.MOV.U32 R0, RZ, RZ, R31 ;  /* 0x000000ffff007224 */ /* 0x002fca00078e001f */
[----:B------:R1:W-:Y:S04]  /*11fc0*/  STL [R1+0x930], R0 ;  /* 0x0009300001007387 */ /* 0x0003e80000100800 */
[----:B------:R5:W-:Y:S04]  /*11fd0*/  STL [R1+0x93c], R32 ;  /* 0x00093c2001007387 */ /* 0x000be80000100800 */
[----:B------:R-:W3:Y:S01]  /*11fe0*/  LDL.LU.64 R30, [R1+0x418] ;  /* 0x00041800011e7983 */ /* 0x000ee20000300a00 */
[----:B-1----:R-:W-:-:S03]  /*11ff0*/  IMAD.MOV.U32 R0, RZ, RZ, R33 ;  /* 0x000000ffff007224 */ /* 0x002fc600078e0021 */
[----:B-----5:R-:W5:Y:S04]  /*12000*/  LDL.LU.64 R32, [R1+0x270] ;  /* 0x0002700001207983 */ /* 0x020f680000300a00 */
[----:B------:R1:W-:Y:S04]  /*12010*/  STL [R1+0x938], R0 ;  /* 0x0009380001007387 */ /* 0x0003e80000100800 */
[----:B------:R4:W-:Y:S01]  /*12020*/  STL [R1+0x944], R34 ;  /* 0x0009442201007387 */ /* 0x0009e20000100800 */
[----:B-1----:R-:W-:-:S03]  /*12030*/  IMAD.MOV.U32 R0, RZ, RZ, R35 ;  /* 0x000000ffff007224 */ /* 0x002fc600078e0023 */
[----:B----4-:R-:W-:Y:S04]  /*12040*/  STL [R1+0x94c], R22 ;  /* 0x00094c1601007387 */ /* 0x010fe80000100800 */
[----:B------:R1:W-:Y:S04]  /*12050*/  STL [R1+0x940], R0 ;  /* 0x0009400001007387 */ /* 0x0003e80000100800 */
[----:B------:R-:W4:Y:S01]  /*12060*/  LDL.LU.64 R34, [R1+0x410] ;  /* 0x0004100001227983 */ /* 0x000f220000300a00 */
[----:B-1----:R-:W-:-:S05]  /*12070*/  MOV R0, R23 ;  /* 0x0000001700007202 */ /* 0x002fca0000000f00 */
[----:B------:R2:W-:Y:S04]  /*12080*/  STL [R1+0x948], R0 ;  /* 0x0009480001007387 */ /* 0x0005e80000100800 */
[----:B------:R-:W5:Y:S01]  /*12090*/  LDL.LU.64 R16, [R1+0x438] ;  /* 0x0004380001107983 */ /* 0x000f620000300a00 */
[----:B--2---:R-:W-:-:S03]  /*120a0*/  IMAD.MOV.U32 R0, RZ, RZ, R25 ;  /* 0x000000ffff007224 */ /* 0x004fc600078e0019 */
[----:B------:R-:W-:Y:S04]  /*120b0*/  STL [R1+0x954], R24 ;  /* 0x0009541801007387 */ /* 0x000fe80000100800 */
[----:B------:R-:W-:Y:S04]  /*120c0*/  STL [R1+0x95c], R26 ;  /* 0x00095c1a01007387 */ /* 0x000fe80000100800 */
[----:B------:R1:W-:Y:S04]  /*120d0*/  STL [R1+0x950], R0 ;  /* 0x0009500001007387 */ /* 0x0003e80000100800 */
[----:B------:R-:W2:Y:S04]  /*120e0*/  LDL.LU.64 R18, [R1+0x348] ;  /* 0x0003480001127983 */ /* 0x000ea80000300a00 */
[----:B------:R-:W2:Y:S01]  /*120f0*/  LDL.LU.64 R20, [R1+0x370] ;  /* 0x0003700001147983 */ /* 0x000ea20000300a00 */
[----:B-1----:R-:W-:-:S05]  /*12100*/  IMAD.MOV.U32 R0, RZ, RZ, R27 ;  /* 0x000000ffff007224 */ /* 0x002fca00078e001b */
[----:B------:R1:W-:Y:S04]  /*12110*/  STL [R1+0x958], R0 ;  /* 0x0009580001007387 */ /* 0x0003e80000100800 */
[----:B---3--:R-:W-:Y:S04]  /*12120*/  STL [R1+0x964], R28 ;  /* 0x0009641c01007387 */ /* 0x008fe80000100800 */
[----:B------:R-:W3:Y:S01]  /*12130*/  LDL.LU.64 R22, [R1+0x318] ;  /* 0x0003180001167983 */ /* 0x000ee20000300a00 */
[----:B-1----:R-:W-:-:S03]  /*12140*/  IMAD.MOV.U32 R0, RZ, RZ, R29 ;  /* 0x000000ffff007224 */ /* 0x002fc600078e001d */
[----:B------:R-:W3:Y:S04]  /*12150*/  LDL.LU.64 R24, [R1+0x2f8] ;  /* 0x0002f80001187983 */ /* 0x000ee80000300a00 */
[----:B------:R1:W-:Y:S04]  /*12160*/  STL [R1+0x960], R0 ;  /* 0x0009600001007387 */ /* 0x0003e80000100800 */
[----:B------:R-:W-:Y:S04]  /*12170*/  STL [R1+0x96c], R30 ;  /* 0x00096c1e01007387 */ /* 0x000fe80000100800 */
[----:B------:R-:W3:Y:S01]  /*12180*/  LDL.LU.64 R26, [R1+0x260] ;  /* 0x00026000011a7983 */ /* 0x000ee20000300a00 */
[----:B-1----:R-:W-:-:S03]  /*12190*/  IMAD.MOV.U32 R0, RZ, RZ, R31 ;  /* 0x000000ffff007224 */ /* 0x002fc600078e001f */
[----:B------:R-:W3:Y:S04]  /*121a0*/  LDL.LU.64 R28, [R1+0x268] ;  /* 0x00026800011c7983 */ /* 0x000ee80000300a00 */
[----:B------:R4:W-:Y:S02]  /*121b0*/  STL [R1+0x968], R0 ;  /* 0x0009680001007387 */ /* 0x0009e40000100800 */
[----:B----4-:R-:W-:Y:S02]  /*121c0*/  IMAD.MOV.U32 R0, RZ, RZ, R35 ;  /* 0x000000ffff007224 */ /* 0x010fe400078e0023 */
[----:B------:R1:W-:Y:S04]  /*121d0*/  STL [R1+0x974], R34 ;  /* 0x0009742201007387 */ /* 0x0003e80000100800 */
[----:B------:R4:W-:Y:S04]  /*121e0*/  STL [R1+0x970], R0 ;  /* 0x0009700001007387 */ /* 0x0009e80000100800 */
[----:B-----5:R-:W-:Y:S04]  /*121f0*/  STL [R1+0x97c], R16 ;  /* 0x00097c1001007387 */ /* 0x020fe80000100800 */
[----:B-1----:R-:W5:Y:S01]  /*12200*/  LDL.LU.64 R34, [R1+0x278] ;  /* 0x0002780001227983 */ /* 0x002f620000300a00 */
[----:B----4-:R-:W-:-:S03]  /*12210*/  IMAD.MOV.U32 R0, RZ, RZ, R17 ;  /* 0x000000ffff007224 */ /* 0x010fc600078e0011 */
[----:B------:R-:W4:Y:S04]  /*12220*/  LDL.LU.64 R30, [R1+0x440] ;  /* 0x00044000011e7983 */ /* 0x000f280000300a00 */
[----:B--2---:R-:W-:Y:S04]  /*12230*/  STL [R1+0x984], R18 ;  /* 0x0009841201007387 */ /* 0x004fe80000100800 */
[----:B------:R1:W-:Y:S04]  /*12240*/  STL [R1+0x978], R0 ;  /* 0x0009780001007387 */ /* 0x0003e80000100800 */
[----:B------:R-:W-:Y:S01]  /*12250*/  STL [R1+0x98c], R20 ;  /* 0x00098c1401007387 */ /* 0x000fe20000100800 */
[----:B-1----:R-:W-:-:S05]  /*12260*/  MOV R0, R19 ;  /* 0x0000001300007202 */ /* 0x002fca0000000f00 */
[----:B------:R1:W-:Y:S04]  /*12270*/  STL [R1+0x980], R0 ;  /* 0x0009800001007387 */ /* 0x0003e80000100800 */
[----:B---3--:R-:W-:Y:S01]  /*12280*/  STL [R1+0x994], R22 ;  /* 0x0009941601007387 */ /* 0x008fe20000100800 */
[----:B-1----:R-:W-:-:S05]  /*12290*/  IMAD.MOV.U32 R0, RZ, RZ, R21 ;  /* 0x000000ffff007224 */ /* 0x002fca00078e0015 */
[----:B------:R1:W-:Y:S04]  /*122a0*/  STL [R1+0x988], R0 ;  /* 0x0009880001007387 */ /* 0x0003e80000100800 */
[----:B------:R-:W-:Y:S01]  /*122b0*/  STL [R1+0x99c], R24 ;  /* 0x00099c1801007387 */ /* 0x000fe20000100800 */
        /* <DEDUP_REMOVED lines=10> */
[----:B------:R1:W-:Y:S02]  /*12360*/  STL [R1+0x9a8], R0 ;  /* 0x0009a80001007387 */ /* 0x0003e40000100800 */
[----:B-1----:R-:W-:Y:S02]  /*12370*/  IMAD.MOV.U32 R0, RZ, RZ, R33 ;  /* 0x000000ffff007224 */ /* 0x002fe400078e0021 */
[----:B-----5:R-:W-:Y:S04]  /*12380*/  STL [R1+0x9bc], R34 ;  /* 0x0009bc2201007387 */ /* 0x020fe80000100800 */
[----:B------:R1:W-:Y:S02]  /*12390*/  STL [R1+0x9b0], R0 ;  /* 0x0009b00001007387 */ /* 0x0003e40000100800 */
[----:B-1----:R-:W-:-:S02]  /*123a0*/  MOV R0, R35 ;  /* 0x0000002300007202 */ /* 0x002fc40000000f00 */
[----:B------:R-:W2:Y:S04]  /*123b0*/  LDL.LU.64 R34, [R1+0x448] ;  /* 0x0004480001227983 */ /* 0x000ea80000300a00 */
[----:B------:R1:W-:Y:S04]  /*123c0*/  STL [R1+0x9b8], R0 ;  /* 0x0009b80001007387 */ /* 0x0003e80000100800 */
[----:B------:R-:W-:Y:S04]  /*123d0*/  STL [R1+0x9c4], R160 ;  /* 0x0009c4a001007387 */ /* 0x000fe80000100800 */
[----:B------:R-:W-:Y:S04]  /*123e0*/  STL [R1+0x9c0], R161 ;  /* 0x0009c0a101007387 */ /* 0x000fe80000100800 */
[----:B------:R-:W-:Y:S04]  /*123f0*/  STL [R1+0x9cc], R2 ;  /* 0x0009cc0201007387 */ /* 0x000fe80000100800 */
[----:B------:R-:W3:Y:S04]  /*12400*/  LDL.LU.64 R18, [R1+0x460] ;  /* 0x0004600001127983 */ /* 0x000ee80000300a00 */
[----:B------:R-:W-:Y:S04]  /*12410*/  STL [R1+0x9c8], R3 ;  /* 0x0009c80301007387 */ /* 0x000fe80000100800 */
[----:B------:R-:W-:Y:S04]  /*12420*/  STL [R1+0x9d4], R92 ;  /* 0x0009d45c01007387 */ /* 0x000fe80000100800 */
[----:B------:R-:W5:Y:S04]  /*12430*/  LDL.LU.64 R32, [R1+0x3e8] ;  /* 0x0003e80001207983 */ /* 0x000f680000300a00 */
[----:B------:R-:W-:Y:S04]  /*12440*/  STL [R1+0x9d0], R93 ;  /* 0x0009d05d01007387 */ /* 0x000fe80000100800 */
[----:B------:R-:W-:Y:S04]  /*12450*/  STL [R1+0x9dc], R94 ;  /* 0x0009dc5e01007387 */ /* 0x000fe80000100800 */
[----:B------:R-:W5:Y:S04]  /*12460*/  LDL.LU.64 R20, [R1+0x2f0] ;  /* 0x0002f00001147983 */ /* 0x000f680000300a00 */
[----:B------:R-:W-:Y:S04]  /*12470*/  STL [R1+0x9d8], R95 ;  /* 0x0009d85f01007387 */ /* 0x000fe80000100800 */
[----:B------:R-:W5:Y:S04]  /*12480*/  LDL.LU.64 R22, [R1+0x2e8] ;  /* 0x0002e80001167983 */ /* 0x000f680000300a00 */
[----:B----4-:R-:W-:Y:S01]  /*12490*/  STL [R1+0x9e4], R30 ;  /* 0x0009e41e01007387 */ /* 0x010fe20000100800 */
[----:B-1----:R-:W-:-:S03]  /*124a0*/  IMAD.MOV.U32 R0, RZ, RZ, R31 ;  /* 0x000000ffff007224 */ /* 0x002fc600078e001f */
[----:B------:R-:W4:Y:S04]  /*124b0*/  LDL.LU.64 R24, [R1+0x2e0] ;  /* 0x0002e00001187983 */ /* 0x000f280000300a00 */
[----:B------:R-:W4:Y:S04]  /*124c0*/  LDL.LU.64 R26, [R1+0x2d8] ;  /* 0x0002d800011a7983 */ /* 0x000f280000300a00 */
[----:B------:R1:W-:Y:S04]  /*124d0*/  STL [R1+0x9e0], R0 ;  /* 0x0009e00001007387 */ /* 0x0003e80000100800 */
[----:B--2---:R-:W-:Y:S04]  /*124e0*/  STL [R1+0x9ec], R34 ;  /* 0x0009ec2201007387 */ /* 0x004fe80000100800 */
[----:B------:R-:W2:Y:S01]  /*124f0*/  LDL.LU.64 R28, [R1+0x280] ;  /* 0x00028000011c7983 */ /* 0x000ea20000300a00 */
[----:B-1----:R-:W-:-:S03]  /*12500*/  IMAD.MOV.U32 R0, RZ, RZ, R35 ;  /* 0x000000ffff007224 */ /* 0x002fc600078e0023 */
[----:B------:R-:W2:Y:S04]  /*12510*/  LDL.LU.64 R30, [R1+0x288] ;  /* 0x00028800011e7983 */ /* 0x000ea80000300a00 */
[----:B------:R1:W-:Y:S04]  /*12520*/  STL [R1+0x9e8], R0 ;  /* 0x0009e80001007387 */ /* 0x0003e80000100800 */
[----:B---3--:R-:W-:Y:S01]  /*12530*/  STL [R1+0x9f4], R18 ;  /* 0x0009f41201007387 */ /* 0x008fe20000100800 */
[----:B-1----:R-:W-:-:S03]  /*12540*/  IMAD.MOV.U32 R0, RZ, RZ, R19 ;  /* 0x000000ffff007224 */ /* 0x002fc600078e0013 */
[----:B------:R-:W3:Y:S04]  /*12550*/  LDL.LU.64 R34, [R1+0x290] ;  /* 0x0002900001227983 */ /* 0x000ee80000300a00 */
[----:B-----5:R-:W-:Y:S04]  /*12560*/  STL [R1+0x9fc], R32 ;  /* 0x0009fc2001007387 */ /* 0x020fe80000100800 */
[----:B------:R1:W-:Y:S02]  /*12570*/  STL [R1+0x9f0], R0 ;  /* 0x0009f00001007387 */ /* 0x0003e40000100800 */
[----:B-1----:R-:W-:-:S02]  /*12580*/  IMAD.MOV.U32 R0, RZ, RZ, R33 ;  /* 0x000000ffff007224 */ /* 0x002fc400078e0021 */
[----:B------:R-:W5:Y:S04]  /*12590*/  LDL.LU.64 R32, [R1+0x1d8] ;  /* 0x0001d80001207983 */ /* 0x000f680000300a00 */
[----:B------:R1:W-:Y:S04]  /*125a0*/  STL [R1+0x9f8], R0 ;  /* 0x0009f80001007387 */ /* 0x0003e80000100800 */
[----:B------:R-:W-:Y:S01]  /*125b0*/  STL [R1+0xa04], R20 ;  /* 0x000a041401007387 */ /* 0x000fe20000100800 */
[----:B-1----:R-:W-:-:S03]  /*125c0*/  IMAD.MOV.U32 R0, RZ, RZ, R21 ;  /* 0x000000ffff007224 */ /* 0x002fc600078e0015 */
[----:B------:R-:W-:Y:S04]  /*125d0*/  STL [R1+0xa0c], R22 ;  /* 0x000a0c1601007387 */ /* 0x000fe80000100800 */
[----:B------:R1:W-:Y:S02]  /*125e0*/  STL [R1+0xa00], R0 ;  /* 0x000a000001007387 */ /* 0x0003e40000100800 */
[----:B-1----:R-:W-:-:S05]  /*125f0*/  IMAD.MOV.U32 R0, RZ, RZ, R23 ;  /* 0x000000ffff007224 */ /* 0x002fca00078e0017 */
[----:B------:R1:W-:Y:S04]  /*12600*/  STL [R1+0xa08], R0 ;  /* 0x000a080001007387 */ /* 0x0003e80000100800 */
[----:B----4-:R-:W-:Y:S01]  /*12610*/  STL [R1+0xa14], R24 ;  /* 0x000a141801007387 */ /* 0x010fe20000100800 */
[----:B-1----:R-:W-:-:S03]  /*12620*/  MOV R0, R25 ;  /* 0x0000001900007202 */ /* 0x002fc60000000f00 */
[----:B------:R-:W-:Y:S04]  /*12630*/  STL [R1+0xa1c], R26 ;  /* 0x000a1c1a01007387 */ /* 0x000fe80000100800 */
[----:B------:R1:W-:Y:S02]  /*12640*/  STL [R1+0xa10], R0 ;  /* 0x000a100001007387 */ /* 0x0003e40000100800 */
[----:B-1----:R-:W-:Y:S02]  /*12650*/  IMAD.MOV.U32 R0, RZ, RZ, R27 ;  /* 0x000000ffff007224 */ /* 0x002fe400078e001b */
[----:B--2---:R-:W-:Y:S04]  /*12660*/  STL [R1+0xa24], R28 ;  /* 0x000a241c01007387 */ /* 0x004fe80000100800 */
[----:B------:R1:W-:Y:S04]  /*12670*/  STL [R1+0xa18], R0 ;  /* 0x000a180001007387 */ /* 0x0003e80000100800 */
[----:B------:R-:W-:Y:S01]  /*12680*/  STL [R1+0xa2c], R30 ;  /* 0x000a2c1e01007387 */ /* 0x000fe20000100800 */
[----:B-1----:R-:W-:-:S05]  /*12690*/  IMAD.MOV.U32 R0, RZ, RZ, R29 ;  /* 0x000000ffff007224 */ /* 0x002fca00078e001d */
[----:B------:R1:W-:Y:S04]  /*126a0*/  STL [R1+0xa20], R0 ;  /* 0x000a200001007387 */ /* 0x0003e80000100800 */
[----:B---3--:R-:W-:Y:S01]  /*126b0*/  STL [R1+0xa34], R34 ;  /* 0x000a342201007387 */ /* 0x008fe20000100800 */
[----:B-1----:R-:W-:-:S05]  /*126c0*/  IMAD.MOV.U32 R0, RZ, RZ, R31 ;  /* 0x000000ffff007224 */ /* 0x002fca00078e001f */
[----:B------:R1:W-:Y:S04]  /*126d0*/  STL [R1+0xa28], R0 ;  /* 0x000a280001007387 */ /* 0x0003e80000100800 */
[----:B------:R-:W2:Y:S01]  /*126e0*/  LDL.LU.64 R30, [R1+0x3e0] ;  /* 0x0003e000011e7983 */ /* 0x000ea20000300a00 */
[----:B-1----:R-:W-:-:S03]  /*126f0*/  IMAD.MOV.U32 R0, RZ, RZ, R35 ;  /* 0x000000ffff007224 */ /* 0x002fc600078e0023 */
[----:B------:R-:W5:Y:S04]  /*12700*/  LDL.LU.64 R34, [R1+0x298] ;  /* 0x0002980001227983 */ /* 0x000f680000300a00 */
[----:B------:R1:W-:Y:S04]  /*12710*/  STL [R1+0xa30], R0 ;  /* 0x000a300001007387 */ /* 0x0003e80000100800 */
[----:B-----5:R4:W-:Y:S01]  /*12720*/  STL [R1+0xa3c], R32 ;  /* 0x000a3c2001007387 */ /* 0x0209e20000100800 */
[----:B-1----:R-:W-:-:S03]  /*12730*/  IMAD.MOV.U32 R0, RZ, RZ, R33 ;  /* 0x000000ffff007224 */ /* 0x002fc600078e0021 */
[----:B------:R-:W-:Y:S04]  /*12740*/  STL [R1+0xa44], R168 ;  /* 0x000a44a801007387 */ /* 0x000fe80000100800 */
[----:B------:R1:W-:Y:S04]  /*12750*/  STL [R1+0xa38], R0 ;  /* 0x000a380001007387 */ /* 0x0003e80000100800 */
[----:B----4-:R-:W4:Y:S04]  /*12760*/  LDL.LU.64 R32, [R1+0x3d8] ;  /* 0x0003d80001207983 */ /* 0x010f280000300a00 */
[----:B------:R-:W-:Y:S04]  /*12770*/  STL [R1+0xa40], R169 ;  /* 0x000a40a901007387 */ /* 0x000fe80000100800 */
[----:B------:R-:W5:Y:S04]  /*12780*/  LDL.LU.64 R18, [R1+0x3d0] ;  /* 0x0003d00001127983 */ /* 0x000f680000300a00 */
[----:B------:R-:W-:Y:S04]  /*12790*/  STL [R1+0xa4c], R162 ;  /* 0x000a4ca201007387 */ /* 0x000fe80000100800 */
[----:B------:R-:W-:Y:S04]  /*127a0*/  STL [R1+0xa48], R163 ;  /* 0x000a48a301007387 */ /* 0x000fe80000100800 */
[----:B------:R-:W-:Y:S04]  /*127b0*/  STL [R1+0xa54], R164 ;  /* 0x000a54a401007387 */ /* 0x000fe80000100800 */
[----:B------:R-:W5:Y:S04]  /*127c0*/  LDL.LU.64 R20, [R1+0x3c8] ;  /* 0x0003c80001147983 */ /* 0x000f680000300a00 */
[----:B------:R-:W-:Y:S04]  /*127d0*/  STL [R1+0xa50], R165 ;  /* 0x000a50a501007387 */ /* 0x000fe80000100800 */
[----:B------:R-:W5:Y:S04]  /*127e0*/  LDL.LU.64 R22, [R1+0x2d0] ;  /* 0x0002d00001167983 */ /* 0x000f680000300a00 */
[----:B------:R-:W-:Y:S04]  /*127f0*/  STL [R1+0xa5c], R166 ;  /* 0x000a5ca601007387 */ /* 0x000fe80000100800 */
[----:B------:R-:W5:Y:S04]  /*12800*/  LDL.LU.64 R24, [R1+0x2c8] ;  /* 0x0002c80001187983 */ /* 0x000f680000300a00 */
[----:B------:R-:W-:Y:S04]  /*12810*/  STL [R1+0xa58], R167 ;  /* 0x000a58a701007387 */ /* 0x000fe80000100800 */
[----:B------:R-:W5:Y:S04]  /*12820*/  LDL.LU.64 R26, [R1+0x2c0] ;  /* 0x0002c000011a7983 */ /* 0x000f680000300a00 */
[----:B--2---:R2:W-:Y:S04]  /*12830*/  STL [R1+0xa64], R30 ;  /* 0x000a641e01007387 */ /* 0x0045e80000100800 */
[----:B------:R-:W3:Y:S01]  /*12840*/  LDL.LU.64 R28, [R1+0x2b8] ;  /* 0x0002b800011c7983 */ /* 0x000ee20000300a00 */
[----:B-1----:R-:W-:-:S03]  /*12850*/  IMAD.MOV.U32 R0, RZ, RZ, R31 ;  /* 0x000000ffff007224 */ /* 0x002fc600078e001f */
[----:B--2---:R-:W2:Y:S04]  /*12860*/  LDL.LU.64 R30, [R1+0x1d0] ;  /* 0x0001d000011e7983 */ /* 0x004ea80000300a00 */
[----:B------:R4:W-:Y:S02]  /*12870*/  STL [R1+0xa60], R0 ;  /* 0x000a600001007387 */ /* 0x0009e40000100800 */
[----:B----4-:R-:W-:Y:S02]  /*12880*/  MOV R0, R33 ;  /* 0x0000002100007202 */ /* 0x010fe40000000f00 */
[----:B------:R1:W-:Y:S04]  /*12890*/  STL [R1+0xa6c], R32 ;  /* 0x000a6c2001007387 */ /* 0x0003e80000100800 */
[----:B------:R4:W-:Y:S04]  /*128a0*/  STL [R1+0xa68], R0 ;  /* 0x000a680001007387 */ /* 0x0009e80000100800 */
[----:B-----5:R-:W-:Y:S01]  /*128b0*/  STL [R1+0xa74], R18 ;  /* 0x000a741201007387 */ /* 0x020fe20000100800 */
[----:B-1----:R-:W-:-:S02]  /*128c0*/  IMAD.MOV.U32 R32, RZ, RZ, R36 ;  /* 0x000000ffff207224 */ /* 0x002fc400078e0024 */
[----:B------:R-:W-:Y:S02]  /*128d0*/  IMAD.MOV.U32 R33, RZ, RZ, R37 ;  /* 0x000000ffff217224 */ /* 0x000fe400078e0025 */
[----:B------:R-:W5:Y:S04]  /*128e0*/  LDL.LU.64 R36, [R1+0x2a0] ;  /* 0x0002a00001247983 */ /* 0x000f680000300a00 */
[----:B------:R-:W5:Y:S01]  /*128f0*/  LDL.LU.64 R16, [R1+0x2a8] ;  /* 0x0002a80001107983 */ /* 0x000f620000300a00 */
[----:B----4-:R-:W-:-:S05]  /*12900*/  IMAD.MOV.U32 R0, RZ, RZ, R19 ;  /* 0x000000ffff007224 */ /* 0x010fca00078e0013 */
[----:B------:R1:W-:Y:S04]  /*12910*/  STL [R1+0xa70], R0 ;  /* 0x000a700001007387 */ /* 0x0003e80000100800 */
[----:B------:R-:W-:Y:S01]  /*12920*/  STL [R1+0xa7c], R20 ;  /* 0x000a7c1401007387 */ /* 0x000fe20000100800 */
[----:B-1----:R-:W-:-:S03]  /*12930*/  IMAD.MOV.U32 R0, RZ, RZ, R21 ;  /* 0x000000ffff007224 */ /* 0x002fc600078e0015 */
[----:B------:R-:W-:Y:S04]  /*12940*/  STL [R1+0xa84], R22 ;  /* 0x000a841601007387 */ /* 0x000fe80000100800 */
[----:B------:R1:W-:Y:S04]  /*12950*/  STL [R1+0xa78], R0 ;  /* 0x000a780001007387 */ /* 0x0003e80000100800 */
[----:B------:R-:W-:Y:S01]  /*12960*/  STL [R1+0xa8c], R24 ;  /* 0x000a8c1801007387 */ /* 0x000fe20000100800 */
[----:B-1----:R-:W-:-:S05]  /*12970*/  IMAD.MOV.U32 R0, RZ, RZ, R23 ;  /* 0x000000ffff007224 */ /* 0x002fca00078e0017 */
[----:B------:R1:W-:Y:S04]  /*12980*/  STL [R1+0xa80], R0 ;  /* 0x000a800001007387 */ /* 0x0003e80000100800 */
[----:B------:R-:W-:Y:S01]  /*12990*/  STL [R1+0xa94], R26 ;  /* 0x000a941a01007387 */ /* 0x000fe20000100800 */
[----:B-1----:R-:W-:-:S05]  /*129a0*/  IMAD.MOV.U32 R0, RZ, RZ, R25 ;  /* 0x000000ffff007224 */ /* 0x002fca00078e0019 */
[----:B------:R1:W-:Y:S02]  /*129b0*/  STL [R1+0xa88], R0 ;  /* 0x000a880001007387 */ /* 0x0003e40000100800 */
[----:B-1----:R-:W-:Y:S02]  /*129c0*/  MOV R0, R27 ;  /* 0x0000001b00007202 */ /* 0x002fe40000000f00 */
[----:B---3--:R-:W-:Y:S04]  /*129d0*/  STL [R1+0xa9c], R28 ;  /* 0x000a9c1c01007387 */ /* 0x008fe80000100800 */
[----:B------:R1:W-:Y:S04]  /*129e0*/  STL [R1+0xa90], R0 ;  /* 0x000a900001007387 */ /* 0x0003e80000100800 */
[----:B--2---:R-:W-:Y:S01]  /*129f0*/  STL [R1+0xaa4], R30 ;  /* 0x000aa41e01007387 */ /* 0x004fe20000100800 */
[----:B-1----:R-:W-:-:S05]  /*12a00*/  IMAD.MOV.U32 R0, RZ, RZ, R29 ;  /* 0x000000ffff007224 */ /* 0x002fca00078e001d */
[----:B------:R1:W-:Y:S04]  /*12a10*/  STL [R1+0xa98], R0 ;  /* 0x000a980001007387 */ /* 0x0003e80000100800 */
[----:B------:R-:W-:Y:S01]  /*12a20*/  STL [R1+0xaac], R34 ;  /* 0x000aac2201007387 */ /* 0x000fe20000100800 */
[----:B-1----:R-:W-:-:S05]  /*12a30*/  IMAD.MOV.U32 R0, RZ, RZ, R31 ;  /* 0x000000ffff007224 */ /* 0x002fca00078e001f */
[----:B------:R1:W-:Y:S02]  /*12a40*/  STL [R1+0xaa0], R0 ;  /* 0x000aa00001007387 */ /* 0x0003e40000100800 */
[----:B-1----:R-:W-:Y:S02]  /*12a50*/  IMAD.MOV.U32 R0, RZ, RZ, R35 ;  /* 0x000000ffff007224 */ /* 0x002fe400078e0023 */
[----:B-----5:R-:W-:Y:S04]  /*12a60*/  STL [R1+0xab4], R36 ;  /* 0x000ab42401007387 */ /* 0x020fe80000100800 */
[----:B------:R1:W-:Y:S01]  /*12a70*/  STL [R1+0xaa8], R0 ;  /* 0x000aa80001007387 */ /* 0x0003e20000100800 */
[----:B------:R-:W-:Y:S02]  /*12a80*/  IMAD.MOV.U32 R28, RZ, RZ, R32 ;  /* 0x000000ffff1c7224 */ /* 0x000fe400078e0020 */
[----:B------:R-:W-:Y:S01]  /*12a90*/  IMAD.MOV.U32 R29, RZ, RZ, R33 ;  /* 0x000000ffff1d7224 */ /* 0x000fe200078e0021 */
[----:B------:R-:W-:Y:S01]  /*12aa0*/  STL [R1+0xabc], R16 ;  /* 0x000abc1001007387 */ /* 0x000fe20000100800 */
[----:B-1----:R-:W-:-:S05]  /*12ab0*/  IMAD.MOV.U32 R0, RZ, RZ, R37 ;  /* 0x000000ffff007224 */ /* 0x002fca00078e0025 */
[----:B------:R1:W-:Y:S04]  /*12ac0*/  STL [R1+0xab0], R0 ;  /* 0x000ab00001007387 */ /* 0x0003e80000100800 */
[----:B------:R-:W2:Y:S04]  /*12ad0*/  LDL.LU.64 R32, [R1+0xe10] ;  /* 0x000e100001207983 */ /* 0x000ea80000300a00 */
[----:B------:R-:W3:Y:S04]  /*12ae0*/  LDL.LU.64 R34, [R1+0xe60] ;  /* 0x000e600001227983 */ /* 0x000ee80000300a00 */
[----:B------:R-:W4:Y:S01]  /*12af0*/  LDL.LU.64 R30, [R1+0xd98] ;  /* 0x000d9800011e7983 */ /* 0x000f220000300a00 */
[----:B-1----:R-:W-:-:S03]  /*12b00*/  MOV R0, R17 ;  /* 0x0000001100007202 */ /* 0x002fc60000000f00 */
[----:B------:R-:W5:Y:S04]  /*12b10*/  LDL.LU.64 R18, [R1+0xd18] ;  /* 0x000d180001127983 */ /* 0x000f680000300a00 */
[----:B------:R-:W2:Y:S04]  /*12b20*/  LDL.LU.64 R24, [R1+0xd50] ;  /* 0x000d500001187983 */ /* 0x000ea80000300a00 */
[----:B------:R-:W2:Y:S04]  /*12b30*/  LDL.LU.64 R26, [R1+0xd90] ;  /* 0x000d9000011a7983 */ /* 0x000ea80000300a00 */
[----:B------:R-:W2:Y:S04]  /*12b40*/  LDL.LU.64 R20, [R1+0xd10] ;  /* 0x000d100001147983 */ /* 0x000ea80000300a00 */
[----:B------:R-:W2:Y:S04]  /*12b50*/  LDL.LU.64 R22, [R1+0xd58] ;  /* 0x000d580001167983 */ /* 0x000ea80000300a00 */
[----:B------:R-:W2:Y:S04]  /*12b60*/  LDL.LU.64 R36, [R1+0xe18] ;  /* 0x000e180001247983 */ /* 0x000ea80000300a00 */
[----:B------:R-:W2:Y:S04]  /*12b70*/  LDL.LU.64 R242, [R1+0x380] ;  /* 0x0003800001f27983 */ /* 0x000ea80000300a00 */
[----:B------:R-:W-:Y:S04]  /*12b80*/  STL [R1+0xac4], R188 ;  /* 0x000ac4bc01007387 */ /* 0x000fe80000100800 */
[----:B------:R1:W-:Y:S04]  /*12b90*/  STL [R1+0xab8], R0 ;  /* 0x000ab80001007387 */ /* 0x0003e80000100800 */
[----:B------:R-:W-:Y:S04]  /*12ba0*/  STL [R1+0xac0], R189 ;  /* 0x000ac0bd01007387 */ /* 0x000fe80000100800 */
[----:B------:R-:W-:Y:S04]  /*12bb0*/  STL [R1+0xacc], R170 ;  /* 0x000accaa01007387 */ /* 0x000fe80000100800 */
[----:B------:R-:W-:Y:S04]  /*12bc0*/  STL [R1+0xac8], R171 ;  /* 0x000ac8ab01007387 */ /* 0x000fe80000100800 */
[----:B------:R-:W2:Y:S04]  /*12bd0*/  LDL.LU.64 R240, [R1+0x3c0] ;  /* 0x0003c00001f07983 */ /* 0x000ea80000300a00 */
[----:B------:R-:W-:Y:S04]  /*12be0*/  STL [R1+0xad4], R172 ;  /* 0x000ad4ac01007387 */ /* 0x000fe80000100800 */
[----:B------:R-:W3:Y:S04]  /*12bf0*/  LDL.LU.64 R226, [R1+0x390] ;  /* 0x0003900001e27983 */ /* 0x000ee80000300a00 */
[----:B------:R-:W-:Y:S04]  /*12c00*/  STL [R1+0xad0], R173 ;  /* 0x000ad0ad01007387 */ /* 0x000fe80000100800 */
[----:B------:R-:W3:Y:S04]  /*12c10*/  LDL.LU.64 R16, [R1+0x3b8] ;  /* 0x0003b80001107983 */ /* 0x000ee80000300a00 */
[----:B------:R-:W-:Y:S04]  /*12c20*/  STL [R1+0xadc], R174 ;  /* 0x000adcae01007387 */ /* 0x000fe80000100800 */
[----:B------:R-:W4:Y:S04]  /*12c30*/  LDL.LU.64 R232, [R1+0x3b0] ;  /* 0x0003b00001e87983 */ /* 0x000f280000300a00 */
[----:B------:R-:W-:Y:S04]  /*12c40*/  STL [R1+0xad8], R175 ;  /* 0x000ad8af01007387 */ /* 0x000fe80000100800 */
[----:B--2---:R2:W-:Y:S01]  /*12c50*/  STL [R1+0xae4], R240 ;  /* 0x000ae4f001007387 */ /* 0x0045e20000100800 */
[----:B-1----:R-:W-:-:S03]  /*12c60*/  IMAD.MOV.U32 R0, RZ, RZ, R241 ;  /* 0x000000ffff007224 */ /* 0x002fc600078e00f1 */
[----:B------:R-:W5:Y:S04]  /*12c70*/  LDL.LU.64 R234, [R1+0x468] ;  /* 0x0004680001ea7983 */ /* 0x000f680000300a00 */
[----:B------:R3:W-:Y:S04]  /*12c80*/  STL [R1+0xae0], R0 ;  /* 0x000ae00001007387 */ /* 0x0007e80000100800 */
[----:B--2---:R-:W2:Y:S01]  /*12c90*/  LDL.LU.64 R240, [R1+0x378] ;  /* 0x0003780001f07983 */ /* 0x004ea20000300a00 */
[----:B---3--:R-:W-:-:S03]  /*12ca0*/  IMAD.MOV.U32 R0, RZ, RZ, R17 ;  /* 0x000000ffff007224 */ /* 0x008fc600078e0011 */
[----:B------:R1:W-:Y:S04]  /*12cb0*/  STL [R1+0xaec], R16 ;  /* 0x000aec1001007387 */ /* 0x0003e80000100800 */
[----:B------:R3:W-:Y:S04]  /*12cc0*/  STL [R1+0xae8], R0 ;  /* 0x000ae80001007387 */ /* 0x0007e80000100800 */
[----:B----4-:R-:W-:Y:S04]  /*12cd0*/  STL [R1+0xaf4], R232 ;  /* 0x000af4e801007387 */ /* 0x010fe80000100800 */
[----:B-1----:R-:W4:Y:S01]  /*12ce0*/  LDL.LU.64 R16, [R1+0x388] ;  /* 0x0003880001107983 */ /* 0x002f220000300a00 */
[----:B---3--:R-:W-:-:S03]  /*12cf0*/  IMAD.MOV.U32 R0, RZ, RZ, R233 ;  /* 0x000000ffff007224 */ /* 0x008fc600078e00e9 */
[----:B-----5:R-:W-:Y:S04]  /*12d00*/  STL [R1+0xafc], R234 ;  /* 0x000afcea01007387 */ /* 0x020fe80000100800 */
[----:B------:R1:W-:Y:S02]  /*12d10*/  STL [R1+0xaf0], R0 ;  /* 0x000af00001007387 */ /* 0x0003e40000100800 */
[----:B-1----:R-:W-:-:S05]  /*12d20*/  IMAD.MOV.U32 R0, RZ, RZ, R235 ;  /* 0x000000ffff007224 */ /* 0x002fca00078e00eb */
[----:B------:R1:W-:Y:S04]  /*12d30*/  STL [R1+0xaf8], R0 ;  /* 0x000af80001007387 */ /* 0x0003e80000100800 */
[----:B--2---:R-:W-:Y:S01]  /*12d40*/  STL [R1+0xb04], R240 ;  /* 0x000b04f001007387 */ /* 0x004fe20000100800 */
[----:B-1----:R-:W-:-:S03]  /*12d50*/  IMAD.MOV.U32 R0, RZ, RZ, R241 ;  /* 0x000000ffff007224 */ /* 0x002fc600078e00f1 */
[----:B------:R-:W-:Y:S04]  /*12d60*/  STL [R1+0xb0c], R242 ;  /* 0x000b0cf201007387 */ /* 0x000fe80000100800 */
[----:B------:R1:W-:Y:S04]  /*12d70*/  STL [R1+0xb00], R0 ;  /* 0x000b000001007387 */ /* 0x0003e80000100800 */
[----:B----4-:R-:W-:Y:S01]  /*12d80*/  STL [R1+0xb14], R16 ;  /* 0x000b141001007387 */ /* 0x010fe20000100800 */
[----:B-1----:R-:W-:-:S05]  /*12d90*/  IMAD.MOV.U32 R0, RZ, RZ, R243 ;  /* 0x000000ffff007224 */ /* 0x002fca00078e00f3 */
[----:B------:R1:W-:Y:S04]  /*12da0*/  STL [R1+0xb08], R0 ;  /* 0x000b080001007387 */ /* 0x0003e80000100800 */
[----:B------:R-:W2:Y:S04]  /*12db0*/  LDL.LU.64 R232, [R1+0x2b0] ;  /* 0x0002b00001e87983 */ /* 0x000ea80000300a00 */
[----:B------:R-:W3:Y:S01]  /*12dc0*/  LDL.LU.64 R234, [R1+0x1a8] ;  /* 0x0001a80001ea7983 */ /* 0x000ee20000300a00 */
[----:B-1----:R-:W-:-:S05]  /*12dd0*/  MOV R0, R17 ;  /* 0x0000001100007202 */ /* 0x002fca0000000f00 */
[----:B------:R1:W-:Y:S04]  /*12de0*/  STL [R1+0xb10], R0 ;  /* 0x000b100001007387 */ /* 0x0003e80000100800 */
[----:B------:R-:W4:Y:S04]  /*12df0*/  LDL.LU.64 R240, [R1+0x1a0] ;  /* 0x0001a00001f07983 */ /* 0x000f280000300a00 */
[----:B------:R-:W5:Y:S04]  /*12e00*/  LDL.LU.64 R242, [R1+0x4b0] ;  /* 0x0004b00001f27983 */ /* 0x000f680000300a00 */
[----:B------:R-:W-:Y:S04]  /*12e10*/  STL [R1+0xb1c], R226 ;  /* 0x000b1ce201007387 */ /* 0x000fe80000100800 */
[----:B------:R-:W4:Y:S01]  /*12e20*/  LDL.LU.64 R16, [R1+0x198] ;  /* 0x0001980001107983 */ /* 0x000f220000300a00 */
[----:B-1----:R-:W-:-:S03]  /*12e30*/  IMAD.MOV.U32 R0, RZ, RZ, R227 ;  /* 0x000000ffff007224 */ /* 0x002fc600078e00e3 */
[----:B--2---:R-:W-:Y:S04]  /*12e40*/  STL [R1+0xb24], R232 ;  /* 0x000b24e801007387 */ /* 0x004fe80000100800 */
[----:B------:R1:W-:Y:S04]  /*12e50*/  STL [R1+0xb18], R0 ;  /* 0x000b180001007387 */ /* 0x0003e80000100800 */
[----:B---3--:R-:W-:Y:S01]  /*12e60*/  STL [R1+0xb2c], R234 ;  /* 0x000b2cea01007387 */ /* 0x008fe20000100800 */
[----:B-1----:R-:W-:-:S05]  /*12e70*/  IMAD.MOV.U32 R0, RZ, RZ, R233 ;  /* 0x000000ffff007224 */ /* 0x002fca00078e00e9 */
[----:B------:R1:W-:Y:S02]  /*12e80*/  STL [R1+0xb20], R0 ;  /* 0x000b200001007387 */ /* 0x0003e40000100800 */
[----:B-1----:R-:W-:-:S05]  /*12e90*/  IMAD.MOV.U32 R0, RZ, RZ, R235 ;  /* 0x000000ffff007224 */ /* 0x002fca00078e00eb */
[----:B------:R1:W-:Y:S04]  /*12ea0*/  STL [R1+0xb28], R0 ;  /* 0x000b280001007387 */ /* 0x0003e80000100800 */
[----:B----4-:R-:W-:Y:S01]  /*12eb0*/  STL [R1+0xb34], R240 ;  /* 0x000b34f001007387 */ /* 0x010fe20000100800 */
[----:B-1----:R-:W-:-:S05]  /*12ec0*/  IMAD.MOV.U32 R0, RZ, RZ, R241 ;  /* 0x000000ffff007224 */ /* 0x002fca00078e00f1 */
[----:B------:R1:W-:Y:S04]  /*12ed0*/  STL [R1+0xb30], R0 ;  /* 0x000b300001007387 */ /* 0x0003e80000100800 */
[----:B------:R2:W-:Y:S01]  /*12ee0*/  STL [R1+0xb3c], R16 ;  /* 0x000b3c1001007387 */ /* 0x0005e20000100800 */
[----:B-1----:R-:W-:-:S03]  /*12ef0*/  IMAD.MOV.U32 R0, RZ, RZ, R17 ;  /* 0x000000ffff007224 */ /* 0x002fc600078e0011 */
[----:B------:R-:W-:Y:S04]  /*12f00*/  STL [R1+0xb44], R196 ;  /* 0x000b44c401007387 */ /* 0x000fe80000100800 */
[----:B------:R1:W-:Y:S04]  /*12f10*/  STL [R1+0xb38], R0 ;  /* 0x000b380001007387 */ /* 0x0003e80000100800 */
[----:B------:R-:W-:Y:S04]  /*12f20*/  STL [R1+0xb40], R197 ;  /* 0x000b40c501007387 */ /* 0x000fe80000100800 */
[----:B------:R-:W1:Y:S04]  /*12f30*/  LDL.LU.64 R240, [R1+0x4a8] ;  /* 0x0004a80001f07983 */ /* 0x000e680000300a00 */
[----:B------:R-:W-:Y:S04]  /*12f40*/  STL [R1+0xb4c], R190 ;  /* 0x000b4cbe01007387 */ /* 0x000fe80000100800 */
[----:B------:R-:W-:Y:S04]  /*12f50*/  STL [R1+0xb48], R191 ;  /* 0x000b48bf01007387 */ /* 0x000fe80000100800 */
[----:B------:R-:W-:Y:S04]  /*12f60*/  STL [R1+0xb54], R192 ;  /* 0x000b54c001007387 */ /* 0x000fe80000100800 */
[----:B------:R-:W-:Y:S04]  /*12f70*/  STL [R1+0xb50], R193 ;  /* 0x000b50c101007387 */ /* 0x000fe80000100800 */
[----:B------:R-:W-:Y:S04]  /*12f80*/  STL [R1+0xb5c], R194 ;  /* 0x000b5cc201007387 */ /* 0x000fe80000100800 */
[----:B------:R-:W-:Y:S04]  /*12f90*/  STL [R1+0xb58], R195 ;  /* 0x000b58c301007387 */ /* 0x000fe80000100800 */
[----:B--2---:R-:W2:Y:S01]  /*12fa0*/  LDL.LU.64 R16, [R1+0x4b8] ;  /* 0x0004b80001107983 */ /* 0x004ea20000300a00 */
[----:B-1----:R-:W-:-:S03]  /*12fb0*/  IMAD.MOV.U32 R0, RZ, RZ, R241 ;  /* 0x000000ffff007224 */ /* 0x002fc600078e00f1 */
[----:B------:R1:W-:Y:S04]  /*12fc0*/  STL [R1+0xb64], R240 ;  /* 0x000b64f001007387 */ /* 0x0003e80000100800 */
[----:B------:R3:W-:Y:S04]  /*12fd0*/  STL [R1+0xb60], R0 ;  /* 0x000b600001007387 */ /* 0x0007e80000100800 */
[----:B-----5:R4:W-:Y:S04]  /*12fe0*/  STL [R1+0xb6c], R242 ;  /* 0x000b6cf201007387 */ /* 0x0209e80000100800 */
[----:B------:R-:W5:Y:S04]  /*12ff0*/  LDL.LU.64 R232, [R1+0x4c0] ;  /* 0x0004c00001e87983 */ /* 0x000f680000300a00 */
[----:B-1----:R-:W5:Y:S01]  /*13000*/  LDL.LU.64 R240, [R1+0x470] ;  /* 0x0004700001f07983 */ /* 0x002f620000300a00 */
[----:B---3--:R-:W-:-:S03]  /*13010*/  MOV R0, R243 ;  /* 0x000000f300007202 */ /* 0x008fc60000000f00 */
[----:B------:R-:W3:Y:S04]  /*13020*/  LDL.LU.64 R234, [R1+0x190] ;  /* 0x0001900001ea7983 */ /* 0x000ee80000300a00 */
[----:B--2---:R-:W-:Y:S04]  /*13030*/  STL [R1+0xb74], R16 ;  /* 0x000b741001007387 */ /* 0x004fe80000100800 */
[----:B------:R1:W-:Y:S04]  /*13040*/  STL [R1+0xb68], R0 ;  /* 0x000b680001007387 */ /* 0x0003e80000100800 */
[----:B----4-:R-:W2:Y:S01]  /*13050*/  LDL.LU.64 R242, [R1+0x478] ;  /* 0x0004780001f27983 */ /* 0x010ea20000300a00 */
[----:B-1----:R-:W-:-:S05]  /*13060*/  IMAD.MOV.U32 R0, RZ, RZ, R17 ;  /* 0x000000ffff007224 */ /* 0x002fca00078e0011 */
[----:B------:R5:W-:Y:S04]  /*13070*/  STL [R1+0xb70], R0 ;  /* 0x000b700001007387 */ /* 0x000be80000100800 */
[----:B------:R-:W4:Y:S01]  /*13080*/  LDL.LU.64 R16, [R1+0x480] ;  /* 0x0004800001107983 */ /* 0x000f220000300a00 */
[----:B-----5:R-:W-:-:S03]  /*13090*/  IMAD.MOV.U32 R0, RZ, RZ, R233 ;  /* 0x000000ffff007224 */ /* 0x020fc600078e00e9 */
[----:B------:R1:W-:Y:S04]  /*130a0*/  STL [R1+0xb7c], R232 ;  /* 0x000b7ce801007387 */ /* 0x0003e80000100800 */
[----:B------:R5:W-:Y:S04]  /*130b0*/  STL [R1+0xb78], R0 ;  /* 0x000b780001007387 */ /* 0x000be80000100800 */
[----:B------:R-:W-:Y:S04]  /*130c0*/  STL [R1+0xb84], R240 ;  /* 0x000b84f001007387 */ /* 0x000fe80000100800 */
[----:B-1----:R-:W3:Y:S01]  /*130d0*/  LDL.LU.64 R232, [R1+0x488] ;  /* 0x0004880001e87983 */ /* 0x002ee20000300a00 */
[----:B-----5:R-:W-:-:S03]  /*130e0*/  IMAD.MOV.U32 R0, RZ, RZ, R241 ;  /* 0x000000ffff007224 */ /* 0x020fc600078e00f1 */
[----:B--2---:R-:W-:Y:S04]  /*130f0*/  STL [R1+0xb8c], R242 ;  /* 0x000b8cf201007387 */ /* 0x004fe80000100800 */
[----:B------:R1:W-:Y:S02]  /*13100*/  STL [R1+0xb80], R0 ;  /* 0x000b800001007387 */ /* 0x0003e40000100800 */
[----:B-1----:R-:W-:-:S05]  /*13110*/  IMAD.MOV.U32 R0, RZ, RZ, R243 ;  /* 0x000000ffff007224 */ /* 0x002fca00078e00f3 */
[----:B------:R1:W-:Y:S04]  /*13120*/  STL [R1+0xb88], R0 ;  /* 0x000b880001007387 */ /* 0x0003e80000100800 */
[----:B----4-:R2:W-:Y:S04]  /*13130*/  STL [R1+0xb94], R16 ;  /* 0x000b941001007387 */ /* 0x0105e80000100800 */
[----:B------:R-:W4:Y:S01]  /*13140*/  LDL.LU.64 R240, [R1+0x398] ;  /* 0x0003980001f07983 */ /* 0x000f220000300a00 */
[----:B-1----:R-:W-:-:S05]  /*13150*/  IMAD.MOV.U32 R0, RZ, RZ, R17 ;  /* 0x000000ffff007224 */ /* 0x002fca00078e0011 */
[----:B------:R1:W-:Y:S04]  /*13160*/  STL [R1+0xb90], R0 ;  /* 0x000b900001007387 */ /* 0x0003e80000100800 */
[----:B------:R-:W5:Y:S04]  /*13170*/  LDL.LU.64 R242, [R1+0x3a0] ;  /* 0x0003a00001f27983 */ /* 0x000f680000300a00 */
[----:B---3--:R-:W-:Y:S04]  /*13180*/  STL [R1+0xb9c], R232 ;  /* 0x000b9ce801007387 */ /* 0x008fe80000100800 */
[----:B--2---:R-:W2:Y:S01]  /*13190*/  LDL.LU.64 R16, [R1+0x3a8] ;  /* 0x0003a80001107983 */ /* 0x004ea20000300a00 */
[----:B-1----:R-:W-:-:S03]  /*131a0*/  IMAD.MOV.U32 R0, RZ, RZ, R233 ;  /* 0x000000ffff007224 */ /* 0x002fc600078e00e9 */
[----:B------:R-:W-:Y:S04]  /*131b0*/  STL [R1+0xba4], R234 ;  /* 0x000ba4ea01007387 */ /* 0x000fe80000100800 */
[----:B------:R1:W-:Y:S02]  /*131c0*/  STL [R1+0xb98], R0 ;  /* 0x000b980001007387 */ /* 0x0003e40000100800 */
[----:B-1----:R-:W-:Y:S02]  /*131d0*/  MOV R0, R235 ;  /* 0x000000eb00007202 */ /* 0x002fe40000000f00 */
[----:B----4-:R-:W-:Y:S04]  /*131e0*/  STL [R1+0xbac], R240 ;  /* 0x000bacf001007387 */ /* 0x010fe80000100800 */
[----:B------:R1:W-:Y:S02]  /*131f0*/  STL [R1+0xba0], R0 ;  /* 0x000ba00001007387 */ /* 0x0003e40000100800 */
[----:B-1----:R-:W-:-:S05]  /*13200*/  IMAD.MOV.U32 R0, RZ, RZ, R241 ;  /* 0x000000ffff007224 */ /* 0x002fca00078e00f1 */
[----:B------:R1:W-:Y:S04]  /*13210*/  STL [R1+0xba8], R0 ;  /* 0x000ba80001007387 */ /* 0x0003e80000100800 */
[----:B-----5:R3:W-:Y:S01]  /*13220*/  STL [R1+0xbb4], R242 ;  /* 0x000bb4f201007387 */ /* 0x0207e20000100800 */
[----:B-1----:R-:W-:-:S03]  /*13230*/  IMAD.MOV.U32 R0, RZ, RZ, R243 ;  /* 0x000000ffff007224 */ /* 0x002fc600078e00f3 */
[----:B--2---:R-:W-:Y:S04]  /*13240*/  STL [R1+0xbbc], R16 ;  /* 0x000bbc1001007387 */ /* 0x004fe80000100800 */
[----:B------:R1:W-:Y:S04]  /*13250*/  STL [R1+0xbb0], R0 ;  /* 0x000bb00001007387 */ /* 0x0003e80000100800 */
[----:B---3--:R-:W2:Y:S01]  /*13260*/  LDL.LU.64 R242, [R1+0x530] ;  /* 0x0005300001f27983 */ /* 0x008ea20000300a00 */
[----:B-1----:R-:W-:-:S05]  /*13270*/  IMAD.MOV.U32 R0, RZ, RZ, R17 ;  /* 0x000000ffff007224 */ /* 0x002fca00078e0011 */
[----:B------:R1:W-:Y:S04]  /*13280*/  STL [R1+0xbb8], R0 ;  /* 0x000bb80001007387 */ /* 0x0003e80000100800 */
[----:B------:R-:W-:Y:S04]  /*13290*/  STL [R1+0xbc4], R204 ;  /* 0x000bc4cc01007387 */ /* 0x000fe80000100800 */
[----:B------:R-:W3:Y:S04]  /*132a0*/  LDL.LU.64 R234, [R1+0x4d0] ;  /* 0x0004d00001ea7983 */ /* 0x000ee80000300a00 */
[----:B------:R-:W-:Y:S04]  /*132b0*/  STL [R1+0xbc0], R205 ;  /* 0x000bc0cd01007387 */ /* 0x000fe80000100800 */
[----:B------:R-:W-:Y:S04]  /*132c0*/  STL [R1+0xbcc], R198 ;  /* 0x000bccc601007387 */ /* 0x000fe80000100800 */
[----:B------:R-:W-:Y:S04]  /*132d0*/  STL [R1+0xbc8], R199 ;  /* 0x000bc8c701007387 */ /* 0x000fe80000100800 */
[----:B------:R-:W4:Y:S04]  /*132e0*/  LDL.LU.64 R240, [R1+0x528] ;  /* 0x0005280001f07983 */ /* 0x000f280000300a00 */
[----:B------:R-:W-:Y:S04]  /*132f0*/  STL [R1+0xbd4], R200 ;  /* 0x000bd4c801007387 */ /* 0x000fe80000100800 */
[----:B------:R-:W-:Y:S04]  /*13300*/  STL [R1+0xbd0], R201 ;  /* 0x000bd0c901007387 */ /* 0x000fe80000100800 */
[----:B------:R-:W5:Y:S04]  /*13310*/  LDL.LU.64 R232, [R1+0x490] ;  /* 0x0004900001e87983 */ /* 0x000f680000300a00 */
[----:B------:R-:W-:Y:S04]  /*13320*/  STL [R1+0xbdc], R202 ;  /* 0x000bdcca01007387 */ /* 0x000fe80000100800 */
[----:B------:R-:W-:Y:S04]  /*13330*/  STL [R1+0xbd8], R203 ;  /* 0x000bd8cb01007387 */ /* 0x000fe80000100800 */
[----:B------:R-:W3:Y:S04]  /*13340*/  LDL.LU.64 R158, [R1+0x538] ;  /* 0x00053800019e7983 */ /* 0x000ee80000300a00 */
[----:B------:R-:W3:Y:S04]  /*13350*/  LDL.LU.64 R16, [R1+0x4e0] ;  /* 0x0004e00001107983 */ /* 0x000ee80000300a00 */
[----:B----4-:R-:W-:Y:S01]  /*13360*/  STL [R1+0xbe4], R240 ;  /* 0x000be4f001007387 */ /* 0x010fe20000100800 */
[----:B-1----:R-:W-:-:S03]  /*13370*/  IMAD.MOV.U32 R0, RZ, RZ, R241 ;  /* 0x000000ffff007224 */ /* 0x002fc600078e00f1 */
[----:B------:R-:W4:Y:S04]  /*13380*/  LDL.LU.64 R224, [R1+0x540] ;  /* 0x0005400001e07983 */ /* 0x000f280000300a00 */
[----:B------:R1:W-:Y:S04]  /*13390*/  STL [R1+0xbe0], R0 ;  /* 0x000be00001007387 */ /* 0x0003e80000100800 */
[----:B--2---:R2:W-:Y:S04]  /*133a0*/  STL [R1+0xbec], R242 ;  /* 0x000becf201007387 */ /* 0x0045e80000100800 */
[----:B------:R-:W5:Y:S01]  /*133b0*/  LDL.LU.64 R226, [R1+0x4c8] ;  /* 0x0004c80001e27983 */ /* 0x000f620000300a00 */
[----:B-1----:R-:W-:-:S03]  /*133c0*/  IMAD.MOV.U32 R0, RZ, RZ, R243 ;  /* 0x000000ffff007224 */ /* 0x002fc600078e00f3 */
[----:B------:R-:W5:Y:S04]  /*133d0*/  LDL.LU.64 R240, [R1+0x158] ;  /* 0x0001580001f07983 */ /* 0x000f680000300a00 */
[----:B------:R1:W-:Y:S04]  /*133e0*/  STL [R1+0xbe8], R0 ;  /* 0x000be80001007387 */ /* 0x0003e80000100800 */
[----:B---3--:R-:W-:Y:S04]  /*133f0*/  STL [R1+0xbf4], R158 ;  /* 0x000bf49e01007387 */ /* 0x008fe80000100800 */
[----:B--2---:R-:W2:Y:S01]  /*13400*/  LDL.LU.64 R242, [R1+0x4d8] ;  /* 0x0004d80001f27983 */ /* 0x004ea20000300a00 */
[----:B-1----:R-:W-:-:S03]  /*13410*/  IMAD.MOV.U32 R0, RZ, RZ, R159 ;  /* 0x000000ffff007224 */ /* 0x002fc600078e009f */
[----:B----4-:R-:W-:Y:S04]  /*13420*/  STL [R1+0xbfc], R224 ;  /* 0x000bfce001007387 */ /* 0x010fe80000100800 */
[----:B------:R1:W-:Y:S02]  /*13430*/  STL [R1+0xbf0], R0 ;  /* 0x000bf00001007387 */ /* 0x0003e40000100800 */
[----:B-1----:R-:W-:-:S05]  /*13440*/  MOV R0, R225 ;  /* 0x000000e100007202 */ /* 0x002fca0000000f00 */
[----:B------:R1:W-:Y:S04]  /*13450*/  STL [R1+0xbf8], R0 ;  /* 0x000bf80001007387 */ /* 0x0003e80000100800 */
[----:B-----5:R-:W-:Y:S01]  /*13460*/  STL [R1+0xc04], R226 ;  /* 0x000c04e201007387 */ /* 0x020fe20000100800 */
[----:B-1----:R-:W-:-:S03]  /*13470*/  IMAD.MOV.U32 R0, RZ, RZ, R227 ;  /* 0x000000ffff007224 */ /* 0x002fc600078e00e3 */
[----:B------:R-:W-:Y:S04]  /*13480*/  STL [R1+0xc0c], R234 ;  /* 0x000c0cea01007387 */ /* 0x000fe80000100800 */
[----:B------:R1:W-:Y:S04]  /*13490*/  STL [R1+0xc00], R0 ;  /* 0x000c000001007387 */ /* 0x0003e80000100800 */
[----:B--2---:R-:W-:Y:S01]  /*134a0*/  STL [R1+0xc14], R242 ;  /* 0x000c14f201007387 */ /* 0x004fe20000100800 */
[----:B-1----:R-:W-:-:S05]  /*134b0*/  IMAD.MOV.U32 R0, RZ, RZ, R235 ;  /* 0x000000ffff007224 */ /* 0x002fca00078e00eb */
[----:B------:R1:W-:Y:S04]  /*134c0*/  STL [R1+0xc08], R0 ;  /* 0x000c080001007387 */ /* 0x0003e80000100800 */
[----:B------:R-:W2:Y:S01]  /*134d0*/  LDL.LU.64 R234, [R1+0x498] ;  /* 0x0004980001ea7983 */ /* 0x000ea20000300a00 */
[----:B-1----:R-:W-:-:S03]  /*134e0*/  IMAD.MOV.U32 R0, RZ, RZ, R243 ;  /* 0x000000ffff007224 */ /* 0x002fc600078e00f3 */
[----:B------:R-:W-:Y:S04]  /*134f0*/  STL [R1+0xc1c], R16 ;  /* 0x000c1c1001007387 */ /* 0x000fe80000100800 */
[----:B------:R1:W-:Y:S04]  /*13500*/  STL [R1+0xc10], R0 ;  /* 0x000c100001007387 */ /* 0x0003e80000100800 */
[----:B------:R-:W3:Y:S01]  /*13510*/  LDL.LU.64 R242, [R1+0x4a0] ;  /* 0x0004a00001f27983 */ /* 0x000ee20000300a00 */
[----:B-1----:R-:W-:-:S03]  /*13520*/  IMAD.MOV.U32 R0, RZ, RZ, R17 ;  /* 0x000000ffff007224 */ /* 0x002fc600078e0011 */
[----:B------:R-:W-:Y:S04]  /*13530*/  STL [R1+0xc24], R232 ;  /* 0x000c24e801007387 */ /* 0x000fe80000100800 */
[----:B------:R1:W-:Y:S04]  /*13540*/  STL [R1+0xc18], R0 ;  /* 0x000c180001007387 */ /* 0x0003e80000100800 */
[----:B------:R-:W4:Y:S01]  /*13550*/  LDL.LU.64 R16, [R1+0x5e0] ;  /* 0x0005e00001107983 */ /* 0x000f220000300a00 */
[----:B-1----:R-:W-:-:S03]  /*13560*/  IMAD.MOV.U32 R0, RZ, RZ, R233 ;  /* 0x000000ffff007224 */ /* 0x002fc600078e00e9 */
[----:B--2---:R-:W-:Y:S04]  /*13570*/  STL [R1+0xc2c], R234 ;  /* 0x000c2cea01007387 */ /* 0x004fe80000100800 */
[----:B------:R1:W-:Y:S04]  /*13580*/  STL [R1+0xc20], R0 ;  /* 0x000c200001007387 */ /* 0x0003e80000100800 */
[----:B------:R-:W2:Y:S01]  /*13590*/  LDL.LU.64 R226, [R1+0x5b8] ;  /* 0x0005b80001e27983 */ /* 0x000ea20000300a00 */
[----:B-1----:R-:W-:-:S05]  /*135a0*/  IMAD.MOV.U32 R0, RZ, RZ, R235 ;  /* 0x000000ffff007224 */ /* 0x002fca00078e00eb */
[----:B------:R1:W-:Y:S04]  /*135b0*/  STL [R1+0xc28], R0 ;  /* 0x000c280001007387 */ /* 0x0003e80000100800 */
[----:B---3--:R3:W-:Y:S01]  /*135c0*/  STL [R1+0xc34], R242 ;  /* 0x000c34f201007387 */ /* 0x0087e20000100800 */
[----:B-1----:R-:W-:-:S03]  /*135d0*/  MOV R0, R243 ;  /* 0x000000f300007202 */ /* 0x002fc60000000f00 */
[----:B------:R-:W-:Y:S04]  /*135e0*/  STL [R1+0xc3c], R240 ;  /* 0x000c3cf001007387 */ /* 0x000fe80000100800 */
[----:B------:R1:W-:Y:S04]  /*135f0*/  STL [R1+0xc30], R0 ;  /* 0x000c300001007387 */ /* 0x0003e80000100800 */
[----:B---3--:R-:W3:Y:S01]  /*13600*/  LDL.LU.64 R242, [R1+0x548] ;  /* 0x0005480001f27983 */ /* 0x008ee20000300a00 */
[----:B-1----:R-:W-:-:S03]  /*13610*/  IMAD.MOV.U32 R0, RZ, RZ, R241 ;  /* 0x000000ffff007224 */ /* 0x002fc600078e00f1 */
[----:B------:R-:W-:Y:S04]  /*13620*/  STL [R1+0xc44], R212 ;  /* 0x000c44d401007387 */ /* 0x000fe80000100800 */
[----:B------:R2:W-:Y:S04]  /*13630*/  STL [R1+0xc38], R0 ;  /* 0x000c380001007387 */ /* 0x0005e80000100800 */
[----:B------:R-:W-:Y:S04]  /*13640*/  STL [R1+0xc40], R213 ;  /* 0x000c40d501007387 */ /* 0x000fe80000100800 */
[----:B------:R-:W-:Y:S04]  /*13650*/  STL [R1+0xc4c], R206 ;  /* 0x000c4cce01007387 */ /* 0x000fe80000100800 */
[----:B------:R-:W-:Y:S04]  /*13660*/  STL [R1+0xc48], R207 ;  /* 0x000c48cf01007387 */ /* 0x000fe80000100800 */
[----:B------:R-:W-:Y:S04]  /*13670*/  STL [R1+0xc54], R208 ;  /* 0x000c54d001007387 */ /* 0x000fe80000100800 */
[----:B------:R-:W-:Y:S04]  /*13680*/  STL [R1+0xc50], R209 ;  /* 0x000c50d101007387 */ /* 0x000fe80000100800 */
[----:B------:R-:W5:Y:S04]  /*13690*/  LDL.LU.64 R240, [R1+0x5f0] ;  /* 0x0005f00001f07983 */ /* 0x000f680000300a00 */
[----:B------:R-:W-:Y:S04]  /*136a0*/  STL [R1+0xc5c], R210 ;  /* 0x000c5cd201007387 */ /* 0x000fe80000100800 */
[----:B------:R-:W3:Y:S04]  /*136b0*/  LDL.LU.64 R232, [R1+0x5e8] ;  /* 0x0005e80001e87983 */ /* 0x000ee80000300a00 */
[----:B------:R-:W-:Y:S01]  /*136c0*/  STL [R1+0xc58], R211 ;  /* 0x000c58d301007387 */ /* 0x000fe20000100800 */
[----:B--2---:R-:W-:-:S03]  /*136d0*/  IMAD.MOV.U32 R0, RZ, RZ, R227 ;  /* 0x000000ffff007224 */ /* 0x004fc600078e00e3 */
[----:B------:R1:W-:Y:S04]  /*136e0*/  STL [R1+0xc64], R226 ;  /* 0x000c64e201007387 */ /* 0x0003e80000100800 */
[----:B------:R-:W2:Y:S04]  /*136f0*/  LDL.LU.64 R234, [R1+0x4f8] ;  /* 0x0004f80001ea7983 */ /* 0x000ea80000300a00 */
[----:B----4-:R-:W-:Y:S04]  /*13700*/  STL [R1+0xc6c], R16 ;  /* 0x000c6c1001007387 */ /* 0x010fe80000100800 */
[----:B------:R4:W-:Y:S04]  /*13710*/  STL [R1+0xc60], R0 ;  /* 0x000c600001007387 */ /* 0x0009e80000100800 */
[----:B-1----:R-:W2:Y:S01]  /*13720*/  LDL.LU.64 R226, [R1+0x558] ;  /* 0x0005580001e27983 */ /* 0x002ea20000300a00 */
[----:B----4-:R-:W-:-:S03]  /*13730*/  IMAD.MOV.U32 R0, RZ, RZ, R17 ;  /* 0x000000ffff007224 */ /* 0x010fc600078e0011 */
[----:B---3--:R-:W-:Y:S04]  /*13740*/  STL [R1+0xc74], R232 ;  /* 0x000c74e801007387 */ /* 0x008fe80000100800 */
[----:B------:R1:W-:Y:S04]  /*13750*/  STL [R1+0xc68], R0 ;  /* 0x000c680001007387 */ /* 0x0003e80000100800 */
[----:B------:R-:W3:Y:S01]  /*13760*/  LDL.LU.64 R16, [R1+0x550] ;  /* 0x0005500001107983 */ /* 0x000ee20000300a00 */
[----:B-1----:R-:W-:-:S05]  /*13770*/  IMAD.MOV.U32 R0, RZ, RZ, R233 ;  /* 0x000000ffff007224 */ /* 0x002fca00078e00e9 */
[----:B------:R1:W-:Y:S04]  /*13780*/  STL [R1+0xc70], R0 ;  /* 0x000c700001007387 */ /* 0x0003e80000100800 */
[----:B-----5:R4:W-:Y:S04]  /*13790*/  STL [R1+0xc7c], R240 ;  /* 0x000c7cf001007387 */ /* 0x0209e80000100800 */
[----:B------:R-:W5:Y:S01]  /*137a0*/  LDL.LU.64 R232, [R1+0x4e8] ;  /* 0x0004e80001e87983 */ /* 0x000f620000300a00 */
[----:B-1----:R-:W-:-:S03]  /*137b0*/  IMAD.MOV.U32 R0, RZ, RZ, R241 ;  /* 0x000000ffff007224 */ /* 0x002fc600078e00f1 */
[----:B------:R-:W-:Y:S04]  /*137c0*/  STL [R1+0xc84], R242 ;  /* 0x000c84f201007387 */ /* 0x000fe80000100800 */
[----:B------:R1:W-:Y:S04]  /*137d0*/  STL [R1+0xc78], R0 ;  /* 0x000c780001007387 */ /* 0x0003e80000100800 */
[----:B----4-:R-:W4:Y:S01]  /*137e0*/  LDL.LU.64 R240, [R1+0x5b0] ;  /* 0x0005b00001f07983 */ /* 0x010f220000300a00 */
[----:B-1----:R-:W-:Y:S02]  /*137f0*/  IMAD.MOV.U32 R0, RZ, RZ, R243 ;  /* 0x000000ffff007224 */ /* 0x002fe400078e00f3 */
[----:B------:R-:W-:-:S02]  /*13800*/  IMAD.MOV.U32 R242, RZ, RZ, R18 ;  /* 0x000000fffff27224 */ /* 0x000fc400078e0012 */
[----:B------:R-:W-:Y:S01]  /*13810*/  IMAD.MOV.U32 R243, RZ, RZ, R19 ;  /* 0x000000fffff37224 */ /* 0x000fe200078e0013 */
[----:B---3--:R-:W-:Y:S04]  /*13820*/  STL [R1+0xc8c], R16 ;  /* 0x000c8c1001007387 */ /* 0x008fe80000100800 */
[----:B------:R1:W-:Y:S02]  /*13830*/  STL [R1+0xc80], R0 ;  /* 0x000c800001007387 */ /* 0x0003e40000100800 */
[----:B-1----:R-:W-:Y:S01]  /*13840*/  MOV R0, R17 ;  /* 0x0000001100007202 */ /* 0x002fe20000000f00 */
[----:B------:R-:W-:Y:S02]  /*13850*/  IMAD.MOV.U32 R16, RZ, RZ, R20 ;  /* 0x000000ffff107224 */ /* 0x000fe400078e0014 */
[----:B------:R-:W-:-:S02]  /*13860*/  IMAD.MOV.U32 R17, RZ, RZ, R21 ;  /* 0x000000ffff117224 */ /* 0x000fc400078e0015 */
[----:B------:R1:W-:Y:S04]  /*13870*/  STL [R1+0xc88], R0 ;  /* 0x000c880001007387 */ /* 0x0003e80000100800 */
[----:B--2---:R-:W-:Y:S04]  /*13880*/  STL [R1+0xc94], R226 ;  /* 0x000c94e201007387 */ /* 0x004fe80000100800 */
[----:B------:R-:W2:Y:S01]  /*13890*/  LDL.LU.64 R20, [R1+0x4f0] ;  /* 0x0004f00001147983 */ /* 0x000ea20000300a00 */
[----:B-1----:R-:W-:-:S03]  /*138a0*/  IMAD.MOV.U32 R0, RZ, RZ, R227 ;  /* 0x000000ffff007224 */ /* 0x002fc600078e00e3 */
[----:B------:R-:W3:Y:S04]  /*138b0*/  LDL.LU.64 R18, [R1+0x500] ;  /* 0x0005000001127983 */ /* 0x000ee80000300a00 */
[----:B------:R1:W-:Y:S04]  /*138c0*/  STL [R1+0xc90], R0 ;  /* 0x000c900001007387 */ /* 0x0003e80000100800 */
[----:B----4-:R4:W-:Y:S01]  /*138d0*/  STL [R1+0xc9c], R240 ;  /* 0x000c9cf001007387 */ /* 0x0109e20000100800 */
[----:B-1----:R-:W-:-:S03]  /*138e0*/  IMAD.MOV.U32 R0, RZ, RZ, R241 ;  /* 0x000000ffff007224 */ /* 0x002fc600078e00f1 */
[----:B----4-:R-:W4:Y:S04]  /*138f0*/  LDL.LU.64 R240, [R1+0x30] ;  /* 0x0000300001f07983 */ /* 0x010f280000300a00 */
[----:B------:R1:W-:Y:S04]  /*13900*/  STL [R1+0xc98], R0 ;  /* 0x000c980001007387 */ /* 0x0003e80000100800 */
[----:B-----5:R-:W-:Y:S01]  /*13910*/  STL [R1+0xca4], R232 ;  /* 0x000ca4e801007387 */ /* 0x020fe20000100800 */
[----:B-1----:R-:W-:-:S03]  /*13920*/  MOV R0, R233 ;  /* 0x000000e900007202 */ /* 0x002fc60000000f00 */
[----:B--2---:R-:W-:Y:S04]  /*13930*/  STL [R1+0xcac], R20 ;  /* 0x000cac1401007387 */ /* 0x004fe80000100800 */
[----:B------:R1:W-:Y:S02]  /*13940*/  STL [R1+0xca0], R0 ;  /* 0x000ca00001007387 */ /* 0x0003e40000100800 */
[----:B-1----:R-:W-:-:S05]  /*13950*/  IMAD.MOV.U32 R0, RZ, RZ, R21 ;  /* 0x000000ffff007224 */ /* 0x002fca00078e0015 */
[----:B------:R1:W-:Y:S04]  /*13960*/  STL [R1+0xca8], R0 ;  /* 0x000ca80001007387 */ /* 0x0003e80000100800 */
[----:B------:R2:W-:Y:S04]  /*13970*/  STL [R1+0xcb4], R234 ;  /* 0x000cb4ea01007387 */ /* 0x0005e80000100800 */
[----:B------:R-:W5:Y:S01]  /*13980*/  LDL.LU.64 R226, [R1+0x18] ;  /* 0x0000180001e27983 */ /* 0x000f620000300a00 */
[----:B-1----:R-:W-:-:S03]  /*13990*/  IMAD.MOV.U32 R0, RZ, RZ, R235 ;  /* 0x000000ffff007224 */ /* 0x002fc600078e00eb */
[----:B------:R-:W5:Y:S04]  /*139a0*/  LDL.LU.64 R20, [R1+0x8c0] ;  /* 0x0008c00001147983 */ /* 0x000f680000300a00 */
[----:B---3--:R-:W-:Y:S04]  /*139b0*/  STL [R1+0xcbc], R18 ;  /* 0x000cbc1201007387 */ /* 0x008fe80000100800 */
[----:B------:R1:W-:Y:S04]  /*139c0*/  STL [R1+0xcb0], R0 ;  /* 0x000cb00001007387 */ /* 0x0003e80000100800 */
[----:B--2---:R-:W2:Y:S01]  /*139d0*/  LDL.LU.64 R234, [R1+0x10] ;  /* 0x0000100001ea7983 */ /* 0x004ea20000300a00 */
[----:B-1----:R-:W-:-:S03]  /*139e0*/  IMAD.MOV.U32 R0, RZ, RZ, R19 ;  /* 0x000000ffff007224 */ /* 0x002fc600078e0013 */
[----:B----4-:R-:W-:Y:S04]  /*139f0*/  STL [R1+0xcc4], R240 ;  /* 0x000cc4f001007387 */ /* 0x010fe80000100800 */
[----:B------:R1:W-:Y:S04]  /*13a00*/  STL [R1+0xcb8], R0 ;  /* 0x000cb80001007387 */ /* 0x0003e80000100800 */
[----:B------:R-:W3:Y:S01]  /*13a10*/  LDL.LU.64 R18, [R1+0x5f8] ;  /* 0x0005f80001127983 */ /* 0x000ee20000300a00 */
[----:B-1----:R-:W-:-:S05]  /*13a20*/  IMAD.MOV.U32 R0, RZ, RZ, R241 ;  /* 0x000000ffff007224 */ /* 0x002fca00078e00f1 */
[----:B------:R1:W-:Y:S04]  /*13a30*/  STL [R1+0xcc0], R0 ;  /* 0x000cc00001007387 */ /* 0x0003e80000100800 */
[----:B------:R-:W-:Y:S04]  /*13a40*/  STL [R1+0xccc], R214 ;  /* 0x000cccd601007387 */ /* 0x000fe80000100800 */
[----:B------:R-:W-:Y:S04]  /*13a50*/  STL [R1+0xcc8], R215 ;  /* 0x000cc8d701007387 */ /* 0x000fe80000100800 */
[----:B------:R-:W4:Y:S01]  /*13a60*/  LDL.LU.64 R240, [R1+0x680] ;  /* 0x0006800001f07983 */ /* 0x000f220000300a00 */
[----:B------:R-:W-:Y:S01]  /*13a70*/  IMAD.MOV.U32 R232, RZ, RZ, R242 ;  /* 0x000000ffffe87224 */ /* 0x000fe200078e00f2 */
[----:B------:R-:W-:Y:S01]  /*13a80*/  MOV R242, R16 ;  /* 0x0000001000f27202 */ /* 0x000fe20000000f00 */
[----:B------:R-:W-:-:S02]  /*13a90*/  IMAD.MOV.U32 R233, RZ, RZ, R243 ;  /* 0x000000ffffe97224 */ /* 0x000fc400078e00f3 */
[----:B------:R-:W-:Y:S01]  /*13aa0*/  IMAD.MOV.U32 R243, RZ, RZ, R17 ;  /* 0x000000fffff37224 */ /* 0x000fe200078e0011 */
[----:B-----5:R-:W-:Y:S01]  /*13ab0*/  STL [R1+0xcd4], R226 ;  /* 0x000cd4e201007387 */ /* 0x020fe20000100800 */
[----:B-1----:R-:W-:-:S03]  /*13ac0*/  IMAD.MOV.U32 R0, RZ, RZ, R227 ;  /* 0x000000ffff007224 */ /* 0x002fc600078e00e3 */
[----:B------:R-:W5:Y:S04]  /*13ad0*/  LDL.LU.64 R16, [R1+0x688] ;  /* 0x0006880001107983 */ /* 0x000f680000300a00 */
[----:B------:R2:W-:Y:S02]  /*13ae0*/  STL [R1+0xcd0], R0 ;  /* 0x000cd00001007387 */ /* 0x0005e40000100800 */
[----:B--2---:R-:W-:Y:S02]  /*13af0*/  IMAD.MOV.U32 R0, RZ, RZ, R235 ;  /* 0x000000ffff007224 */ /* 0x004fe400078e00eb */
[----:B------:R-:W-:Y:S04]  /*13b00*/  STL [R1+0xcdc], R234 ;  /* 0x000cdcea01007387 */ /* 0x000fe80000100800 */
[----:B------:R3:W-:Y:S02]  /*13b10*/  STL [R1+0xcd8], R0 ;  /* 0x000cd80001007387 */ /* 0x0007e40000100800 */
[----:B---3--:R-:W-:-:S02]  /*13b20*/  IMAD.MOV.U32 R0, RZ, RZ, R19 ;  /* 0x000000ffff007224 */ /* 0x008fc400078e0013 */
[----:B------:R1:W-:Y:S04]  /*13b30*/  STL [R1+0xce4], R18 ;  /* 0x000ce41201007387 */ /* 0x0003e80000100800 */
[----:B----4-:R-:W-:Y:S04]  /*13b40*/  STL [R1+0xcec], R240 ;  /* 0x000cecf001007387 */ /* 0x010fe80000100800 */
[----:B------:R2:W-:Y:S04]  /*13b50*/  STL [R1+0xce0], R0 ;  /* 0x000ce00001007387 */ /* 0x0005e80000100800 */
[----:B------:R-:W3:Y:S04]  /*13b60*/  LDL.LU.64 R226, [R1+0x8c8] ;  /* 0x0008c80001e27983 */ /* 0x000ee80000300a00 */
[----:B-1----:R-:W4:Y:S01]  /*13b70*/  LDL.LU.64 R18, [R1+0xd48] ;  /* 0x000d480001127983 */ /* 0x002f220000300a00 */
[----:B--2---:R-:W-:-:S05]  /*13b80*/  IMAD.MOV.U32 R0, RZ, RZ, R241 ;  /* 0x000000ffff007224 */ /* 0x004fca00078e00f1 */
[----:B------:R5:W-:Y:S01]  /*13b90*/  STL [R1+0xce8], R0 ;  /* 0x000ce80001007387 */ /* 0x000be20000100800 */
[----:B------:R-:W-:Y:S02]  /*13ba0*/  IMAD.MOV.U32 R240, RZ, RZ, R28 ;  /* 0x000000fffff07224 */ /* 0x000fe400078e001c */
[----:B------:R-:W-:Y:S01]  /*13bb0*/  IMAD.MOV.U32 R241, RZ, RZ, R29 ;  /* 0x000000fffff17224 */ /* 0x000fe200078e001d */
[----:B------:R-:W-:Y:S01]  /*13bc0*/  MOV R235, R243 ;  /* 0x000000f300eb7202 */ /* 0x000fe20000000f00 */
[----:B------:R-:W-:Y:S02]  /*13bd0*/  IMAD.MOV.U32 R234, RZ, RZ, R242 ;  /* 0x000000ffffea7224 */ /* 0x000fe400078e00f2 */
[----:B------:R-:W-:Y:S02]  /*13be0*/  IMAD.MOV.U32 R242, RZ, RZ, R38 ;  /* 0x000000fffff27224 */ /* 0x000fe400078e0026 */
[----:B------:R-:W-:Y:S02]  /*13bf0*/  IMAD.MOV.U32 R243, RZ, RZ, R39 ;  /* 0x000000fffff37224 */ /* 0x000fe400078e0027 */
[----:B-----5:R-:W-:Y:S01]  /*13c00*/  IMAD.MOV.U32 R0, RZ, RZ, R17 ;  /* 0x000000ffff007224 */ /* 0x020fe200078e0011 */
[----:B------:R-:W-:Y:S04]  /*13c10*/  STL [R1+0xcf4], R16 ;  /* 0x000cf41001007387 */ /* 0x000fe80000100800 */
[----:B------:R1:W-:Y:S04]  /*13c20*/  STL [R1+0xcf0], R0 ;  /* 0x000cf00001007387 */ /* 0x0003e80000100800 */
[----:B------:R2:W-:Y:S01]  /*13c30*/  STL [R1+0xcfc], R20 ;  /* 0x000cfc1401007387 */ /* 0x0005e20000100800 */
[----:B-1----:R-:W-:-:S05]  /*13c40*/  IMAD.MOV.U32 R0, RZ, RZ, R21 ;  /* 0x000000ffff007224 */ /* 0x002fca00078e0015 */
[----:B------:R1:W-:Y:S04]  /*13c50*/  STL [R1+0xcf8], R0 ;  /* 0x000cf80001007387 */ /* 0x0003e80000100800 */
[----:B------:R-:W5:Y:S04]  /*13c60*/  LDL.LU.64 R16, [R1+0xd28] ;  /* 0x000d280001107983 */ /* 0x000f680000300a00 */
[----:B------:R-:W4:Y:S04]  /*13c70*/  LDL.LU.64 R28, [R1+0xd38] ;  /* 0x000d3800011c7983 */ /* 0x000f280000300a00 */
[----:B---3--:R-:W-:Y:S04]  /*13c80*/  STL [R1+0xd04], R226 ;  /* 0x000d04e201007387 */ /* 0x008fe80000100800 */
[----:B--2---:R-:W2:Y:S04]  /*13c90*/  LDL.LU.64 R20, [R1+0xd30] ;  /* 0x000d300001147983 */ /* 0x004ea80000300a00 */
[----:B------:R-:W3:Y:S01]  /*13ca0*/  LDL.LU.64 R38, [R1+0xd40] ;  /* 0x000d400001267983 */ /* 0x000ee20000300a00 */
[----:B-1----:R-:W-:-:S05]  /*13cb0*/  MOV R0, R227 ;  /* 0x000000e300007202 */ /* 0x002fca0000000f00 */
[----:B------:R1:W-:Y:S04]  /*13cc0*/  STL [R1+0xd00], R0 ;  /* 0x000d000001007387 */ /* 0x0003e80000100800 */
[----:B------:R1:W-:Y:S02]  /*13cd0*/  STL [R1+0xd0c], R234 ;  /* 0x000d0cea01007387 */ /* 0x0003e40000100800 */
[----:B-1----:R-:W-:-:S05]  /*13ce0*/  IMAD.MOV.U32 R0, RZ, RZ, R235 ;  /* 0x000000ffff007224 */ /* 0x002fca00078e00eb */
[----:B------:R1:W-:Y:S04]  /*13cf0*/  STL [R1+0xd08], R0 ;  /* 0x000d080001007387 */ /* 0x0003e80000100800 */
[----:B------:R-:W-:Y:S04]  /*13d00*/  STL [R1+0xd14], R232 ;  /* 0x000d14e801007387 */ /* 0x000fe80000100800 */
[----:B------:R-:W3:Y:S01]  /*13d10*/  LDL.LU.64 R234, [R1+0xd70] ;  /* 0x000d700001ea7983 */ /* 0x000ee20000300a00 */
[----:B-1----:R-:W-:-:S03]  /*13d20*/  IMAD.MOV.U32 R0, RZ, RZ, R233 ;  /* 0x000000ffff007224 */ /* 0x002fc600078e00e9 */
[----:B------:R-:W-:Y:S04]  /*13d30*/  STL [R1+0xd1c], R242 ;  /* 0x000d1cf201007387 */ /* 0x000fe80000100800 */
[----:B------:R1:W-:Y:S02]  /*13d40*/  STL [R1+0xd10], R0 ;  /* 0x000d100001007387 */ /* 0x0003e40000100800 */
[----:B-1----:R-:W-:Y:S01]  /*13d50*/  IMAD.MOV.U32 R0, RZ, RZ, R243 ;  /* 0x000000ffff007224 */ /* 0x002fe200078e00f3 */
[----:B------:R-:W-:Y:S01]  /*13d60*/  MOV R233, R23 ;  /* 0x0000001700e97202 */ /* 0x000fe20000000f00 */
[----:B------:R-:W-:Y:S02]  /*13d70*/  IMAD.MOV.U32 R232, RZ, RZ, R22 ;  /* 0x000000ffffe87224 */ /* 0x000fe400078e0016 */
[----:B------:R-:W-:-:S02]  /*13d80*/  IMAD.MOV.U32 R224, RZ, RZ, R24 ;  /* 0x000000ffffe07224 */ /* 0x000fc400078e0018 */
[----:B------:R-:W-:Y:S02]  /*13d90*/  IMAD.MOV.U32 R225, RZ, RZ, R25 ;  /* 0x000000ffffe17224 */ /* 0x000fe400078e0019 */
[----:B------:R-:W-:Y:S02]  /*13da0*/  IMAD.MOV.U32 R22, RZ, RZ, R36 ;  /* 0x000000ffff167224 */ /* 0x000fe400078e0024 */
[----:B------:R-:W-:Y:S02]  /*13db0*/  IMAD.MOV.U32 R23, RZ, RZ, R37 ;  /* 0x000000ffff177224 */ /* 0x000fe400078e0025 */
[----:B------:R-:W-:Y:S02]  /*13dc0*/  IMAD.MOV.U32 R24, RZ, RZ, R34 ;  /* 0x000000ffff187224 */ /* 0x000fe400078e0022 */
        /* <DEDUP_REMOVED lines=8> */
[----:B------:R-:W-:Y:S01]  /*13e50*/  IMAD.MOV.U32 R27, RZ, RZ, R41 ;  /* 0x000000ffff1b7224 */ /* 0x000fe200078e0029 */
[----:B------:R-:W-:Y:S01]  /*13e60*/  MOV R243, R31 ;  /* 0x0000001f00f37202 */ /* 0x000fe20000000f00 */
[----:B------:R-:W-:Y:S02]  /*13e70*/  IMAD.MOV.U32 R40, RZ, RZ, R218 ;  /* 0x000000ffff287224 */ /* 0x000fe400078e00da */
[----:B------:R-:W-:Y:S02]  /*13e80*/  IMAD.MOV.U32 R41, RZ, RZ, R219 ;  /* 0x000000ffff297224 */ /* 0x000fe400078e00db */
[----:B------:R-:W-:Y:S02]  /*13e90*/  IMAD.MOV.U32 R242, RZ, RZ, R30 ;  /* 0x000000fffff27224 */ /* 0x000fe400078e001e */
[----:B------:R-:W-:Y:S02]  /*13ea0*/  IMAD.MOV.U32 R30, RZ, RZ, R80 ;  /* 0x000000ffff1e7224 */ /* 0x000fe400078e0050 */
[----:B------:R-:W-:Y:S01]  /*13eb0*/  IMAD.MOV.U32 R31, RZ, RZ, R81 ;  /* 0x000000ffff1f7224 */ /* 0x000fe200078e0051 */
[----:B-----5:R-:W-:Y:S04]  /*13ec0*/  STL [R1+0xd24], R16 ;  /* 0x000d241001007387 */ /* 0x020fe80000100800 */
[----:B------:R1:W-:Y:S02]  /*13ed0*/  STL [R1+0xd18], R0 ;  /* 0x000d180001007387 */ /* 0x0003e40000100800 */
[----:B-1----:R-:W-:-:S02]  /*13ee0*/  IMAD.MOV.U32 R0, RZ, RZ, R17 ;  /* 0x000000ffff007224 */ /* 0x002fc400078e0011 */
[----:B--2---:R-:W-:Y:S04]  /*13ef0*/  STL [R1+0xd2c], R20 ;  /* 0x000d2c1401007387 */ /* 0x004fe80000100800 */
[----:B------:R1:W-:Y:S04]  /*13f00*/  STL [R1+0xd20], R0 ;  /* 0x000d200001007387 */ /* 0x0003e80000100800 */
[----:B----4-:R-:W-:Y:S01]  /*13f10*/  STL [R1+0xd34], R28 ;  /* 0x000d341c01007387 */ /* 0x010fe20000100800 */
[----:B-1----:R-:W-:-:S05]  /*13f20*/  IMAD.MOV.U32 R0, RZ, RZ, R21 ;  /* 0x000000ffff007224 */ /* 0x002fca00078e0015 */
[----:B------:R1:W-:Y:S02]  /*13f30*/  STL [R1+0xd28], R0 ;  /* 0x000d280001007387 */ /* 0x0003e40000100800 */
[----:B-1----:R-:W-:-:S05]  /*13f40*/  IMAD.MOV.U32 R0, RZ, RZ, R29 ;  /* 0x000000ffff007224 */ /* 0x002fca00078e001d */
[----:B------:R1:W-:Y:S01]  /*13f50*/  STL [R1+0xd30], R0 ;  /* 0x000d300001007387 */ /* 0x0003e20000100800 */
[----:B------:R-:W-:Y:S02]  /*13f60*/  IMAD.MOV.U32 R20, RZ, RZ, R32 ;  /* 0x000000ffff147224 */ /* 0x000fe400078e0020 */
[----:B------:R-:W-:Y:S01]  /*13f70*/  IMAD.MOV.U32 R21, RZ, RZ, R33 ;  /* 0x000000ffff157224 */ /* 0x000fe200078e0021 */
[----:B---3--:R2:W-:Y:S01]  /*13f80*/  STL [R1+0xd3c], R38 ;  /* 0x000d3c2601007387 */ /* 0x0085e20000100800 */
[----:B------:R-:W-:Y:S01]  /*13f90*/  IMAD.MOV.U32 R32, RZ, RZ, R42 ;  /* 0x000000ffff207224 */ /* 0x000fe200078e002a */
[----:B-1----:R-:W-:Y:S02]  /*13fa0*/  MOV R0, R39 ;  /* 0x0000002700007202 */ /* 0x002fe40000000f00 */
[----:B------:R-:W-:Y:S01]  /*13fb0*/  STL [R1+0xd44], R18 ;  /* 0x000d441201007387 */ /* 0x000fe20000100800 */
[----:B------:R-:W-:-:S03]  /*13fc0*/  IMAD.MOV.U32 R33, RZ, RZ, R43 ;  /* 0x000000ffff217224 */ /* 0x000fc600078e002b */
[----:B------:R1:W-:Y:S01]  /*13fd0*/  STL [R1+0xd38], R0 ;  /* 0x000d380001007387 */ /* 0x0003e20000100800 */
[----:B------:R-:W-:Y:S01]  /*13fe0*/  MOV R28, R46 ;  /* 0x0000002e001c7202 */ /* 0x000fe20000000f00 */
[----:B------:R-:W-:Y:S02]  /*13ff0*/  IMAD.MOV.U32 R29, RZ, RZ, R47 ;  /* 0x000000ffff1d7224 */ /* 0x000fe400078e002f */
[----:B------:R-:W3:Y:S01]  /*14000*/  LDL.LU.64 R42, [R1+0xdd0] ;  /* 0x000dd000012a7983 */ /* 0x000ee20000300a00 */
[----:B--2---:R-:W-:Y:S01]  /*14010*/  IMAD.MOV.U32 R38, RZ, RZ, R84 ;  /* 0x000000ffff267224 */ /* 0x004fe200078e0054 */
[----:B------:R-:W-:Y:S02]  /*14020*/  MOV R39, R85 ;  /* 0x0000005500277202 */ /* 0x000fe40000000f00 */
[----:B------:R-:W2:Y:S01]  /*14030*/  LDL.LU.64 R82, [R1+0xf20] ;  /* 0x000f200001527983 */ /* 0x000ea20000300a00 */
[----:B------:R-:W-:Y:S02]  /*14040*/  IMAD.MOV.U32 R84, RZ, RZ, R86 ;  /* 0x000000ffff547224 */ /* 0x000fe400078e0056 */
[----:B-1----:R-:W-:Y:S01]  /*14050*/  IMAD.MOV.U32 R0, RZ, RZ, R19 ;  /* 0x000000ffff007224 */ /* 0x002fe200078e0013 */
[----:B------:R-:W4:Y:S01]  /*14060*/  LDL.LU.64 R44, [R1+0xe50] ;  /* 0x000e5000012c7983 */ /* 0x000f220000300a00 */
[----:B------:R-:W-:-:S03]  /*14070*/  IMAD.MOV.U32 R85, RZ, RZ, R87 ;  /* 0x000000ffff557224 */ /* 0x000fc600078e0057 */
[----:B------:R-:W5:Y:S04]  /*14080*/  LDL.LU.64 R46, [R1+0xfe0] ;  /* 0x000fe000012e7983 */ /* 0x000f680000300a00 */
[----:B------:R-:W2:Y:S04]  /*14090*/  LDL.LU.64 R218, [R1+0xf60] ;  /* 0x000f600001da7983 */ /* 0x000ea80000300a00 */
[----:B------:R-:W2:Y:S04]  /*140a0*/  LDL.LU.64 R86, [R1+0xf98] ;  /* 0x000f980001567983 */ /* 0x000ea80000300a00 */
[----:B------:R-:W2:Y:S04]  /*140b0*/  LDL.LU.64 R80, [R1+0xf50] ;  /* 0x000f500001507983 */ /* 0x000ea80000300a00 */
[----:B------:R-:W2:Y:S04]  /*140c0*/  LDL.LU.64 R16, [R1+0xda0] ;  /* 0x000da00001107983 */ /* 0x000ea80000300a00 */
[----:B------:R1:W-:Y:S04]  /*140d0*/  STL [R1+0xd40], R0 ;  /* 0x000d400001007387 */ /* 0x0003e80000100800 */
[----:B------:R-:W-:Y:S04]  /*140e0*/  STL [R1+0xd4c], R224 ;  /* 0x000d4ce001007387 */ /* 0x000fe80000100800 */
[----:B------:R-:W3:Y:S01]  /*140f0*/  LDL.LU.64 R18, [R1+0xd68] ;  /* 0x000d680001127983 */ /* 0x000ee20000300a00 */
[----:B-1----:R-:W-:-:S05]  /*14100*/  IMAD.MOV.U32 R0, RZ, RZ, R225 ;  /* 0x000000ffff007224 */ /* 0x002fca00078e00e1 */
[----:B------:R1:W-:Y:S04]  /*14110*/  STL [R1+0xd48], R0 ;  /* 0x000d480001007387 */ /* 0x0003e80000100800 */
[----:B------:R-:W-:Y:S01]  /*14120*/  STL [R1+0xd54], R232 ;  /* 0x000d54e801007387 */ /* 0x000fe20000100800 */
[----:B-1----:R-:W-:-:S03]  /*14130*/  MOV R0, R233 ;  /* 0x000000e900007202 */ /* 0x002fc60000000f00 */
[----:B------:R-:W-:Y:S04]  /*14140*/  STL [R1+0xd5c], R240 ;  /* 0x000d5cf001007387 */ /* 0x000fe80000100800 */
[----:B------:R1:W-:Y:S02]  /*14150*/  STL [R1+0xd50], R0 ;  /* 0x000d500001007387 */ /* 0x0003e40000100800 */
[----:B-1----:R-:W-:Y:S02]  /*14160*/  IMAD.MOV.U32 R0, RZ, RZ, R241 ;  /* 0x000000ffff007224 */ /* 0x002fe400078e00f1 */
[----:B------:R-:W4:Y:S04]  /*14170*/  LDL.LU.64 R240, [R1+0xd78] ;  /* 0x000d780001f07983 */ /* 0x000f280000300a00 */
[----:B------:R3:W-:Y:S01]  /*14180*/  STL [R1+0xd58], R0 ;  /* 0x000d580001007387 */ /* 0x0007e20000100800 */
[----:B--2---:R-:W-:-:S02]  /*14190*/  IMAD.MOV.U32 R158, RZ, RZ, R16 ;  /* 0x000000ffff9e7224 */ /* 0x004fc400078e0010 */
[----:B------:R-:W-:Y:S02]  /*141a0*/  IMAD.MOV.U32 R159, RZ, RZ, R17 ;  /* 0x000000ffff9f7224 */ /* 0x000fe400078e0011 */
[----:B------:R-:W2:Y:S01]  /*141b0*/  LDL.LU.64 R16, [R1+0xd80] ;  /* 0x000d800001107983 */ /* 0x000ea20000300a00 */
[----:B---3--:R-:W-:-:S03]  /*141c0*/  IMAD.MOV.U32 R0, RZ, RZ, R19 ;  /* 0x000000ffff007224 */ /* 0x008fc600078e0013 */
[----:B------:R1:W-:Y:S04]  /*141d0*/  STL [R1+0xd64], R18 ;  /* 0x000d641201007387 */ /* 0x0003e80000100800 */
[----:B------:R3:W-:Y:S01]  /*141e0*/  STL [R1+0xd60], R0 ;  /* 0x000d600001007387 */ /* 0x0007e20000100800 */
[----:B-1----:R-:W-:Y:S02]  /*141f0*/  IMAD.MOV.U32 R18, RZ, RZ, R22 ;  /* 0x000000ffff127224 */ /* 0x002fe400078e0016 */
[----:B------:R-:W-:Y:S02]  /*14200*/  IMAD.MOV.U32 R19, RZ, RZ, R23 ;  /* 0x000000ffff137224 */ /* 0x000fe400078e0017 */
[----:B------:R-:W2:Y:S01]  /*14210*/  LDL.LU.64 R22, [R1+0xd88] ;  /* 0x000d880001167983 */ /* 0x000ea20000300a00 */
[----:B---3--:R-:W-:-:S03]  /*14220*/  MOV R0, R235 ;  /* 0x000000eb00007202 */ /* 0x008fc60000000f00 */
[----:B------:R-:W-:Y:S04]  /*14230*/  STL [R1+0xd6c], R234 ;  /* 0x000d6cea01007387 */ /* 0x000fe80000100800 */
[----:B------:R-:W3:Y:S04]  /*14240*/  LDL.LU.64 R224, [R1+0xdb0] ;  /* 0x000db00001e07983 */ /* 0x000ee80000300a00 */
[----:B----4-:R-:W-:Y:S04]  /*14250*/  STL [R1+0xd74], R240 ;  /* 0x000d74f001007387 */ /* 0x010fe80000100800 */
[----:B------:R1:W-:Y:S02]  /*14260*/  STL [R1+0xd68], R0 ;  /* 0x000d680001007387 */ /* 0x0003e40000100800 */
[----:B-1----:R-:W-:Y:S01]  /*14270*/  IMAD.MOV.U32 R0, RZ, RZ, R241 ;  /* 0x000000ffff007224 */ /* 0x002fe200078e00f1 */
[----:B------:R-:W-:Y:S01]  /*14280*/  MOV R241, R43 ;  /* 0x0000002b00f17202 */ /* 0x000fe20000000f00 */
[----:B------:R-:W-:-:S02]  /*14290*/  IMAD.MOV.U32 R232, RZ, RZ, R242 ;  /* 0x000000ffffe87224 */ /* 0x000fc400078e00f2 */
[----:B------:R-:W-:Y:S02]  /*142a0*/  IMAD.MOV.U32 R233, RZ, RZ, R243 ;  /* 0x000000ffffe97224 */ /* 0x000fe400078e00f3 */
[----:B------:R-:W-:Y:S01]  /*142b0*/  IMAD.MOV.U32 R240, RZ, RZ, R42 ;  /* 0x000000fffff07224 */ /* 0x000fe200078e002a */
[----:B------:R-:W-:Y:S01]  /*142c0*/  MOV R42, R88 ;  /* 0x00000058002a7202 */ /* 0x000fe20000000f00 */
[----:B------:R-:W-:Y:S02]  /*142d0*/  IMAD.MOV.U32 R242, RZ, RZ, R40 ;  /* 0x000000fffff27224 */ /* 0x000fe400078e0028 */
[----:B------:R-:W-:Y:S02]  /*142e0*/  IMAD.MOV.U32 R243, RZ, RZ, R41 ;  /* 0x000000fffff37224 */ /* 0x000fe400078e0029 */
[----:B------:R-:W-:Y:S02]  /*142f0*/  IMAD.MOV.U32 R43, RZ, RZ, R89 ;  /* 0x000000ffff2b7224 */ /* 0x000fe400078e0059 */
[----:B-----5:R-:W-:-:S02]  /*14300*/  IMAD.MOV.U32 R40, RZ, RZ, R46 ;  /* 0x000000ffff287224 */ /* 0x020fc400078e002e */
[----:B------:R-:W-:Y:S01]  /*14310*/  IMAD.MOV.U32 R41, RZ, RZ, R47 ;  /* 0x000000ffff297224 */ /* 0x000fe200078e002f */
[----:B--2---:R-:W-:Y:S04]  /*14320*/  STL [R1+0xd7c], R16 ;  /* 0x000d7c1001007387 */ /* 0x004fe80000100800 */
[----:B------:R1:W-:Y:S02]  /*14330*/  STL [R1+0xd70], R0 ;  /* 0x000d700001007387 */ /* 0x0003e40000100800 */
[----:B-1----:R-:W-:Y:S02]  /*14340*/  IMAD.MOV.U32 R0, RZ, RZ, R17 ;  /* 0x000000ffff007224 */ /* 0x002fe400078e0011 */
[----:B------:R-:W-:-:S03]  /*14350*/  IMAD.MOV.U32 R16, RZ, RZ, R18 ;  /* 0x000000ffff107224 */ /* 0x000fc600078e0012 */
[----:B------:R1:W-:Y:S01]  /*14360*/  STL [R1+0xd78], R0 ;  /* 0x000d780001007387 */ /* 0x0003e20000100800 */
[----:B------:R-:W-:Y:S02]  /*14370*/  IMAD.MOV.U32 R17, RZ, RZ, R19 ;  /* 0x000000ffff117224 */ /* 0x000fe400078e0013 */
[----:B------:R-:W-:Y:S02]  /*14380*/  IMAD.MOV.U32 R18, RZ, RZ, R26 ;  /* 0x000000ffff127224 */ /* 0x000fe400078e001a */
[----:B------:R-:W-:Y:S01]  /*14390*/  IMAD.MOV.U32 R19, RZ, RZ, R27 ;  /* 0x000000ffff137224 */ /* 0x000fe200078e001b */
[----:B------:R2:W-:Y:S01]  /*143a0*/  STL [R1+0xd84], R22 ;  /* 0x000d841601007387 */ /* 0x0005e20000100800 */
[----:B-1----:R-:W-:Y:S01]  /*143b0*/  MOV R0, R23 ;  /* 0x0000001700007202 */ /* 0x002fe20000000f00 */
[----:B------:R-:W-:Y:S01]  /*143c0*/  IMAD.MOV.U32 R26, RZ, RZ, R28 ;  /* 0x000000ffff1a7224 */ /* 0x000fe200078e001c */
[----:B------:R-:W-:Y:S01]  /*143d0*/  MOV R28, R36 ;  /* 0x00000024001c7202 */ /* 0x000fe20000000f00 */
[----:B------:R-:W-:-:S02]  /*143e0*/  IMAD.MOV.U32 R27, RZ, RZ, R29 ;  /* 0x000000ffff1b7224 */ /* 0x000fc400078e001d */
[----:B------:R1:W-:Y:S01]  /*143f0*/  STL [R1+0xd80], R0 ;  /* 0x000d800001007387 */ /* 0x0003e20000100800 */
[----:B------:R-:W-:Y:S02]  /*14400*/  IMAD.MOV.U32 R29, RZ, RZ, R37 ;  /* 0x000000ffff1d7224 */ /* 0x000fe400078e0025 */
[----:B------:R-:W-:Y:S01]  /*14410*/  IMAD.MOV.U32 R36, RZ, RZ, R44 ;  /* 0x000000ffff247224 */ /* 0x000fe200078e002c */
[----:B------:R4:W-:Y:S01]  /*14420*/  STL [R1+0xd8c], R226 ;  /* 0x000d8ce201007387 */ /* 0x0009e20000100800 */
[----:B------:R-:W-:Y:S02]  /*14430*/  IMAD.MOV.U32 R37, RZ, RZ, R45 ;  /* 0x000000ffff257224 */ /* 0x000fe400078e002d */
[----:B--2---:R-:W-:Y:S01]  /*14440*/  IMAD.MOV.U32 R22, RZ, RZ, R30 ;  /* 0x000000ffff167224 */ /* 0x004fe200078e001e */
[----:B------:R-:W2:Y:S01]  /*14450*/  LDL.LU.64 R44, [R1+0xfa0] ;  /* 0x000fa000012c7983 */ /* 0x000ea20000300a00 */
[----:B------:R-:W-:Y:S02]  /*14460*/  IMAD.MOV.U32 R23, RZ, RZ, R31 ;  /* 0x000000ffff177224 */ /* 0x000fe400078e001f */
[----:B------:R-:W-:Y:S01]  /*14470*/  IMAD.MOV.U32 R30, RZ, RZ, R38 ;  /* 0x000000ffff1e7224 */ /* 0x000fe200078e0026 */
[----:B------:R-:W5:Y:S01]  /*14480*/  LDL.LU.64 R88, [R1+0xf58] ;  /* 0x000f580001587983 */ /* 0x000f620000300a00 */
[----:B------:R-:W-:-:S02]  /*14490*/  IMAD.MOV.U32 R31, RZ, RZ, R39 ;  /* 0x000000ffff1f7224 */ /* 0x000fc400078e0027 */
[----:B------:R-:W-:Y:S01]  /*144a0*/  IMAD.MOV.U32 R38, RZ, RZ, R80 ;  /* 0x000000ffff267224 */ /* 0x000fe200078e0050 */
[----:B------:R-:W2:Y:S01]  /*144b0*/  LDL.LU.64 R46, [R1+0xee0] ;  /* 0x000ee000012e7983 */ /* 0x000ea20000300a00 */
[----:B------:R-:W-:-:S03]  /*144c0*/  IMAD.MOV.U32 R39, RZ, RZ, R81 ;  /* 0x000000ffff277224 */ /* 0x000fc600078e0051 */
[----:B------:R-:W2:Y:S04]  /*144d0*/  LDL.LU.64 R80, [R1+0xe58] ;  /* 0x000e580001507983 */ /* 0x000ea80000300a00 */
[----:B------:R-:W2:Y:S01]  /*144e0*/  LDL.LU.64 R234, [R1+0xda8] ;  /* 0x000da80001ea7983 */ /* 0x000ea20000300a00 */
[----:B-1----:R-:W-:-:S05]  /*144f0*/  IMAD.MOV.U32 R0, RZ, RZ, R227 ;  /* 0x000000ffff007224 */ /* 0x002fca00078e00e3 */
[----:B------:R1:W-:Y:S04]  /*14500*/  STL [R1+0xd88], R0 ;  /* 0x000d880001007387 */ /* 0x0003e80000100800 */
[----:B----4-:R-:W4:Y:S01]  /*14510*/  LDL.LU.64 R226, [R1+0xdc0] ;  /* 0x000dc00001e27983 */ /* 0x010f220000300a00 */
[----:B-1----:R-:W-:-:S03]  /*14520*/  IMAD.MOV.U32 R0, RZ, RZ, R233 ;  /* 0x000000ffff007224 */ /* 0x002fc600078e00e9 */
[----:B------:R1:W-:Y:S04]  /*14530*/  STL [R1+0xd94], R232 ;  /* 0x000d94e801007387 */ /* 0x0003e80000100800 */
[----:B------:R3:W-:Y:S04]  /*14540*/  STL [R1+0xd90], R0 ;  /* 0x000d900001007387 */ /* 0x0007e80000100800 */
[----:B------:R-:W-:Y:S04]  /*14550*/  STL [R1+0xd9c], R158 ;  /* 0x000d9c9e01007387 */ /* 0x000fe80000100800 */
[----:B-1----:R-:W4:Y:S01]  /*14560*/  LDL.LU.64 R232, [R1+0xdb8] ;  /* 0x000db80001e87983 */ /* 0x002f220000300a00 */
[----:B---3--:R-:W-:-:S05]  /*14570*/  IMAD.MOV.U32 R0, RZ, RZ, R159 ;  /* 0x000000ffff007224 */ /* 0x008fca00078e009f */
[----:B------:R2:W-:Y:S02]  /*14580*/  STL [R1+0xd98], R0 ;  /* 0x000d980001007387 */ /* 0x0005e40000100800 */
[----:B--2---:R-:W-:Y:S02]  /*14590*/  IMAD.MOV.U32 R0, RZ, RZ, R235 ;  /* 0x000000ffff007224 */ /* 0x004fe400078e00eb */
[----:B------:R1:W-:Y:S04]  /*145a0*/  STL [R1+0xda4], R234 ;  /* 0x000da4ea01007387 */ /* 0x0003e80000100800 */
[----:B------:R2:W-:Y:S04]  /*145b0*/  STL [R1+0xda0], R0 ;  /* 0x000da00001007387 */ /* 0x0005e80000100800 */
[----:B------:R-:W-:Y:S01]  /*145c0*/  STL [R1+0xdac], R224 ;  /* 0x000dace001007387 */ /* 0x000fe20000100800 */
[----:B-1----:R-:W-:Y:S01]  /*145d0*/  IMAD.MOV.U32 R234, RZ, RZ, R242 ;  /* 0x000000ffffea7224 */ /* 0x002fe200078e00f2 */
[----:B------:R-:W-:-:S02]  /*145e0*/  MOV R235, R243 ;  /* 0x000000f300eb7202 */ /* 0x000fc40000000f00 */
[----:B------:R-:W3:Y:S01]  /*145f0*/  LDL.LU.64 R242, [R1+0xdc8] ;  /* 0x000dc80001f27983 */ /* 0x000ee20000300a00 */
[----:B--2---:R-:W-:-:S05]  /*14600*/  IMAD.MOV.U32 R0, RZ, RZ, R225 ;  /* 0x000000ffff007224 */ /* 0x004fca00078e00e1 */
[----:B------:R1:W-:Y:S04]  /*14610*/  STL [R1+0xda8], R0 ;  /* 0x000da80001007387 */ /* 0x0003e80000100800 */
[----:B----4-:R2:W-:Y:S01]  /*14620*/  STL [R1+0xdb4], R232 ;  /* 0x000db4e801007387 */ /* 0x0105e20000100800 */
[----:B-1----:R-:W-:-:S03]  /*14630*/  IMAD.MOV.U32 R0, RZ, RZ, R233 ;  /* 0x000000ffff007224 */ /* 0x002fc600078e00e9 */
[----:B------:R-:W-:Y:S04]  /*14640*/  STL [R1+0xdbc], R226 ;  /* 0x000dbce201007387 */ /* 0x000fe80000100800 */
[----:B------:R1:W-:Y:S04]  /*14650*/  STL [R1+0xdb0], R0 ;  /* 0x000db00001007387 */ /* 0x0003e80000100800 */
[----:B--2---:R-:W2:Y:S01]  /*14660*/  LDL.LU.64 R232, [R1+0xdf0] ;  /* 0x000df00001e87983 */ /* 0x004ea20000300a00 */
[----:B-1----:R-:W-:-:S05]  /*14670*/  IMAD.MOV.U32 R0, RZ, RZ, R227 ;  /* 0x000000ffff007224 */ /* 0x002fca00078e00e3 */
[----:B------:R3:W-:Y:S01]  /*14680*/  STL [R1+0xdb8], R0 ;  /* 0x000db80001007387 */ /* 0x0007e20000100800 */
[----:B------:R-:W-:Y:S02]  /*14690*/  IMAD.MOV.U32 R226, RZ, RZ, R234 ;  /* 0x000000ffffe27224 */ /* 0x000fe400078e00ea */
[----:B------:R-:W-:Y:S02]  /*146a0*/  IMAD.MOV.U32 R227, RZ, RZ, R235 ;  /* 0x000000ffffe37224 */ /* 0x000fe400078e00eb */
[----:B---3--:R-:W-:Y:S01]  /*146b0*/  IMAD.MOV.U32 R0, RZ, RZ, R243 ;  /* 0x000000ffff007224 */ /* 0x008fe200078e00f3 */
[----:B------:R1:W-:Y:S04]  /*146c0*/  STL [R1+0xdc4], R242 ;  /* 0x000dc4f201007387 */ /* 0x0003e80000100800 */
[----:B------:R3:W-:Y:S04]  /*146d0*/  STL [R1+0xdc0], R0 ;  /* 0x000dc00001007387 */ /* 0x0007e80000100800 */
[----:B------:R-:W-:Y:S01]  /*146e0*/  STL [R1+0xdcc], R240 ;  /* 0x000dccf001007387 */ /* 0x000fe20000100800 */
[----:B-1----:R-:W-:Y:S01]  /*146f0*/  MOV R242, R16 ;  /* 0x0000001000f27202 */ /* 0x002fe20000000f00 */
[----:B------:R-:W-:-:S02]  /*14700*/  IMAD.MOV.U32 R243, RZ, RZ, R17 ;  /* 0x000000fffff37224 */ /* 0x000fc400078e0011 */
[----:B------:R-:W-:Y:S02]  /*14710*/  IMAD.MOV.U32 R16, RZ, RZ, R18 ;  /* 0x000000ffff107224 */ /* 0x000fe400078e0012 */
[----:B------:R-:W-:Y:S02]  /*14720*/  IMAD.MOV.U32 R17, RZ, RZ, R19 ;  /* 0x000000ffff117224 */ /* 0x000fe400078e0013 */
[----:B------:R-:W4:Y:S01]  /*14730*/  LDL.LU.64 R18, [R1+0xde8] ;  /* 0x000de80001127983 */ /* 0x000f220000300a00 */
[----:B---3--:R-:W-:-:S03]  /*14740*/  IMAD.MOV.U32 R0, RZ, RZ, R241 ;  /* 0x000000ffff007224 */ /* 0x008fc600078e00f1 */
[----:B------:R-:W-:Y:S04]  /*14750*/  STL [R1+0xdd4], R32 ;  /* 0x000dd42001007387 */ /* 0x000fe80000100800 */
[----:B------:R1:W-:Y:S02]  /*14760*/  STL [R1+0xdc8], R0 ;  /* 0x000dc80001007387 */ /* 0x0003e40000100800 */
[----:B-1----:R-:W-:-:S05]  /*14770*/  IMAD.MOV.U32 R0, RZ, RZ, R33 ;  /* 0x000000ffff007224 */ /* 0x002fca00078e0021 */
[----:B------:R1:W-:Y:S04]  /*14780*/  STL [R1+0xdd0], R0 ;  /* 0x000dd00001007387 */ /* 0x0003e80000100800 */
[----:B------:R-:W3:Y:S01]  /*14790*/  LDL.LU.64 R234, [R1+0xdf8] ;  /* 0x000df80001ea7983 */ /* 0x000ee20000300a00 */
[----:B------:R-:W-:Y:S01]  /*147a0*/  IMAD.MOV.U32 R240, RZ, RZ, R242 ;  /* 0x000000fffff07224 */ /* 0x000fe200078e00f2 */
[----:B------:R-:W-:Y:S02]  /*147b0*/  MOV R241, R243 ;  /* 0x000000f300f17202 */ /* 0x000fe40000000f00 */
[----:B------:R-:W5:Y:S04]  /*147c0*/  LDL.LU.64 R32, [R1+0xe08] ;  /* 0x000e080001207983 */ /* 0x000f680000300a00 */
[----:B------:R-:W-:Y:S04]  /*147d0*/  STL [R1+0xddc], R226 ;  /* 0x000ddce201007387 */ /* 0x000fe80000100800 */
[----:B------:R-:W5:Y:S01]  /*147e0*/  LDL.LU.64 R242, [R1+0xe00] ;  /* 0x000e000001f27983 */ /* 0x000f620000300a00 */
[----:B-1----:R-:W-:-:S05]  /*147f0*/  IMAD.MOV.U32 R0, RZ, RZ, R227 ;  /* 0x000000ffff007224 */ /* 0x002fca00078e00e3 */
[----:B------:R4:W-:Y:S02]  /*14800*/  STL [R1+0xdd8], R0 ;  /* 0x000dd80001007387 */ /* 0x0009e40000100800 */
[----:B----4-:R-:W-:Y:S02]  /*14810*/  IMAD.MOV.U32 R0, RZ, RZ, R19 ;  /* 0x000000ffff007224 */ /* 0x010fe400078e0013 */
[----:B------:R1:W-:Y:S04]  /*14820*/  STL [R1+0xde4], R18 ;  /* 0x000de41201007387 */ /* 0x0003e80000100800 */
[----:B--2---:R-:W-:Y:S04]  /*14830*/  STL [R1+0xdec], R232 ;  /* 0x000dece801007387 */ /* 0x004fe80000100800 */
[----:B------:R2:W-:Y:S04]  /*14840*/  STL [R1+0xde0], R0 ;  /* 0x000de00001007387 */ /* 0x0005e80000100800 */
[----:B-1----:R-:W4:Y:S01]  /*14850*/  LDL.LU.64 R18, [R1+0xe38] ;  /* 0x000e380001127983 */ /* 0x002f220000300a00 */
[----:B--2---:R-:W-:-:S05]  /*14860*/  IMAD.MOV.U32 R0, RZ, RZ, R233 ;  /* 0x000000ffff007224 */ /* 0x004fca00078e00e9 */
[----:B------:R1:W-:Y:S04]  /*14870*/  STL [R1+0xde8], R0 ;  /* 0x000de80001007387 */ /* 0x0003e80000100800 */
[----:B---3--:R-:W-:Y:S01]  /*14880*/  STL [R1+0xdf4], R234 ;  /* 0x000df4ea01007387 */ /* 0x008fe20000100800 */
[----:B-1----:R-:W-:-:S05]  /*14890*/  IMAD.MOV.U32 R0, RZ, RZ, R235 ;  /* 0x000000ffff007224 */ /* 0x002fca00078e00eb */
[----:B------:R1:W-:Y:S04]  /*148a0*/  STL [R1+0xdf0], R0 ;  /* 0x000df00001007387 */ /* 0x0003e80000100800 */
[----:B-----5:R2:W-:Y:S01]  /*148b0*/  STL [R1+0xdfc], R242 ;  /* 0x000dfcf201007387 */ /* 0x0205e20000100800 */
[----:B-1----:R-:W-:-:S05]  /*148c0*/  MOV R0, R243 ;  /* 0x000000f300007202 */ /* 0x002fca0000000f00 */
[----:B------:R1:W-:Y:S04]  /*148d0*/  STL [R1+0xdf8], R0 ;  /* 0x000df80001007387 */ /* 0x0003e80000100800 */
[----:B--2---:R-:W2:Y:S01]  /*148e0*/  LDL.LU.64 R242, [R1+0xe28] ;  /* 0x000e280001f27983 */ /* 0x004ea20000300a00 */
[----:B------:R-:W-:Y:S02]  /*148f0*/  IMAD.MOV.U32 R234, RZ, RZ, R240 ;  /* 0x000000ffffea7224 */ /* 0x000fe400078e00f0 */
[----:B------:R-:W-:Y:S02]  /*14900*/  IMAD.MOV.U32 R235, RZ, RZ, R241 ;  /* 0x000000ffffeb7224 */ /* 0x000fe400078e00f1 */
[----:B------:R-:W-:Y:S02]  /*14910*/  IMAD.MOV.U32 R240, RZ, RZ, R16 ;  /* 0x000000fffff07224 */ /* 0x000fe400078e0010 */
[----:B------:R-:W-:-:S02]  /*14920*/  IMAD.MOV.U32 R241, RZ, RZ, R17 ;  /* 0x000000fffff17224 */ /* 0x000fc400078e0011 */
[----:B------:R-:W3:Y:S01]  /*14930*/  LDL.LU.64 R16, [R1+0xe30] ;  /* 0x000e300001107983 */ /* 0x000ee20000300a00 */
[----:B-1----:R-:W-:-:S03]  /*14940*/  IMAD.MOV.U32 R0, RZ, RZ, R33 ;  /* 0x000000ffff007224 */ /* 0x002fc600078e0021 */
[----:B------:R1:W-:Y:S04]  /*14950*/  STL [R1+0xe04], R32 ;  /* 0x000e042001007387 */ /* 0x0003e80000100800 */
[----:B------:R5:W-:Y:S04]  /*14960*/  STL [R1+0xe00], R0 ;  /* 0x000e000001007387 */ /* 0x000be80000100800 */
[----:B------:R5:W-:Y:S01]  /*14970*/  STL [R1+0xe0c], R20 ;  /* 0x000e0c1401007387 */ /* 0x000be20000100800 */
[----:B-1----:R-:W-:Y:S02]  /*14980*/  IMAD.MOV.U32 R32, RZ, RZ, R34 ;  /* 0x000000ffff207224 */ /* 0x002fe400078e0022 */
[----:B------:R-:W-:Y:S01]  /*14990*/  IMAD.MOV.U32 R33, RZ, RZ, R35 ;  /* 0x000000ffff217224 */ /* 0x000fe200078e0023 */
[----:B------:R-:W-:Y:S01]  /*149a0*/  MOV R35, R37 ;  /* 0x0000002500237202 */ /* 0x000fe20000000f00 */
[----:B------:R-:W-:-:S02]  /*149b0*/  IMAD.MOV.U32 R34, RZ, RZ, R36 ;  /* 0x000000ffff227224 */ /* 0x000fc400078e0024 */
[----:B-----5:R-:W-:Y:S02]  /*149c0*/  IMAD.MOV.U32 R0, RZ, RZ, R21 ;  /* 0x000000ffff007224 */ /* 0x020fe400078e0015 */
[----:B------:R-:W-:Y:S02]  /*149d0*/  IMAD.MOV.U32 R36, RZ, RZ, R80 ;  /* 0x000000ffff247224 */ /* 0x000fe400078e0050 */
[----:B------:R-:W-:Y:S02]  /*149e0*/  IMAD.MOV.U32 R37, RZ, RZ, R81 ;  /* 0x000000ffff257224 */ /* 0x000fe400078e0051 */
[----:B------:R-:W-:Y:S02]  /*149f0*/  IMAD.MOV.U32 R80, RZ, RZ, R82 ;  /* 0x000000ffff507224 */ /* 0x000fe400078e0052 */
[----:B------:R-:W-:Y:S02]  /*14a00*/  IMAD.MOV.U32 R81, RZ, RZ, R83 ;  /* 0x000000ffff517224 */ /* 0x000fe400078e0053 */
[----:B------:R-:W5:Y:S04]  /*14a10*/  LDL.LU.64 R82, [R1+0xe40] ;  /* 0x000e400001527983 */ /* 0x000f680000300a00 */
[----:B------:R1:W-:Y:S04]  /*14a20*/  STL [R1+0xe08], R0 ;  /* 0x000e080001007387 */ /* 0x0003e80000100800 */
[----:B------:R-:W-:Y:S04]  /*14a30*/  STL [R1+0xe14], R234 ;  /* 0x000e14ea01007387 */ /* 0x000fe80000100800 */
[----:B------:R-:W5:Y:S01]  /*14a40*/  LDL.LU.64 R20, [R1+0xe48] ;  /* 0x000e480001147983 */ /* 0x000f620000300a00 */
[----:B-1----:R-:W-:-:S03]  /*14a50*/  IMAD.MOV.U32 R0, RZ, RZ, R235 ;  /* 0x000000ffff007224 */ /* 0x002fc600078e00eb */
[----:B------:R-:W-:Y:S04]  /*14a60*/  STL [R1+0xe1c], R240 ;  /* 0x000e1cf001007387 */ /* 0x000fe80000100800 */
[----:B------:R1:W-:Y:S02]  /*14a70*/  STL [R1+0xe10], R0 ;  /* 0x000e100001007387 */ /* 0x0003e40000100800 */
[----:B-1----:R-:W-:Y:S01]  /*14a80*/  MOV R0, R241 ;  /* 0x000000f100007202 */ /* 0x002fe20000000f00 */
[----:B------:R-:W-:Y:S02]  /*14a90*/  IMAD.MOV.U32 R240, RZ, RZ, R24 ;  /* 0x000000fffff07224 */ /* 0x000fe400078e0018 */
[----:B------:R-:W-:Y:S01]  /*14aa0*/  IMAD.MOV.U32 R241, RZ, RZ, R25 ;  /* 0x000000fffff17224 */ /* 0x000fe200078e0019 */
[----:B--2---:R-:W-:Y:S04]  /*14ab0*/  STL [R1+0xe24], R242 ;  /* 0x000e24f201007387 */ /* 0x004fe80000100800 */
[----:B------:R1:W-:Y:S02]  /*14ac0*/  STL [R1+0xe18], R0 ;  /* 0x000e180001007387 */ /* 0x0003e40000100800 */
[----:B-1----:R-:W-:-:S05]  /*14ad0*/  IMAD.MOV.U32 R0, RZ, RZ, R243 ;  /* 0x000000ffff007224 */ /* 0x002fca00078e00f3 */
[----:B------:R1:W-:Y:S04]  /*14ae0*/  STL [R1+0xe20], R0 ;  /* 0x000e200001007387 */ /* 0x0003e80000100800 */
[----:B---3--:R-:W-:Y:S01]  /*14af0*/  STL [R1+0xe2c], R16 ;  /* 0x000e2c1001007387 */ /* 0x008fe20000100800 */
[----:B-1----:R-:W-:-:S03]  /*14b00*/  IMAD.MOV.U32 R0, RZ, RZ, R17 ;  /* 0x000000ffff007224 */ /* 0x002fc600078e0011 */
[----:B----4-:R-:W-:Y:S04]  /*14b10*/  STL [R1+0xe34], R18 ;  /* 0x000e341201007387 */ /* 0x010fe80000100800 */
[----:B------:R1:W-:Y:S02]  /*14b20*/  STL [R1+0xe28], R0 ;  /* 0x000e280001007387 */ /* 0x0003e40000100800 */
[----:B-1----:R-:W-:-:S05]  /*14b30*/  IMAD.MOV.U32 R0, RZ, RZ, R19 ;  /* 0x000000ffff007224 */ /* 0x002fca00078e0013 */
[----:B------:R1:W-:Y:S04]  /*14b40*/  STL [R1+0xe30], R0 ;  /* 0x000e300001007387 */ /* 0x0003e80000100800 */
[----:B-----5:R2:W-:Y:S01]  /*14b50*/  STL [R1+0xe3c], R82 ;  /* 0x000e3c5201007387 */ /* 0x0205e20000100800 */
[----:B-1----:R-:W-:-:S03]  /*14b60*/  IMAD.MOV.U32 R0, RZ, RZ, R83 ;  /* 0x000000ffff007224 */ /* 0x002fc600078e0053 */
[----:B------:R-:W-:Y:S04]  /*14b70*/  STL [R1+0xe44], R20 ;  /* 0x000e441401007387 */ /* 0x000fe80000100800 */
[----:B------:R1:W-:Y:S04]  /*14b80*/  STL [R1+0xe38], R0 ;  /* 0x000e380001007387 */ /* 0x0003e80000100800 */
[----:B------:R-:W3:Y:S04]  /*14b90*/  LDL.LU.64 R24, [R1+0xe90] ;  /* 0x000e900001187983 */ /* 0x000ee80000300a00 */
[----:B--2---:R-:W2:Y:S01]  /*14ba0*/  LDL.LU.64 R82, [R1+0x1018] ;  /* 0x0010180001527983 */ /* 0x004ea20000300a00 */
[----:B-1----:R-:W-:-:S03]  /*14bb0*/  MOV R0, R21 ;  /* 0x0000001500007202 */ /* 0x002fc60000000f00 */
[----:B------:R-:W4:Y:S04]  /*14bc0*/  LDL.LU.64 R242, [R1+0xe68] ;  /* 0x000e680001f27983 */ /* 0x000f280000300a00 */
[----:B------:R1:W-:Y:S04]  /*14bd0*/  STL [R1+0xe40], R0 ;  /* 0x000e400001007387 */ /* 0x0003e80000100800 */
[----:B------:R5:W-:Y:S04]  /*14be0*/  STL [R1+0xe4c], R34 ;  /* 0x000e4c2201007387 */ /* 0x000be80000100800 */
[----:B------:R-:W2:Y:S01]  /*14bf0*/  LDL.LU.64 R16, [R1+0xe70] ;  /* 0x000e700001107983 */ /* 0x000ea20000300a00 */
[----:B------:R-:W-:Y:S01]  /*14c00*/  IMAD.MOV.U32 R20, RZ, RZ, R28 ;  /* 0x000000ffff147224 */ /* 0x000fe200078e001c */
[----:B------:R-:W-:Y:S01]  /*14c10*/  MOV R28, R32 ;  /* 0x00000020001c7202 */ /* 0x000fe20000000f00 */
[----:B------:R-:W-:-:S02]  /*14c20*/  IMAD.MOV.U32 R21, RZ, RZ, R29 ;  /* 0x000000ffff157224 */ /* 0x000fc400078e001d */
[----:B------:R-:W-:Y:S02]  /*14c30*/  IMAD.MOV.U32 R29, RZ, RZ, R33 ;  /* 0x000000ffff1d7224 */ /* 0x000fe400078e0021 */
[----:B------:R-:W3:Y:S01]  /*14c40*/  LDL.LU.64 R32, [R1+0xe78] ;  /* 0x000e780001207983 */ /* 0x000ee20000300a00 */
[----:B-1----:R-:W-:Y:S02]  /*14c50*/  IMAD.MOV.U32 R0, RZ, RZ, R35 ;  /* 0x000000ffff007224 */ /* 0x002fe400078e0023 */
[----:B-----5:R-:W-:Y:S02]  /*14c60*/  IMAD.MOV.U32 R34, RZ, RZ, R38 ;  /* 0x000000ffff227224 */ /* 0x020fe400078e0026 */
[----:B------:R-:W-:Y:S02]  /*14c70*/  IMAD.MOV.U32 R35, RZ, RZ, R39 ;  /* 0x000000ffff237224 */ /* 0x000fe400078e0027 */
[----:B------:R-:W-:Y:S01]  /*14c80*/  IMAD.MOV.U32 R38, RZ, RZ, R42 ;  /* 0x000000ffff267224 */ /* 0x000fe200078e002a */
[----:B------:R-:W-:Y:S01]  /*14c90*/  MOV R42, R44 ;  /* 0x0000002c002a7202 */ /* 0x000fe20000000f00 */
[----:B------:R-:W-:Y:S01]  /*14ca0*/  IMAD.MOV.U32 R39, RZ, RZ, R43 ;  /* 0x000000ffff277224 */ /* 0x000fe200078e002b */
[----:B------:R1:W-:Y:S01]  /*14cb0*/  STL [R1+0xe48], R0 ;  /* 0x000e480001007387 */ /* 0x0003e20000100800 */
[----:B------:R-:W-:-:S02]  /*14cc0*/  IMAD.MOV.U32 R43, RZ, RZ, R45 ;  /* 0x000000ffff2b7224 */ /* 0x000fc400078e002d */
[----:B------:R-:W-:Y:S02]  /*14cd0*/  IMAD.MOV.U32 R44, RZ, RZ, R46 ;  /* 0x000000ffff2c7224 */ /* 0x000fe400078e002e */
[----:B------:R-:W-:Y:S02]  /*14ce0*/  IMAD.MOV.U32 R45, RZ, RZ, R47 ;  /* 0x000000ffff2d7224 */ /* 0x000fe400078e002f */
[----:B------:R-:W5:Y:S01]  /*14cf0*/  LDL.LU.64 R46, [R1+0xe80] ;  /* 0x000e8000012e7983 */ /* 0x000f620000300a00 */
[----:B-1----:R-:W-:-:S03]  /*14d00*/  IMAD.MOV.U32 R0, RZ, RZ, R37 ;  /* 0x000000ffff007224 */ /* 0x002fc600078e0025 */
[----:B------:R1:W-:Y:S01]  /*14d10*/  STL [R1+0xe54], R36 ;  /* 0x000e542401007387 */ /* 0x0003e20000100800 */
[----:B------:R-:W-:Y:S02]  /*14d20*/  IMAD.MOV.U32 R18, RZ, RZ, R22 ;  /* 0x000000ffff127224 */ /* 0x000fe400078e0016 */
[----:B------:R-:W-:Y:S01]  /*14d30*/  IMAD.MOV.U32 R19, RZ, RZ, R23 ;  /* 0x000000ffff137224 */ /* 0x000fe200078e0017 */
[----:B------:R-:W-:Y:S01]  /*14d40*/  STL [R1+0xe5c], R240 ;  /* 0x000e5cf001007387 */ /* 0x000fe20000100800 */
[----:B------:R-:W-:Y:S02]  /*14d50*/  IMAD.MOV.U32 R22, RZ, RZ, R30 ;  /* 0x000000ffff167224 */ /* 0x000fe400078e001e */
[----:B------:R-:W-:Y:S01]  /*14d60*/  IMAD.MOV.U32 R23, RZ, RZ, R31 ;  /* 0x000000ffff177224 */ /* 0x000fe200078e001f */
[----:B------:R1:W-:Y:S04]  /*14d70*/  STL [R1+0xe50], R0 ;  /* 0x000e500001007387 */ /* 0x0003e80000100800 */
[----:B------:R-:W5:Y:S04]  /*14d80*/  LDL.LU.64 R30, [R1+0xe88] ;  /* 0x000e8800011e7983 */ /* 0x000f680000300a00 */
[----:B-1----:R-:W5:Y:S01]  /*14d90*/  LDL.LU.64 R36, [R1+0xea8] ;  /* 0x000ea80001247983 */ /* 0x002f620000300a00 */
[----:B------:R-:W-:-:S05]  /*14da0*/  IMAD.MOV.U32 R0, RZ, RZ, R241 ;  /* 0x000000ffff007224 */ /* 0x000fca00078e00f1 */
[----:B------:R4:W-:Y:S02]  /*14db0*/  STL [R1+0xe58], R0 ;  /* 0x000e580001007387 */ /* 0x0009e40000100800 */
[----:B----4-:R-:W-:Y:S02]  /*14dc0*/  IMAD.MOV.U32 R0, RZ, RZ, R243 ;  /* 0x000000ffff007224 */ /* 0x010fe400078e00f3 */
[----:B------:R-:W-:Y:S04]  /*14dd0*/  STL [R1+0xe64], R242 ;  /* 0x000e64f201007387 */ /* 0x000fe80000100800 */
[----:B------:R2:W-:Y:S02]  /*14de0*/  STL [R1+0xe60], R0 ;  /* 0x000e600001007387 */ /* 0x0005e40000100800 */
[----:B--2---:R-:W-:-:S02]  /*14df0*/  MOV R0, R17 ;  /* 0x0000001100007202 */ /* 0x004fc40000000f00 */
[----:B------:R-:W-:Y:S04]  /*14e00*/  STL [R1+0xe6c], R16 ;  /* 0x000e6c1001007387 */ /* 0x000fe80000100800 */
[----:B------:R1:W-:Y:S04]  /*14e10*/  STL [R1+0xe68], R0 ;  /* 0x000e680001007387 */ /* 0x0003e80000100800 */
[----:B---3--:R2:W-:Y:S01]  /*14e20*/  STL [R1+0xe74], R32 ;  /* 0x000e742001007387 */ /* 0x0085e20000100800 */
[----:B-1----:R-:W-:-:S05]  /*14e30*/  IMAD.MOV.U32 R0, RZ, RZ, R33 ;  /* 0x000000ffff007224 */ /* 0x002fca00078e0021 */
[----:B------:R1:W-:Y:S01]  /*14e40*/  STL [R1+0xe70], R0 ;  /* 0x000e700001007387 */ /* 0x0003e20000100800 */
[----:B--2---:R-:W-:Y:S02]  /*14e50*/  IMAD.MOV.U32 R32, RZ, RZ, R34 ;  /* 0x000000ffff207224 */ /* 0x004fe400078e0022 */
[----:B------:R-:W-:Y:S01]  /*14e60*/  IMAD.MOV.U32 R33, RZ, RZ, R35 ;  /* 0x000000ffff217224 */ /* 0x000fe200078e0023 */
[----:B-----5:R2:W-:Y:S01]  /*14e70*/  STL [R1+0xe7c], R46 ;  /* 0x000e7c2e01007387 */ /* 0x0205e20000100800 */
[----:B------:R-:W-:Y:S02]  /*14e80*/  IMAD.MOV.U32 R34, RZ, RZ, R38 ;  /* 0x000000ffff227224 */ /* 0x000fe400078e0026 */
[----:B------:R-:W-:Y:S01]  /*14e90*/  IMAD.MOV.U32 R35, RZ, RZ, R39 ;  /* 0x000000ffff237224 */ /* 0x000fe200078e0027 */
[----:B------:R-:W-:Y:S01]  /*14ea0*/  MOV R39, R81 ;  /* 0x0000005100277202 */ /* 0x000fe20000000f00 */
[----:B------:R-:W-:Y:S02]  /*14eb0*/  IMAD.MOV.U32 R38, RZ, RZ, R80 ;  /* 0x000000ffff267224 */ /* 0x000fe400078e0050 */
[----:B------:R-:W3:Y:S01]  /*14ec0*/  LDL.LU.64 R80, [R1+0xeb0] ;  /* 0x000eb00001507983 */ /* 0x000ee20000300a00 */
[----:B-1----:R-:W-:-:S03]  /*14ed0*/  IMAD.MOV.U32 R0, RZ, RZ, R47 ;  /* 0x000000ffff007224 */ /* 0x002fc600078e002f */
[----:B------:R-:W-:Y:S04]  /*14ee0*/  STL [R1+0xe84], R30 ;  /* 0x000e841e01007387 */ /* 0x000fe80000100800 */
[----:B------:R1:W-:Y:S04]  /*14ef0*/  STL [R1+0xe78], R0 ;  /* 0x000e780001007387 */ /* 0x0003e80000100800 */
[----:B--2---:R-:W2:Y:S01]  /*14f00*/  LDL.LU.64 R46, [R1+0xeb8] ;  /* 0x000eb800012e7983 */ /* 0x004ea20000300a00 */
[----:B-1----:R-:W-:-:S03]  /*14f10*/  IMAD.MOV.U32 R0, RZ, RZ, R31 ;  /* 0x000000ffff007224 */ /* 0x002fc600078e001f */
[----:B------:R-:W4:Y:S04]  /*14f20*/  LDL.LU.64 R30, [R1+0xec0] ;  /* 0x000ec000011e7983 */ /* 0x000f280000300a00 */
[----:B------:R1:W-:Y:S04]  /*14f30*/  STL [R1+0xe80], R0 ;  /* 0x000e800001007387 */ /* 0x0003e80000100800 */
[----:B------:R5:W-:Y:S01]  /*14f40*/  STL [R1+0xe8c], R24 ;  /* 0x000e8c1801007387 */ /* 0x000be20000100800 */
[----:B-1----:R-:W-:-:S05]  /*14f50*/  IMAD.MOV.U32 R0, RZ, RZ, R25 ;  /* 0x000000ffff007224 */ /* 0x002fca00078e0019 */
[----:B------:R1:W-:Y:S01]  /*14f60*/  STL [R1+0xe88], R0 ;  /* 0x000e880001007387 */ /* 0x0003e20000100800 */
[----:B-----5:R-:W-:Y:S02]  /*14f70*/  IMAD.MOV.U32 R24, RZ, RZ, R26 ;  /* 0x000000ffff187224 */ /* 0x020fe400078e001a */
[----:B------:R-:W-:Y:S02]  /*14f80*/  IMAD.MOV.U32 R25, RZ, RZ, R27 ;  /* 0x000000ffff197224 */ /* 0x000fe400078e001b */
[----:B------:R-:W4:Y:S01]  /*14f90*/  LDL.LU.64 R26, [R1+0xec8] ;  /* 0x000ec800011a7983 */ /* 0x000f220000300a00 */
[----:B-1----:R-:W-:-:S03]  /*14fa0*/  IMAD.MOV.U32 R0, RZ, RZ, R19 ;  /* 0x000000ffff007224 */ /* 0x002fc600078e0013 */
[----:B------:R-:W-:Y:S04]  /*14fb0*/  STL [R1+0xe94], R18 ;  /* 0x000e941201007387 */ /* 0x000fe80000100800 */
[----:B------:R-:W-:Y:S04]  /*14fc0*/  STL [R1+0xe9c], R20 ;  /* 0x000e9c1401007387 */ /* 0x000fe80000100800 */
[----:B------:R1:W-:Y:S02]  /*14fd0*/  STL [R1+0xe90], R0 ;  /* 0x000e900001007387 */ /* 0x0003e40000100800 */
[----:B-1----:R-:W-:-:S05]  /*14fe0*/  MOV R0, R21 ;  /* 0x0000001500007202 */ /* 0x002fca0000000f00 */
[----:B------:R1:W-:Y:S04]  /*14ff0*/  STL [R1+0xe98], R0 ;  /* 0x000e980001007387 */ /* 0x0003e80000100800 */
[----:B------:R1:W-:Y:S02]  /*15000*/  STL [R1+0xea4], R36 ;  /* 0x000ea42401007387 */ /* 0x0003e40000100800 */
[----:B-1----:R-:W-:-:S05]  /*15010*/  IMAD.MOV.U32 R0, RZ, RZ, R37 ;  /* 0x000000ffff007224 */ /* 0x002fca00078e0025 */
[----:B------:R1:W-:Y:S01]  /*15020*/  STL [R1+0xea0], R0 ;  /* 0x000ea00001007387 */ /* 0x0003e20000100800 */
[----:B------:R-:W-:Y:S02]  /*15030*/  IMAD.MOV.U32 R36, RZ, RZ, R38 ;  /* 0x000000ffff247224 */ /* 0x000fe400078e0026 */
[----:B------:R-:W-:Y:S01]  /*15040*/  IMAD.MOV.U32 R37, RZ, RZ, R39 ;  /* 0x000000ffff257224 */ /* 0x000fe200078e0027 */
[----:B---3--:R3:W-:Y:S04]  /*15050*/  STL [R1+0xeac], R80 ;  /* 0x000eac5001007387 */ /* 0x0087e80000100800 */
[----:B------:R-:W5:Y:S01]  /*15060*/  LDL.LU.64 R38, [R1+0xee8] ;  /* 0x000ee80001267983 */ /* 0x000f620000300a00 */
[----:B-1----:R-:W-:-:S03]  /*15070*/  IMAD.MOV.U32 R0, RZ, RZ, R81 ;  /* 0x000000ffff007224 */ /* 0x002fc600078e0051 */
[----:B--2---:R-:W-:Y:S04]  /*15080*/  STL [R1+0xeb4], R46 ;  /* 0x000eb42e01007387 */ /* 0x004fe80000100800 */
[----:B------:R1:W-:Y:S04]  /*15090*/  STL [R1+0xea8], R0 ;  /* 0x000ea80001007387 */ /* 0x0003e80000100800 */
[----:B---3--:R-:W2:Y:S01]  /*150a0*/  LDL.LU.64 R80, [R1+0xef0] ;  /* 0x000ef00001507983 */ /* 0x008ea20000300a00 */
[----:B-1----:R-:W-:Y:S01]  /*150b0*/  IMAD.MOV.U32 R0, RZ, RZ, R47 ;  /* 0x000000ffff007224 */ /* 0x002fe200078e002f */
[----:B------:R-:W-:Y:S01]  /*150c0*/  MOV R47, R83 ;  /* 0x00000053002f7202 */ /* 0x000fe20000000f00 */
[----:B------:R-:W-:-:S03]  /*150d0*/  IMAD.MOV.U32 R46, RZ, RZ, R82 ;  /* 0x000000ffff2e7224 */ /* 0x000fc600078e0052 */
[----:B------:R1:W-:Y:S04]  /*150e0*/  STL [R1+0xeb0], R0 ;  /* 0x000eb00001007387 */ /* 0x0003e80000100800 */
[----:B----4-:R3:W-:Y:S04]  /*150f0*/  STL [R1+0xebc], R30 ;  /* 0x000ebc1e01007387 */ /* 0x0107e80000100800 */
[----:B------:R-:W4:Y:S01]  /*15100*/  LDL.LU.64 R82, [R1+0xef8] ;  /* 0x000ef80001527983 */ /* 0x000f220000300a00 */
[----:B-1----:R-:W-:-:S05]  /*15110*/  IMAD.MOV.U32 R0, RZ, RZ, R31 ;  /* 0x000000ffff007224 */ /* 0x002fca00078e001f */
[----:B------:R1:W-:Y:S04]  /*15120*/  STL [R1+0xeb8], R0 ;  /* 0x000eb80001007387 */ /* 0x0003e80000100800 */
[----:B------:R1:W-:Y:S04]  /*15130*/  STL [R1+0xec4], R26 ;  /* 0x000ec41a01007387 */ /* 0x0003e80000100800 */
[----:B---3--:R-:W3:Y:S01]  /*15140*/  LDL.LU.64 R30, [R1+0xf00] ;  /* 0x000f0000011e7983 */ /* 0x008ee20000300a00 */
[----:B-1----:R-:W-:-:S03]  /*15150*/  IMAD.MOV.U32 R0, RZ, RZ, R27 ;  /* 0x000000ffff007224 */ /* 0x002fc600078e001b */
[----:B------:R-:W3:Y:S04]  /*15160*/  LDL.LU.64 R26, [R1+0xf08] ;  /* 0x000f0800011a7983 */ /* 0x000ee80000300a00 */
[----:B------:R1:W-:Y:S04]  /*15170*/  STL [R1+0xec0], R0 ;  /* 0x000ec00001007387 */ /* 0x0003e80000100800 */
[----:B------:R-:W-:Y:S01]  /*15180*/  STL [R1+0xecc], R22 ;  /* 0x000ecc1601007387 */ /* 0x000fe20000100800 */
[----:B-1----:R-:W-:-:S05]  /*15190*/  IMAD.MOV.U32 R0, RZ, RZ, R23 ;  /* 0x000000ffff007224 */ /* 0x002fca00078e0017 */
[----:B------:R1:W-:Y:S04]  /*151a0*/  STL [R1+0xec8], R0 ;  /* 0x000ec80001007387 */ /* 0x0003e80000100800 */
[----:B------:R-:W-:Y:S01]  /*151b0*/  STL [R1+0xed4], R24 ;  /* 0x000ed41801007387 */ /* 0x000fe20000100800 */
[----:B-1----:R-:W-:-:S05]  /*151c0*/  IMAD.MOV.U32 R0, RZ, RZ, R25 ;  /* 0x000000ffff007224 */ /* 0x002fca00078e0019 */
[----:B------:R1:W-:Y:S04]  /*151d0*/  STL [R1+0xed0], R0 ;  /* 0x000ed00001007387 */ /* 0x0003e80000100800 */
[----:B------:R5:W-:Y:S01]  /*151e0*/  STL [R1+0xedc], R44 ;  /* 0x000edc2c01007387 */ /* 0x000be20000100800 */
[----:B-1----:R-:W-:-:S03]  /*151f0*/  IMAD.MOV.U32 R0, RZ, RZ, R45 ;  /* 0x000000ffff007224 */ /* 0x002fc600078e002d */
[----:B-----5:R-:W-:Y:S04]  /*15200*/  STL [R1+0xee4], R38 ;  /* 0x000ee42601007387 */ /* 0x020fe80000100800 */
[----:B------:R1:W-:Y:S04]  /*15210*/  STL [R1+0xed8], R0 ;  /* 0x000ed80001007387 */ /* 0x0003e80000100800 */
[----:B------:R-:W5:Y:S01]  /*15220*/  LDL.LU.64 R44, [R1+0xf28] ;  /* 0x000f2800012c7983 */ /* 0x000f620000300a00 */
[----:B-1----:R-:W-:-:S03]  /*15230*/  IMAD.MOV.U32 R0, RZ, RZ, R39 ;  /* 0x000000ffff007224 */ /* 0x002fc600078e0027 */
[----:B------:R-:W5:Y:S04]  /*15240*/  LDL.LU.64 R38, [R1+0xf30] ;  /* 0x000f300001267983 */ /* 0x000f680000300a00 */
[----:B------:R1:W-:Y:S04]  /*15250*/  STL [R1+0xee0], R0 ;  /* 0x000ee00001007387 */ /* 0x0003e80000100800 */
[----:B--2---:R2:W-:Y:S01]  /*15260*/  STL [R1+0xeec], R80 ;  /* 0x000eec5001007387 */ /* 0x0045e20000100800 */
[----:B-1----:R-:W-:-:S03]  /*15270*/  MOV R0, R81 ;  /* 0x0000005100007202 */ /* 0x002fc60000000f00 */
[----:B--2---:R-:W2:Y:S04]  /*15280*/  LDL.LU.64 R80, [R1+0xf38] ;  /* 0x000f380001507983 */ /* 0x004ea80000300a00 */
[----:B------:R1:W-:Y:S04]  /*15290*/  STL [R1+0xee8], R0 ;  /* 0x000ee80001007387 */ /* 0x0003e80000100800 */
[----:B----4-:R4:W-:Y:S01]  /*152a0*/  STL [R1+0xef4], R82 ;  /* 0x000ef45201007387 */ /* 0x0109e20000100800 */
[----:B-1----:R-:W-:-:S03]  /*152b0*/  IMAD.MOV.U32 R0, RZ, RZ, R83 ;  /* 0x000000ffff007224 */ /* 0x002fc600078e0053 */
[----:B---3--:R-:W-:Y:S04]  /*152c0*/  STL [R1+0xefc], R30 ;  /* 0x000efc1e01007387 */ /* 0x008fe80000100800 */
[----:B------:R1:W-:Y:S04]  /*152d0*/  STL [R1+0xef0], R0 ;  /* 0x000ef00001007387 */ /* 0x0003e80000100800 */
[----:B----4-:R-:W3:Y:S01]  /*152e0*/  LDL.LU.64 R82, [R1+0xf40] ;  /* 0x000f400001527983 */ /* 0x010ee20000300a00 */
[----:B-1----:R-:W-:-:S03]  /*152f0*/  IMAD.MOV.U32 R0, RZ, RZ, R31 ;  /* 0x000000ffff007224 */ /* 0x002fc600078e001f */
[----:B------:R-:W-:Y:S04]  /*15300*/  STL [R1+0xf04], R26 ;  /* 0x000f041a01007387 */ /* 0x000fe80000100800 */
[----:B------:R1:W-:Y:S04]  /*15310*/  STL [R1+0xef8], R0 ;  /* 0x000ef80001007387 */ /* 0x0003e80000100800 */
[----:B------:R-:W4:Y:S01]  /*15320*/  LDL.LU.64 R30, [R1+0xf48] ;  /* 0x000f4800011e7983 */ /* 0x000f220000300a00 */
[----:B-1----:R-:W-:-:S05]  /*15330*/  IMAD.MOV.U32 R0, RZ, RZ, R27 ;  /* 0x000000ffff007224 */ /* 0x002fca00078e001b */
[----:B------:R1:W-:Y:S04]  /*15340*/  STL [R1+0xf00], R0 ;  /* 0x000f000001007387 */ /* 0x0003e80000100800 */
[----:B------:R-:W-:Y:S01]  /*15350*/  STL [R1+0xf0c], R28 ;  /* 0x000f0c1c01007387 */ /* 0x000fe20000100800 */
[----:B-1----:R-:W-:-:S05]  /*15360*/  IMAD.MOV.U32 R0, RZ, RZ, R29 ;  /* 0x000000ffff007224 */ /* 0x002fca00078e001d */
[----:B------:R1:W-:Y:S04]  /*15370*/  STL [R1+0xf08], R0 ;  /* 0x000f080001007387 */ /* 0x0003e80000100800 */
[----:B------:R1:W-:Y:S02]  /*15380*/  STL [R1+0xf14], R34 ;  /* 0x000f142201007387 */ /* 0x0003e40000100800 */
[----:B-1----:R-:W-:Y:S02]  /*15390*/  IMAD.MOV.U32 R0, RZ, RZ, R35 ;  /* 0x000000ffff007224 */ /* 0x002fe400078e0023 */
[----:B------:R-:W-:Y:S04]  /*153a0*/  STL [R1+0xf1c], R36 ;  /* 0x000f1c2401007387 */ /* 0x000fe80000100800 */
[----:B------:R1:W-:Y:S04]  /*153b0*/  STL [R1+0xf10], R0 ;  /* 0x000f100001007387 */ /* 0x0003e80000100800 */
[----:B------:R-:W4:Y:S01]  /*153c0*/  LDL.LU.64 R34, [R1+0xf68] ;  /* 0x000f680001227983 */ /* 0x000f220000300a00 */
[----:B-1----:R-:W-:-:S03]  /*153d0*/  IMAD.MOV.U32 R0, RZ, RZ, R37 ;  /* 0x000000ffff007224 */ /* 0x002fc600078e0025 */
[----:B-----5:R-:W-:Y:S04]  /*153e0*/  STL [R1+0xf24], R44 ;  /* 0x000f242c01007387 */ /* 0x020fe80000100800 */
[----:B------:R1:W-:Y:S04]  /*153f0*/  STL [R1+0xf18], R0 ;  /* 0x000f180001007387 */ /* 0x0003e80000100800 */
[----:B------:R-:W5:Y:S01]  /*15400*/  LDL.LU.64 R36, [R1+0xf70] ;  /* 0x000f700001247983 */ /* 0x000f620000300a00 */
[----:B-1----:R-:W-:-:S03]  /*15410*/  MOV R0, R45 ;  /* 0x0000002d00007202 */ /* 0x002fc60000000f00 */
[----:B------:R-:W-:Y:S01]  /*15420*/  STL [R1+0xf2c], R38 ;  /* 0x000f2c2601007387 */ /* 0x000fe20000100800 */
[----:B------:R-:W-:Y:S02]  /*15430*/  IMAD.MOV.U32 R44, RZ, RZ, R46 ;  /* 0x000000ffff2c7224 */ /* 0x000fe400078e002e */
[----:B------:R-:W-:Y:S01]  /*15440*/  IMAD.MOV.U32 R45, RZ, RZ, R47 ;  /* 0x000000ffff2d7224 */ /* 0x000fe200078e002f */
[----:B------:R1:W-:Y:S04]  /*15450*/  STL [R1+0xf20], R0 ;  /* 0x000f200001007387 */ /* 0x0003e80000100800 */
[----:B------:R-:W5:Y:S01]  /*15460*/  LDL.LU.64 R46, [R1+0xf78] ;  /* 0x000f7800012e7983 */ /* 0x000f620000300a00 */
[----:B-1----:R-:W-:-:S05]  /*15470*/  IMAD.MOV.U32 R0, RZ, RZ, R39 ;  /* 0x000000ffff007224 */ /* 0x002fca00078e0027 */
[----:B------:R1:W-:Y:S04]  /*15480*/  STL [R1+0xf28], R0 ;  /* 0x000f280001007387 */ /* 0x0003e80000100800 */
[----:B--2---:R2:W-:Y:S01]  /*15490*/  STL [R1+0xf34], R80 ;  /* 0x000f345001007387 */ /* 0x0045e20000100800 */
[----:B-1----:R-:W-:-:S03]  /*154a0*/  IMAD.MOV.U32 R0, RZ, RZ, R81 ;  /* 0x000000ffff007224 */ /* 0x002fc600078e0051 */
[----:B--2---:R-:W2:Y:S04]  /*154b0*/  LDL.LU.64 R80, [R1+0xf80] ;  /* 0x000f800001507983 */ /* 0x004ea80000300a00 */
[----:B------:R1:W-:Y:S04]  /*154c0*/  STL [R1+0xf30], R0 ;  /* 0x000f300001007387 */ /* 0x0003e80000100800 */
[----:B---3--:R3:W-:Y:S04]  /*154d0*/  STL [R1+0xf3c], R82 ;  /* 0x000f3c5201007387 */ /* 0x0087e80000100800 */
[----:B------:R-:W2:Y:S01]  /*154e0*/  LDL.LU.64 R38, [R1+0xf88] ;  /* 0x000f880001267983 */ /* 0x000ea20000300a00 */
[----:B-1----:R-:W-:-:S05]  /*154f0*/  IMAD.MOV.U32 R0, RZ, RZ, R83 ;  /* 0x000000ffff007224 */ /* 0x002fca00078e0053 */
[----:B------:R4:W-:Y:S01]  /*15500*/  STL [R1+0xf38], R0 ;  /* 0x000f380001007387 */ /* 0x0009e20000100800 */
[----:B---3--:R-:W-:Y:S01]  /*15510*/  IMAD.MOV.U32 R82, RZ, RZ, R84 ;  /* 0x000000ffff527224 */ /* 0x008fe200078e0054 */
[----:B------:R-:W-:Y:S02]  /*15520*/  MOV R83, R85 ;  /* 0x0000005500537202 */ /* 0x000fe40000000f00 */
[----:B------:R-:W3:Y:S01]  /*15530*/  LDL.LU.64 R84, [R1+0xf90] ;  /* 0x000f900001547983 */ /* 0x000ee20000300a00 */
[----:B----4-:R-:W-:-:S03]  /*15540*/  IMAD.MOV.U32 R0, RZ, RZ, R31 ;  /* 0x000000ffff007224 */ /* 0x010fc600078e001f */
[----:B------:R-:W-:Y:S04]  /*15550*/  STL [R1+0xf44], R30 ;  /* 0x000f441e01007387 */ /* 0x000fe80000100800 */
[----:B------:R1:W-:Y:S04]  /*15560*/  STL [R1+0xf40], R0 ;  /* 0x000f400001007387 */ /* 0x0003e80000100800 */
[----:B------:R-:W-:Y:S01]  /*15570*/  STL [R1+0xf4c], R32 ;  /* 0x000f4c2001007387 */ /* 0x000fe20000100800 */
[----:B-1----:R-:W-:-:S05]  /*15580*/  IMAD.MOV.U32 R0, RZ, RZ, R33 ;  /* 0x000000ffff007224 */ /* 0x002fca00078e0021 */
[----:B------:R1:W-:Y:S04]  /*15590*/  STL [R1+0xf48], R0 ;  /* 0x000f480001007387 */ /* 0x0003e80000100800 */
[----:B------:R4:W-:Y:S01]  /*155a0*/  STL [R1+0xf54], R88 ;  /* 0x000f545801007387 */ /* 0x0009e20000100800 */
[----:B-1----:R-:W-:-:S03]  /*155b0*/  IMAD.MOV.U32 R0, RZ, RZ, R89 ;  /* 0x000000ffff007224 */ /* 0x002fc600078e0059 */
[----:B------:R-:W-:Y:S04]  /*155c0*/  STL [R1+0xf5c], R218 ;  /* 0x000f5cda01007387 */ /* 0x000fe80000100800 */
[----:B------:R1:W-:Y:S04]  /*155d0*/  STL [R1+0xf50], R0 ;  /* 0x000f500001007387 */ /* 0x0003e80000100800 */
[----:B----4-:R-:W4:Y:S01]  /*155e0*/  LDL.LU.64 R88, [R1+0xfa8] ;  /* 0x000fa80001587983 */ /* 0x010f220000300a00 */
[----:B-1----:R-:W-:-:S03]  /*155f0*/  IMAD.MOV.U32 R0, RZ, RZ, R219 ;  /* 0x000000ffff007224 */ /* 0x002fc600078e00db */
[----:B------:R-:W-:Y:S04]  /*15600*/  STL [R1+0xf64], R34 ;  /* 0x000f642201007387 */ /* 0x000fe80000100800 */
[----:B------:R1:W-:Y:S04]  /*15610*/  STL [R1+0xf58], R0 ;  /* 0x000f580001007387 */ /* 0x0003e80000100800 */
[----:B------:R-:W4:Y:S01]  /*15620*/  LDL.LU.64 R218, [R1+0xfb0] ;  /* 0x000fb00001da7983 */ /* 0x000f220000300a00 */
[----:B-1----:R-:W-:-:S03]  /*15630*/  IMAD.MOV.U32 R0, RZ, RZ, R35 ;  /* 0x000000ffff007224 */ /* 0x002fc600078e0023 */
[----:B-----5:R-:W-:Y:S04]  /*15640*/  STL [R1+0xf6c], R36 ;  /* 0x000f6c2401007387 */ /* 0x020fe80000100800 */
[----:B------:R1:W-:Y:S04]  /*15650*/  STL [R1+0xf60], R0 ;  /* 0x000f600001007387 */ /* 0x0003e80000100800 */
[----:B------:R-:W5:Y:S01]  /*15660*/  LDL.LU.64 R34, [R1+0xfb8] ;  /* 0x000fb80001227983 */ /* 0x000f620000300a00 */
[----:B-1----:R-:W-:-:S03]  /*15670*/  IMAD.MOV.U32 R0, RZ, RZ, R37 ;  /* 0x000000ffff007224 */ /* 0x002fc600078e0025 */
[----:B------:R-:W5:Y:S04]  /*15680*/  LDL.LU.64 R36, [R1+0xfc0] ;  /* 0x000fc00001247983 */ /* 0x000f680000300a00 */
[----:B------:R1:W-:Y:S04]  /*15690*/  STL [R1+0xf68], R0 ;  /* 0x000f680001007387 */ /* 0x0003e80000100800 */
[----:B------:R1:W-:Y:S02]  /*156a0*/  STL [R1+0xf74], R46 ;  /* 0x000f742e01007387 */ /* 0x0003e40000100800 */
[----:B-1----:R-:W-:-:S02]  /*156b0*/  MOV R0, R47 ;  /* 0x0000002f00007202 */ /* 0x002fc40000000f00 */
[----:B------:R-:W5:Y:S04]  /*156c0*/  LDL.LU.64 R46, [R1+0xfc8] ;  /* 0x000fc800012e7983 */ /* 0x000f680000300a00 */
[----:B------:R1:W-:Y:S04]  /*156d0*/  STL [R1+0xf70], R0 ;  /* 0x000f700001007387 */ /* 0x0003e80000100800 */
[----:B--2---:R2:W-:Y:S01]  /*156e0*/  STL [R1+0xf7c], R80 ;  /* 0x000f7c5001007387 */ /* 0x0045e20000100800 */
[----:B-1----:R-:W-:-:S03]  /*156f0*/  IMAD.MOV.U32 R0, RZ, RZ, R81 ;  /* 0x000000ffff007224 */ /* 0x002fc600078e0051 */
[----:B--2---:R-:W2:Y:S04]  /*15700*/  LDL.LU.64 R80, [R1+0xfd0] ;  /* 0x000fd00001507983 */ /* 0x004ea80000300a00 */
[----:B------:R1:W-:Y:S04]  /*15710*/  STL [R1+0xf78], R0 ;  /* 0x000f780001007387 */ /* 0x0003e80000100800 */
[----:B------:R-:W-:Y:S01]  /*15720*/  STL [R1+0xf84], R38 ;  /* 0x000f842601007387 */ /* 0x000fe20000100800 */
[----:B-1----:R-:W-:-:S05]  /*15730*/  IMAD.MOV.U32 R0, RZ, RZ, R39 ;  /* 0x000000ffff007224 */ /* 0x002fca00078e0027 */
[----:B------:R1:W-:Y:S04]  /*15740*/  STL [R1+0xf80], R0 ;  /* 0x000f800001007387 */ /* 0x0003e80000100800 */
[----:B---3--:R3:W-:Y:S01]  /*15750*/  STL [R1+0xf8c], R84 ;  /* 0x000f8c5401007387 */ /* 0x0087e20000100800 */
[----:B-1----:R-:W-:-:S03]  /*15760*/  IMAD.MOV.U32 R0, RZ, RZ, R85 ;  /* 0x000000ffff007224 */ /* 0x002fc600078e0055 */
[----:B------:R-:W-:Y:S04]  /*15770*/  STL [R1+0xf94], R86 ;  /* 0x000f945601007387 */ /* 0x000fe80000100800 */
[----:B------:R1:W-:Y:S04]  /*15780*/  STL [R1+0xf88], R0 ;  /* 0x000f880001007387 */ /* 0x0003e80000100800 */
[----:B---3--:R-:W3:Y:S01]  /*15790*/  LDL.LU.64 R84, [R1+0xfe8] ;  /* 0x000fe80001547983 */ /* 0x008ee20000300a00 */
[----:B-1----:R-:W-:-:S03]  /*157a0*/  IMAD.MOV.U32 R0, RZ, RZ, R87 ;  /* 0x000000ffff007224 */ /* 0x002fc600078e0057 */
[----:B------:R-:W-:Y:S04]  /*157b0*/  STL [R1+0xf9c], R42 ;  /* 0x000f9c2a01007387 */ /* 0x000fe80000100800 */
[----:B------:R1:W-:Y:S01]  /*157c0*/  STL [R1+0xf90], R0 ;  /* 0x000f900001007387 */ /* 0x0003e20000100800 */
[----:B------:R-:W-:-:S03]  /*157d0*/  IMAD.MOV.U32 R38, RZ, RZ, R40 ;  /* 0x000000ffff267224 */ /* 0x000fc600078e0028 */
[----:B------:R-:W3:Y:S01]  /*157e0*/  LDL.LU.64 R86, [R1+0xff0] ;  /* 0x000ff00001567983 */ /* 0x000ee20000300a00 */
[----:B------:R-:W-:-:S03]  /*157f0*/  IMAD.MOV.U32 R39, RZ, RZ, R41 ;  /* 0x000000ffff277224 */ /* 0x000fc600078e0029 */
[----:B------:R-:W3:Y:S01]  /*15800*/  LDL.LU.64 R40, [R1+0xff8] ;  /* 0x000ff80001287983 */ /* 0x000ee20000300a00 */
[----:B-1----:R-:W-:-:S05]  /*15810*/  MOV R0, R43 ;  /* 0x0000002b00007202 */ /* 0x002fca0000000f00 */
[----:B------:R1:W-:Y:S04]  /*15820*/  STL [R1+0xf98], R0 ;  /* 0x000f980001007387 */ /* 0x0003e80000100800 */
[----:B----4-:R4:W-:Y:S01]  /*15830*/  STL [R1+0xfa4], R88 ;  /* 0x000fa45801007387 */ /* 0x0109e20000100800 */
[----:B-1----:R-:W-:-:S03]  /*15840*/  IMAD.MOV.U32 R0, RZ, RZ, R89 ;  /* 0x000000ffff007224 */ /* 0x002fc600078e0059 */
[----:B----4-:R-:W4:Y:S04]  /*15850*/  LDL.LU.64 R88, [R1+0x1000] ;  /* 0x0010000001587983 */ /* 0x010f280000300a00 */
[----:B------:R1:W-:Y:S04]  /*15860*/  STL [R1+0xfa0], R0 ;  /* 0x000fa00001007387 */ /* 0x0003e80000100800 */
[----:B------:R1:W-:Y:S02]  /*15870*/  STL [R1+0xfac], R218 ;  /* 0x000facda01007387 */ /* 0x0003e40000100800 */
[----:B-1----:R-:W-:-:S02]  /*15880*/  IMAD.MOV.U32 R0, RZ, RZ, R219 ;  /* 0x000000ffff007224 */ /* 0x002fc400078e00db */
[----:B------:R-:W4:Y:S04]  /*15890*/  LDL.LU.64 R218, [R1+0x1008] ;  /* 0x0010080001da7983 */ /* 0x000f280000300a00 */
[----:B------:R1:W-:Y:S04]  /*158a0*/  STL [R1+0xfa8], R0 ;  /* 0x000fa80001007387 */ /* 0x0003e80000100800 */
[----:B-----5:R-:W-:Y:S04]  /*158b0*/  STL [R1+0xfb4], R34 ;  /* 0x000fb42201007387 */ /* 0x020fe80000100800 */
[----:B------:R-:W5:Y:S01]  /*158c0*/  LDL.LU.64 R42, [R1+0x1010] ;  /* 0x00101000012a7983 */ /* 0x000f620000300a00 */
[----:B-1----:R-:W-:-:S05]  /*158d0*/  IMAD.MOV.U32 R0, RZ, RZ, R35 ;  /* 0x000000ffff007224 */ /* 0x002fca00078e0023 */
[----:B------:R1:W-:Y:S04]  /*158e0*/  STL [R1+0xfb0], R0 ;  /* 0x000fb00001007387 */ /* 0x0003e80000100800 */
[----:B------:R-:W-:Y:S01]  /*158f0*/  STL [R1+0xfbc], R36 ;  /* 0x000fbc2401007387 */ /* 0x000fe20000100800 */
[----:B-1----:R-:W-:-:S05]  /*15900*/  IMAD.MOV.U32 R0, RZ, RZ, R37 ;  /* 0x000000ffff007224 */ /* 0x002fca00078e0025 */
[----:B------:R1:W-:Y:S04]  /*15910*/  STL [R1+0xfb8], R0 ;  /* 0x000fb80001007387 */ /* 0x0003e80000100800 */
[----:B------:R1:W-:Y:S02]  /*15920*/  STL [R1+0xfc4], R46 ;  /* 0x000fc42e01007387 */ /* 0x0003e40000100800 */
[----:B-1----:R-:W-:Y:S02]  /*15930*/  IMAD.MOV.U32 R0, RZ, RZ, R47 ;  /* 0x000000ffff007224 */ /* 0x002fe400078e002f */
[----:B------:R-:W5:Y:S04]  /*15940*/  LDL.LU.64 R46, [R1+0x1028] ;  /* 0x00102800012e7983 */ /* 0x000f680000300a00 */
[----:B------:R1:W-:Y:S04]  /*15950*/  STL [R1+0xfc0], R0 ;  /* 0x000fc00001007387 */ /* 0x0003e80000100800 */
[----:B--2---:R2:W-:Y:S01]  /*15960*/  STL [R1+0xfcc], R80 ;  /* 0x000fcc5001007387 */ /* 0x0045e20000100800 */
[----:B-1----:R-:W-:-:S03]  /*15970*/  IMAD.MOV.U32 R0, RZ, RZ, R81 ;  /* 0x000000ffff007224 */ /* 0x002fc600078e0051 */
[----:B--2---:R-:W2:Y:S04]  /*15980*/  LDL.LU.64 R80, [R1+0x1030] ;  /* 0x0010300001507983 */ /* 0x004ea80000300a00 */
[----:B------:R1:W-:Y:S04]  /*15990*/  STL [R1+0xfc8], R0 ;  /* 0x000fc80001007387 */ /* 0x0003e80000100800 */
[----:B------:R1:W-:Y:S02]  /*159a0*/  STL [R1+0xfd4], R82 ;  /* 0x000fd45201007387 */ /* 0x0003e40000100800 */
[----:B-1----:R-:W-:-:S02]  /*159b0*/  MOV R0, R83 ;  /* 0x0000005300007202 */ /* 0x002fc40000000f00 */
[----:B------:R-:W-:Y:S04]  /*159c0*/  STL [R1+0xfdc], R38 ;  /* 0x000fdc2601007387 */ /* 0x000fe80000100800 */
[----:B------:R1:W-:Y:S04]  /*159d0*/  STL [R1+0xfd0], R0 ;  /* 0x000fd00001007387 */ /* 0x0003e80000100800 */
[----:B------:R-:W2:Y:S01]  /*159e0*/  LDL.LU.64 R82, [R1+0x1038] ;  /* 0x0010380001527983 */ /* 0x000ea20000300a00 */
[----:B-1----:R-:W-:-:S03]  /*159f0*/  IMAD.MOV.U32 R0, RZ, RZ, R39 ;  /* 0x000000ffff007224 */ /* 0x002fc600078e0027 */
[----:B---3--:R-:W-:Y:S04]  /*15a00*/  STL [R1+0xfe4], R84 ;  /* 0x000fe45401007387 */ /* 0x008fe80000100800 */
[----:B------:R1:W-:Y:S02]  /*15a10*/  STL [R1+0xfd8], R0 ;  /* 0x000fd80001007387 */ /* 0x0003e40000100800 */
[----:B-1----:R-:W-:Y:S02]  /*15a20*/  IMAD.MOV.U32 R0, RZ, RZ, R85 ;  /* 0x000000ffff007224 */ /* 0x002fe400078e0055 */
[----:B------:R-:W3:Y:S04]  /*15a30*/  LDL.LU.64 R84, [R1+0x1040] ;  /* 0x0010400001547983 */ /* 0x000ee80000300a00 */
[----:B------:R1:W-:Y:S04]  /*15a40*/  STL [R1+0xfe0], R0 ;  /* 0x000fe00001007387 */ /* 0x0003e80000100800 */
[----:B------:R1:W-:Y:S02]  /*15a50*/  STL [R1+0xfec], R86 ;  /* 0x000fec5601007387 */ /* 0x0003e40000100800 */
[----:B-1----:R-:W-:-:S02]  /*15a60*/  IMAD.MOV.U32 R0, RZ, RZ, R87 ;  /* 0x000000ffff007224 */ /* 0x002fc400078e0057 */
[----:B------:R-:W-:Y:S04]  /*15a70*/  STL [R1+0xff4], R40 ;  /* 0x000ff42801007387 */ /* 0x000fe80000100800 */
[----:B------:R1:W-:Y:S04]  /*15a80*/  STL [R1+0xfe8], R0 ;  /* 0x000fe80001007387 */ /* 0x0003e80000100800 */
[----:B------:R-:W3:Y:S01]  /*15a90*/  LDL.LU.64 R86, [R1+0x1048] ;  /* 0x0010480001567983 */ /* 0x000ee20000300a00 */
[----:B-1----:R-:W-:-:S03]  /*15aa0*/  IMAD.MOV.U32 R0, RZ, RZ, R41 ;  /* 0x000000ffff007224 */ /* 0x002fc600078e0029 */
[----:B----4-:R-:W-:Y:S04]  /*15ab0*/  STL [R1+0xffc], R88 ;  /* 0x000ffc5801007387 */ /* 0x010fe80000100800 */
[----:B------:R1:W-:Y:S02]  /*15ac0*/  STL [R1+0xff0], R0 ;  /* 0x000ff00001007387 */ /* 0x0003e40000100800 */
[----:B-1----:R-:W-:Y:S02]  /*15ad0*/  IMAD.MOV.U32 R0, RZ, RZ, R89 ;  /* 0x000000ffff007224 */ /* 0x002fe400078e0059 */
[----:B------:R-:W4:Y:S04]  /*15ae0*/  LDL.LU.64 R88, [R1+0x1050] ;  /* 0x0010500001587983 */ /* 0x000f280000300a00 */
[----:B------:R1:W-:Y:S04]  /*15af0*/  STL [R1+0xff8], R0 ;  /* 0x000ff80001007387 */ /* 0x0003e80000100800 */
[----:B------:R5:W-:Y:S01]  /*15b00*/  STL [R1+0x1004], R218 ;  /* 0x001004da01007387 */ /* 0x000be20000100800 */
[----:B-1----:R-:W-:-:S03]  /*15b10*/  IMAD.MOV.U32 R0, RZ, RZ, R219 ;  /* 0x000000ffff007224 */ /* 0x002fc600078e00db */
[----:B-----5:R-:W-:Y:S04]  /*15b20*/  STL [R1+0x100c], R42 ;  /* 0x00100c2a01007387 */ /* 0x020fe80000100800 */
[----:B------:R1:W-:Y:S04]  /*15b30*/  STL [R1+0x1000], R0 ;  /* 0x0010000001007387 */ /* 0x0003e80000100800 */
[----:B------:R-:W5:Y:S01]  /*15b40*/  LDL.LU.64 R218, [R1+0x1058] ;  /* 0x0010580001da7983 */ /* 0x000f620000300a00 */
[----:B-1----:R-:W-:-:S03]  /*15b50*/  MOV R0, R43 ;  /* 0x0000002b00007202 */ /* 0x002fc60000000f00 */
[----:B------:R-:W-:Y:S04]  /*15b60*/  STL [R1+0x1014], R44 ;  /* 0x0010142c01007387 */ /* 0x000fe80000100800 */
[----:B------:R1:W-:Y:S04]  /*15b70*/  STL [R1+0x1008], R0 ;  /* 0x0010080001007387 */ /* 0x0003e80000100800 */
[----:B------:R-:W-:Y:S01]  /*15b80*/  STL [R1+0x101c], R216 ;  /* 0x00101cd801007387 */ /* 0x000fe20000100800 */
[----:B-1----:R-:W-:-:S05]  /*15b90*/  IMAD.MOV.U32 R0, RZ, RZ, R45 ;  /* 0x000000ffff007224 */ /* 0x002fca00078e002d */
[----:B------:R1:W-:Y:S02]  /*15ba0*/  STL [R1+0x1010], R0 ;  /* 0x0010100001007387 */ /* 0x0003e40000100800 */
[----:B-1----:R-:W-:Y:S02]  /*15bb0*/  IMAD.MOV.U32 R0, RZ, RZ, R217 ;  /* 0x000000ffff007224 */ /* 0x002fe400078e00d9 */
[----:B------:R-:W5:Y:S04]  /*15bc0*/  LDL.LU.64 R216, [R1+0x1068] ;  /* 0x0010680001d87983 */ /* 0x000f680000300a00 */
[----:B------:R1:W-:Y:S04]  /*15bd0*/  STL [R1+0x1018], R0 ;  /* 0x0010180001007387 */ /* 0x0003e80000100800 */
[----:B------:R-:W-:Y:S04]  /*15be0*/  STL [R1+0x1024], R46 ;  /* 0x0010242e01007387 */ /* 0x000fe80000100800 */
[----:B------:R-:W5:Y:S01]  /*15bf0*/  LDL.LU.64 R34, [R1+0x1070] ;  /* 0x0010700001227983 */ /* 0x000f620000300a00 */
[----:B-1----:R-:W-:-:S03]  /*15c00*/  IMAD.MOV.U32 R0, RZ, RZ, R47 ;  /* 0x000000ffff007224 */ /* 0x002fc600078e002f */
[----:B--2---:R-:W-:Y:S04]  /*15c10*/  STL [R1+0x102c], R80 ;  /* 0x00102c5001007387 */ /* 0x004fe80000100800 */
[----:B------:R1:W-:Y:S04]  /*15c20*/  STL [R1+0x1020], R0 ;  /* 0x0010200001007387 */ /* 0x0003e80000100800 */
[----:B------:R-:W2:Y:S04]  /*15c30*/  LDL.LU.64 R36, [R1+0x1078] ;  /* 0x0010780001247983 */ /* 0x000ea80000300a00 */
[----:B------:R-:W2:Y:S01]  /*15c40*/  LDL.LU.64 R38, [R1+0x1080] ;  /* 0x0010800001267983 */ /* 0x000ea20000300a00 */
[----:B-1----:R-:W-:-:S05]  /*15c50*/  IMAD.MOV.U32 R0, RZ, RZ, R81 ;  /* 0x000000ffff007224 */ /* 0x002fca00078e0051 */
[----:B------:R1:W-:Y:S04]  /*15c60*/  STL [R1+0x1028], R0 ;  /* 0x0010280001007387 */ /* 0x0003e80000100800 */
[----:B------:R-:W-:Y:S04]  /*15c70*/  STL [R1+0x1034], R82 ;  /* 0x0010345201007387 */ /* 0x000fe80000100800 */
[----:B------:R-:W2:Y:S01]  /*15c80*/  LDL.LU.64 R40, [R1+0x1088] ;  /* 0x0010880001287983 */ /* 0x000ea20000300a00 */
[----:B-1----:R-:W-:-:S03]  /*15c90*/  IMAD.MOV.U32 R0, RZ, RZ, R83 ;  /* 0x000000ffff007224 */ /* 0x002fc600078e0053 */
[----:B------:R-:W2:Y:S04]  /*15ca0*/  LDL.LU.64 R42, [R1+0x1090] ;  /* 0x00109000012a7983 */ /* 0x000ea80000300a00 */
        /* <DEDUP_REMOVED lines=8> */
[----:B-1----:R-:W-:-:S03]  /*15d30*/  MOV R0, R87 ;  /* 0x0000005700007202 */ /* 0x002fc60000000f00 */
[----:B------:R-:W3:Y:S04]  /*15d40*/  LDL.LU.64 R82, [R1+0x10b0] ;  /* 0x0010b00001527983 */ /* 0x000ee80000300a00 */
[----:B------:R1:W-:Y:S04]  /*15d50*/  STL [R1+0x1040], R0 ;  /* 0x0010400001007387 */ /* 0x0003e80000100800 */
[----:B----4-:R-:W-:Y:S01]  /*15d60*/  STL [R1+0x104c], R88 ;  /* 0x00104c5801007387 */ /* 0x010fe20000100800 */
[----:B-1----:R-:W-:-:S03]  /*15d70*/  IMAD.MOV.U32 R0, RZ, RZ, R89 ;  /* 0x000000ffff007224 */ /* 0x002fc600078e0059 */
[----:B------:R-:W4:Y:S04]  /*15d80*/  LDL.LU.64 R84, [R1+0x10b8] ;  /* 0x0010b80001547983 */ /* 0x000f280000300a00 */
[----:B------:R-:W4:Y:S04]  /*15d90*/  LDL.LU.64 R86, [R1+0x10c0] ;  /* 0x0010c00001567983 */ /* 0x000f280000300a00 */
[----:B------:R5:W-:Y:S02]  /*15da0*/  STL [R1+0x1048], R0 ;  /* 0x0010480001007387 */ /* 0x000be40000100800 */
[----:B-----5:R-:W-:-:S02]  /*15db0*/  IMAD.MOV.U32 R0, RZ, RZ, R219 ;  /* 0x000000ffff007224 */ /* 0x020fc400078e00db */
[----:B------:R1:W-:Y:S04]  /*15dc0*/  STL [R1+0x1054], R218 ;  /* 0x001054da01007387 */ /* 0x0003e80000100800 */
[----:B-1----:R-:W5:Y:S04]  /*15dd0*/  LDL.LU.64 R218, [R1+0x10c8] ;  /* 0x0010c80001da7983 */ /* 0x002f680000300a00 */
[----:B------:R1:W-:Y:S04]  /*15de0*/  STL [R1+0x1050], R0 ;  /* 0x0010500001007387 */ /* 0x0003e80000100800 */
[----:B------:R1:W-:Y:S04]  /*15df0*/  STL [R1+0x105c], R90 ;  /* 0x00105c5a01007387 */ /* 0x0003e80000100800 */
[----:B------:R-:W5:Y:S01]  /*15e00*/  LDL.LU.64 R88, [R1+0x10d0] ;  /* 0x0010d00001587983 */ /* 0x000f620000300a00 */
[----:B-1----:R-:W-:-:S03]  /*15e10*/  IMAD.MOV.U32 R0, RZ, RZ, R91 ;  /* 0x000000ffff007224 */ /* 0x002fc600078e005b */
[----:B------:R-:W5:Y:S04]  /*15e20*/  LDL.LU.64 R90, [R1+0x10d8] ;  /* 0x0010d800015a7983 */ /* 0x000f680000300a00 */
[----:B------:R1:W-:Y:S04]  /*15e30*/  STL [R1+0x1058], R0 ;  /* 0x0010580001007387 */ /* 0x0003e80000100800 */
[----:B------:R1:W-:Y:S02]  /*15e40*/  STL [R1+0x1064], R216 ;  /* 0x001064d801007387 */ /* 0x0003e40000100800 */
[----:B-1----:R-:W-:-:S02]  /*15e50*/  IMAD.MOV.U32 R0, RZ, RZ, R217 ;  /* 0x000000ffff007224 */ /* 0x002fc400078e00d9 */
[----:B------:R-:W-:Y:S04]  /*15e60*/  STL [R1+0x106c], R34 ;  /* 0x00106c2201007387 */ /* 0x000fe80000100800 */
[----:B------:R1:W-:Y:S04]  /*15e70*/  STL [R1+0x1060], R0 ;  /* 0x0010600001007387 */ /* 0x0003e80000100800 */
[----:B------:R-:W5:Y:S01]  /*15e80*/  LDL.64 R216, [R1+0x10e0] ;  /* 0x0010e00001d87983 */ /* 0x000f620000100a00 */
[----:B-1----:R-:W-:-:S03]  /*15e90*/  IMAD.MOV.U32 R0, RZ, RZ, R35 ;  /* 0x000000ffff007224 */ /* 0x002fc600078e0023 */
[----:B--2---:R-:W-:Y:S04]  /*15ea0*/  STL [R1+0x1074], R36 ;  /* 0x0010742401007387 */ /* 0x004fe80000100800 */
[----:B------:R1:W-:Y:S04]  /*15eb0*/  STL [R1+0x1068], R0 ;  /* 0x0010680001007387 */ /* 0x0003e80000100800 */
[----:B------:R-:W-:Y:S01]  /*15ec0*/  STL [R1+0x107c], R38 ;  /* 0x00107c2601007387 */ /* 0x000fe20000100800 */
[----:B-1----:R-:W-:-:S05]  /*15ed0*/  IMAD.MOV.U32 R0, RZ, RZ, R37 ;  /* 0x000000ffff007224 */ /* 0x002fca00078e0025 */
[----:B------:R1:W-:Y:S04]  /*15ee0*/  STL [R1+0x1070], R0 ;  /* 0x0010700001007387 */ /* 0x0003e80000100800 */
[----:B------:R-:W-:Y:S01]  /*15ef0*/  STL [R1+0x1084], R40 ;  /* 0x0010842801007387 */ /* 0x000fe20000100800 */
[----:B-1----:R-:W-:-:S05]  /*15f00*/  MOV R0, R39 ;  /* 0x0000002700007202 */ /* 0x002fca0000000f00 */
[----:B------:R1:W-:Y:S04]  /*15f10*/  STL [R1+0x1078], R0 ;  /* 0x0010780001007387 */ /* 0x0003e80000100800 */
[----:B------:R-:W-:Y:S01]  /*15f20*/  STL [R1+0x108c], R42 ;  /* 0x00108c2a01007387 */ /* 0x000fe20000100800 */
[----:B-1----:R-:W-:-:S05]  /*15f30*/  IMAD.MOV.U32 R0, RZ, RZ, R41 ;  /* 0x000000ffff007224 */ /* 0x002fca00078e0029 */
        /* <DEDUP_REMOVED lines=13> */
[----:B----4-:R-:W-:Y:S01]  /*16010*/  STL [R1+0x10b4], R84 ;  /* 0x0010b45401007387 */ /* 0x010fe20000100800 */
[----:B-1----:R-:W-:-:S05]  /*16020*/  IMAD.MOV.U32 R0, RZ, RZ, R83 ;  /* 0x000000ffff007224 */ /* 0x002fca00078e0053 */
[----:B------:R1:W-:Y:S04]  /*16030*/  STL [R1+0x10a8], R0 ;  /* 0x0010a80001007387 */ /* 0x0003e80000100800 */
[----:B------:R-:W-:Y:S01]  /*16040*/  STL [R1+0x10bc], R86 ;  /* 0x0010bc5601007387 */ /* 0x000fe20000100800 */
[----:B-1----:R-:W-:-:S05]  /*16050*/  MOV R0, R85 ;  /* 0x0000005500007202 */ /* 0x002fca0000000f00 */
[----:B------:R1:W-:Y:S02]  /*16060*/  STL [R1+0x10b0], R0 ;  /* 0x0010b00001007387 */ /* 0x0003e40000100800 */
[----:B-1----:R-:W-:Y:S02]  /*16070*/  IMAD.MOV.U32 R0, RZ, RZ, R87 ;  /* 0x000000ffff007224 */ /* 0x002fe400078e0057 */
[----:B-----5:R-:W-:Y:S04]  /*16080*/  STL [R1+0x10c4], R218 ;  /* 0x0010c4da01007387 */ /* 0x020fe80000100800 */
[----:B------:R1:W-:Y:S02]  /*16090*/  STL [R1+0x10b8], R0 ;  /* 0x0010b80001007387 */ /* 0x0003e40000100800 */
[----:B-1----:R-:W-:-:S05]  /*160a0*/  IMAD.MOV.U32 R0, RZ, RZ, R219 ;  /* 0x000000ffff007224 */ /* 0x002fca00078e00db */
[----:B------:R1:W-:Y:S01]  /*160b0*/  STL [R1+0x10c0], R0 ;  /* 0x0010c00001007387 */ /* 0x0003e20000100800 */
[----:B------:R-:W-:-:S03]  /*160c0*/  IMAD.MOV.U32 R2, RZ, RZ, R91 ;  /* 0x000000ffff027224 */ /* 0x000fc600078e005b */
[----:B------:R-:W-:Y:S01]  /*160d0*/  STL [R1+0x10cc], R88 ;  /* 0x0010cc5801007387 */ /* 0x000fe20000100800 */
[----:B-1----:R-:W-:-:S03]  /*160e0*/  IMAD.MOV.U32 R0, RZ, RZ, R89 ;  /* 0x000000ffff007224 */ /* 0x002fc600078e0059 */
[----:B------:R-:W-:Y:S04]  /*160f0*/  STL [R1+0x10d4], R90 ;  /* 0x0010d45a01007387 */ /* 0x000fe80000100800 */
[----:B------:R-:W-:Y:S04]  /*16100*/  STL [R1+0x10c8], R0 ;  /* 0x0010c80001007387 */ /* 0x000fe80000100800 */
[----:B------:R1:W-:Y:S01]  /*16110*/  STL [R1+0x10d0], R2 ;  /* 0x0010d00201007387 */ /* 0x0003e20000100800 */
[----:B------:R-:W-:-:S03]  /*16120*/  IMAD.MOV.U32 R3, RZ, RZ, R217 ;  /* 0x000000ffff037224 */ /* 0x000fc600078e00d9 */
[----:B------:R-:W-:Y:S04]  /*16130*/  STL [R1+0x10dc], R216 ;  /* 0x0010dcd801007387 */ /* 0x000fe80000100800 */
[----:B------:R2:W-:Y:S04]  /*16140*/  STL [R1+0x10d8], R3 ;  /* 0x0010d80301007387 */ /* 0x0005e80000100800 */
        /* <DEDUP_REMOVED lines=285> */
[----:B------:R-:W-:-:S03]  /*17320*/  IMAD.MOV.U32 R252, RZ, RZ, 0x1f ;  /* 0x0000001ffffc7424 */ /* 0x000fc600078e00ff */
[----:B------:R3:W-:Y:S04]  /*17330*/  STL [R1+0x200], RZ ;  /* 0x000200ff01007387 */ /* 0x0007e80000100800 */
[----:B------:R3:W-:Y:S04]  /*17340*/  STL [R1+0x204], RZ ;  /* 0x000204ff01007387 */ /* 0x0007e80000100800 */
[----:B------:R3:W-:Y:S04]  /*17350*/  STL [R1+0x208], RZ ;  /* 0x000208ff01007387 */ /* 0x0007e80000100800 */
[----:B------:R3:W-:Y:S04]  /*17360*/  STL [R1+0x20c], RZ ;  /* 0x00020cff01007387 */ /* 0x0007e80000100800 */
[----:B------:R3:W-:Y:S01]  /*17370*/  STL [R1+0x580], RZ ;  /* 0x000580ff01007387 */ /* 0x0007e20000100800 */
[----:B------:R-:W-:-:S03]  /*17380*/  IADD3 R219, R252, c[0x0][0x180], RZ ;  /* 0x00006000fcdb7a10 */ /* 0x000fc60007ffe0ff */
[----:B------:R3:W-:Y:S04]  /*17390*/  STL [R1+0x584], RZ ;  /* 0x000584ff01007387 */ /* 0x0007e80000100800 */
[----:B------:R3:W-:Y:S04]  /*173a0*/  STL [R1+0x588], RZ ;  /* 0x000588ff01007387 */ /* 0x0007e80000100800 */
[----:B------:R3:W-:Y:S04]  /*173b0*/  STL [R1+0x58c], RZ ;  /* 0x00058cff01007387 */ /* 0x0007e80000100800 */
[----:B------:R3:W-:Y:S04]  /*173c0*/  STL [R1+0x450], RZ ;  /* 0x000450ff01007387 */ /* 0x0007e80000100800 */
[----:B------:R-:W1:Y:S04]  /*173d0*/  S2R R252, SR_TID.X ;  /* 0x0000000000fc7919 */ /* 0x000e680000002100 */
        /* <DEDUP_REMOVED lines=19> */
[----:B-1----:R-:W-:-:S02]  /*17510*/  LOP3.LUT R2, R252, 0x7, RZ, 0xc0, !PT ;  /* 0x00000007fc027812 */ /* 0x002fc400078ec0ff */
[----:B------:R-:W-:Y:S02]  /*17520*/  SHF.R.S32.HI R0, RZ, 0x1f, R219 ;  /* 0x0000001fff007819 */ /* 0x000fe400000114db */
[C---:B------:R-:W-:Y:S02]  /*17530*/  LOP3.LUT R5, R252.reuse, 0x3, RZ, 0xc0, !PT ;  /* 0x00000003fc057812 */ /* 0x040fe400078ec0ff */
[----:B------:R-:W-:Y:S01]  /*17540*/  LOP3.LUT R4, R252, 0x1c, RZ, 0xc0, !PT ;  /* 0x0000001cfc047812 */ /* 0x000fe200078ec0ff */
[----:B------:R-:W-:Y:S01]  /*17550*/  IMAD R2, R2, 0x90, RZ ;  /* 0x0000009002027824 */ /* 0x000fe200078e02ff */
[----:B------:R-:W-:Y:S02]  /*17560*/  LEA.HI R0, R0, R219, RZ, 0x5 ;  /* 0x000000db00007211 */ /* 0x000fe400078f28ff */
[----:B--2---:R-:W-:Y:S01]  /*17570*/  SHF.L.U32 R3, R252, 0x1, RZ ;  /* 0x00000001fc037819 */ /* 0x004fe200000006ff */
[----:B------:R-:W-:Y:S01]  /*17580*/  IMAD R92, R5, 0x220, R4 ;  /* 0x00000220055c7824 */ /* 0x000fe200078e0204 */
[----:B------:R-:W-:-:S02]  /*17590*/  SHF.R.S32.HI R0, RZ, 0x5, R0 ;  /* 0x00000005ff007819 */ /* 0x000fc40000011400 */
[----:B------:R-:W-:Y:S01]  /*175a0*/  LOP3.LUT R2, R2, 0x30, R3, 0x78, !PT ;  /* 0x0000003002027812 */ /* 0x000fe200078e7803 */
[----:B------:R-:W-:Y:S01]  /*175b0*/  USHF.R.S32.HI UR7, URZ, 0x1f, UR4 ;  /* 0x0000001f3f077899 */ /* 0x000fe20008011404 */
[C---:B------:R-:W-:Y:S01]  /*175c0*/  LOP3.LUT R3, R92.reuse, 0x20, RZ, 0x3c, !PT ;  /* 0x000000205c037812 */ /* 0x040fe200078e3cff */
[----:B------:R-:W-:Y:S01]  /*175d0*/  USHF.R.S32.HI UR8, URZ, 0x1f, UR5 ;  /* 0x0000001f3f087899 */ /* 0x000fe20008011405 */
[----:B------:R-:W-:Y:S01]  /*175e0*/  LOP3.LUT R93, R92, 0x40, RZ, 0x3c, !PT ;  /* 0x000000405c5d7812 */ /* 0x000fe200078e3cff */
[----:B------:R-:W-:Y:S01]  /*175f0*/  CS2R R48, SRZ ;  /* 0x0000000000307805 */ /* 0x000fe2000001ff00 */
[----:B------:R-:W-:Y:S01]  /*17600*/  IADD3 R3, R0, -0x2, RZ ;  /* 0xfffffffe00037810 */ /* 0x000fe20007ffe0ff */
        /* <DEDUP_REMOVED lines=99> */
[----:B------:R-:W-:-:S02]  /*17c40*/  LOP3.LUT R92, R92, 0x60, RZ, 0x3c, !PT ;  /* 0x000000605c5c7812 */ /* 0x000fc400078e3cff */
[----:B------:R-:W-:Y:S01]  /*17c50*/  LOP3.LUT R0, R2, 0x40, RZ, 0x3c, !PT ;  /* 0x0000004002007812 */ /* 0x000fe200078e3cff */
[----:B------:R-:W-:Y:S02]  /*17c60*/  USHF.L.U32 UR12, UR4, 0x2, URZ ;  /* 0x00000002040c7899 */ /* 0x000fe4000800063f */
[----:B------:R-:W-:Y:S02]  /*17c70*/  USHF.L.U64.HI UR7, UR4, 0x2, UR7 ;  /* 0x0000000204077899 */ /* 0x000fe40008010207 */
[----:B------:R-:W-:Y:S02]  /*17c80*/  USHF.L.U32 UR9, UR5, 0x2, URZ ;  /* 0x0000000205097899 */ /* 0x000fe4000800063f */
[----:B------:R-:W-:Y:S02]  /*17c90*/  UMOV UR6, 0x1 ;  /* 0x0000000100067882 */ /* 0x000fe40000000000 */
[----:B------:R-:W-:Y:S02]  /*17ca0*/  USHF.L.U64.HI UR8, UR5, 0x2, UR8 ;  /* 0x0000000205087899 */ /* 0x000fe40008010208 */
[----:B---3--:R-:W-:-:S02]  /*17cb0*/  UMOV UR4, 0xffffffff ;  /* 0xffffffff00047882 */ /* 0x008fc40000000000 */
.L_x_1:
[----:B------:R-:W1:Y:S01]  /*17cc0*/  S2R R92, SR_TID.X ;  /* 0x00000000005c7919 */ /* 0x000e620000002100 */
[----:B------:R-:W-:Y:S01]  /*17cd0*/  UIADD3 UR4, UR4, 0x1, URZ ;  /* 0x0000000104047890 */ /* 0x000fe2000fffe03f */
[----:B------:R-:W-:-:S04]  /*17ce0*/  DEPBAR.LE SB0, 0x2 ;  /* 0x000080800000791a */ /* 0x000fc80000000000 */
[----:B------:R-:W-:Y:S01]  /*17cf0*/  UISETP.GT.AND UP0, UPT, UR4, 0x1, UPT ;  /* 0x000000010400788c */ /* 0x000fe2000bf04270 */
[----:B------:R-:W-:Y:S03]  /*17d00*/  STL.64 [R1+0x16d8], R242 ;  /* 0x0016d8f201007387 */ /* 0x000fe60000100a00 */
[----:B------:R-:W-:Y:S01]  /*17d10*/  USEL UR4, UR4, URZ, !UP0 ;  /* 0x0000003f04047287 */ /* 0x000fe2000c000000 */
[----:B------:R2:W-:Y:S04]  /*17d20*/  STL.64 [R1+0x16d0], R240 ;  /* 0x0016d0f001007387 */ /* 0x0005e80000100a00 */
[----:B------:R-:W-:Y:S01]  /*17d30*/  STL.64 [R1+0x16c8], R218 ;  /* 0x0016c8da01007387 */ /* 0x000fe20000100a00 */
[----:B------:R-:W-:-:S02]  /*17d40*/  IMAD.U32 R2, RZ, RZ, UR4 ;  /* 0x00000004ff027e24 */ /* 0x000fc4000f8e00ff */
[----:B------:R-:W-:Y:S01]  /*17d50*/  IMAD.U32 R3, RZ, RZ, UR4 ;  /* 0x00000004ff037e24 */ /* 0x000fe2000f8e00ff */
[----:B------:R-:W-:Y:S01]  /*17d60*/  STL.64 [R1+0x16c0], R216 ;  /* 0x0016c0d801007387 */ /* 0x000fe20000100a00 */
[----:B------:R-:W-:-:S03]  /*17d70*/  IMAD.U32 R252, RZ, RZ, UR4 ;  /* 0x00000004fffc7e24 */ /* 0x000fc6000f8e00ff */
[----:B------:R-:W-:Y:S01]  /*17d80*/  STL.64 [R1+0x16b8], R250 ;  /* 0x0016b8fa01007387 */ /* 0x000fe20000100a00 */
[C---:B-1----:R-:W-:Y:S02]  /*17d90*/  LOP3.LUT R93, R92.reuse, 0x1c, RZ, 0xc0, !PT ;  /* 0x0000001c5c5d7812 */ /* 0x042fe400078ec0ff */
[C---:B------:R-:W-:Y:S01]  /*17da0*/  LOP3.LUT R0, R92.reuse, 0x3, RZ, 0xc0, !PT ;  /* 0x000000035c007812 */ /* 0x040fe200078ec0ff */
[----:B------:R1:W-:Y:S01]  /*17db0*/  STL.64 [R1+0x16b0], R248 ;  /* 0x0016b0f801007387 */ /* 0x0003e20000100a00 */
[C---:B------:R-:W-:Y:S02]  /*17dc0*/  LOP3.LUT R94, R92.reuse, 0x1c, RZ, 0xc0, !PT ;  /* 0x0000001c5c5e7812 */ /* 0x040fe400078ec0ff */
[----:B------:R-:W-:Y:S01]  /*17dd0*/  LOP3.LUT R92, R92, 0x3, RZ, 0xc0, !PT ;  /* 0x000000035c5c7812 */ /* 0x000fe200078ec0ff */
[----:B------:R-:W-:Y:S01]  /*17de0*/  IMAD R0, R0, 0x220, R93 ;  /* 0x0000022000007824 */ /* 0x000fe200078e025d */
[----:B--2---:R-:W2:Y:S03]  /*17df0*/  LDL.LU.64 R240, [R1+0x400] ;  /* 0x0004000001f07983 */ /* 0x004ea60000300a00 */
[----:B------:R-:W-:Y:S01]  /*17e00*/  IMAD R92, R92, 0x220, R94 ;  /* 0x000002205c5c7824 */ /* 0x000fe200078e025e */
[----:B------:R-:W-:Y:S01]  /*17e10*/  LOP3.LUT R0, R0, 0x20, RZ, 0x3c, !PT ;  /* 0x0000002000007812 */ /* 0x000fe200078e3cff */
[----:B------:R-:W2:Y:S02]  /*17e20*/  LDL.LU.64 R242, [R1+0x408] ;  /* 0x0004080001f27983 */ /* 0x000ea40000300a00 */
[----:B------:R-:W-:-:S02]  /*17e30*/  IMAD R2, R2, 0x4000, R92 ;  /* 0x0000400002027824 */ /* 0x000fc400078e025c */
[----:B------:R-:W3:Y:S01]  /*17e40*/  S2R R92, SR_TID.X ;  /* 0x00000000005c7919 */ /* 0x000ee20000002100 */
[----:B------:R-:W-:Y:S02]  /*17e50*/  IMAD R3, R3, 0x4000, R0 ;  /* 0x0000400003037824 */ /* 0x000fe400078e0200 */
[----:B------:R-:W-:Y:S01]  /*17e60*/  IMAD.U32 R0, RZ, RZ, UR4 ;  /* 0x00000004ff007e24 */ /* 0x000fe2000f8e00ff */
[----:B------:R-:W-:Y:S01]  /*17e70*/  BAR.SYNC.DEFER_BLOCKING 0x0 ;  /* 0x0000000000007b1d */ /* 0x000fe20000010000 */
[C---:B---3--:R-:W-:Y:S02]  /*17e80*/  LOP3.LUT R160, R92.reuse, 0x1c, RZ, 0xc0, !PT ;  /* 0x0000001c5ca07812 */ /* 0x048fe400078ec0ff */
[C---:B------:R-:W-:Y:S02]  /*17e90*/  LOP3.LUT R93, R92.reuse, 0x3, RZ, 0xc0, !PT ;  /* 0x000000035c5d7812 */ /* 0x040fe400078ec0ff */
[C---:B------:R-:W-:Y:S01]  /*17ea0*/  LOP3.LUT R94, R92.reuse, 0x7, RZ, 0xc0, !PT ;  /* 0x000000075c5e7812 */ /* 0x040fe200078ec0ff */
[----:B------:R-:W-:Y:S01]  /*17eb0*/  LDS R196, [R2] ;  /* 0x0000000002c47984 */ /* 0x000fe20000000800 */
[C---:B------:R-:W-:Y:S01]  /*17ec0*/  LOP3.LUT R162, R92.reuse, 0x1c, RZ, 0xc0, !PT ;  /* 0x0000001c5ca27812 */ /* 0x040fe200078ec0ff */
[----:B------:R-:W-:Y:S01]  /*17ed0*/  IMAD R93, R93, 0x220, R160 ;  /* 0x000002205d5d7824 */ /* 0x000fe200078e02a0 */
[----:B------:R-:W-:Y:S01]  /*17ee0*/  LOP3.LUT R161, R92, 0x3, RZ, 0xc0, !PT ;  /* 0x000000035ca17812 */ /* 0x000fe200078ec0ff */
[----:B------:R-:W-:Y:S01]  /*17ef0*/  IMAD R94, R94, 0x90, RZ ;  /* 0x000000905e5e7824 */ /* 0x000fe200078e02ff */
[----:B------:R-:W-:Y:S01]  /*17f00*/  SHF.L.U32 R95, R92, 0x1, RZ ;  /* 0x000000015c5f7819 */ /* 0x000fe200000006ff */
[----:B------:R-:W-:Y:S01]  /*17f10*/  IMAD.U32 R92, RZ, RZ, UR4 ;  /* 0x00000004ff5c7e24 */ /* 0x000fe2000f8e00ff */
[----:B------:R-:W-:Y:S01]  /*17f20*/  LOP3.LUT R93, R93, 0x60, RZ, 0x3c, !PT ;  /* 0x000000605d5d7812 */ /* 0x000fe200078e3cff */
[----:B------:R-:W-:Y:S01]  /*17f30*/  IMAD R161, R161, 0x220, R162 ;  /* 0x00000220a1a17824 */ /* 0x000fe200078e02a2 */
[----:B------:R-:W-:Y:S01]  /*17f40*/  LOP3.LUT R94, R94, 0x30, R95, 0x78, !PT ;  /* 0x000000305e5e7812 */ /* 0x000fe200078e785f */
[----:B------:R-:W-:Y:S02]  /*17f50*/  LDS R198, [R2+0x800] ;  /* 0x0008000002c67984 */ /* 0x000fe40000000800 */
[----:B------:R-:W-:Y:S01]  /*17f60*/  IMAD R93, R0, 0x4000, R93 ;  /* 0x00004000005d7824 */ /* 0x000fe200078e025d */
[----:B------:R-:W-:Y:S01]  /*17f70*/  LOP3.LUT R161, R161, 0x40, RZ, 0x3c, !PT ;  /* 0x00000040a1a17812 */ /* 0x000fe200078e3cff */
[----:B------:R-:W-:Y:S01]  /*17f80*/  IMAD R0, R92, 0x4000, R94 ;  /* 0x000040005c007824 */ /* 0x000fe200078e025e */
[----:B------:R-:W-:Y:S03]  /*17f90*/  LDS R197, [R3] ;  /* 0x0000000003c57984 */ /* 0x000fe60000000800 */
[----:B------:R-:W-:Y:S01]  /*17fa0*/  IMAD R252, R252, 0x4000, R161 ;  /* 0x00004000fcfc7824 */ /* 0x000fe200078e02a1 */
[----:B------:R-:W-:Y:S04]  /*17fb0*/  STL [R1+0x300], R93 ;  /* 0x0003005d01007387 */ /* 0x000fe80000100800 */
[----:B-1----:R-:W3:Y:S04]  /*17fc0*/  LDL.LU.64 R248, [R1+0x170] ;  /* 0x0001700001f87983 */ /* 0x002ee80000300a00 */
[----:B------:R-:W3:Y:S04]  /*17fd0*/  LDL.LU.64 R250, [R1+0x178] ;  /* 0x0001780001fa7983 */ /* 0x000ee80000300a00 */
[----:B------:R-:W4:Y:S04]  /*17fe0*/  LDL.LU.64 R216, [R1+0x70] ;  /* 0x0000700001d87983 */ /* 0x000f280000300a00 */
[----:B------:R-:W4:Y:S04]  /*17ff0*/  LDL.LU.64 R218, [R1+0x78] ;  /* 0x0000780001da7983 */ /* 0x000f280000300a00 */
[----:B------:R-:W-:Y:S04]  /*18000*/  LDS R199, [R3+0x800] ;  /* 0x0008000003c77984 */ /* 0x000fe80000000800 */
[----:B------:R-:W-:Y:S04]  /*18010*/  LDSM.16.M88.4 R168, [R0+0x8000] ;  /* 0x0080000000a8783b */ /* 0x000fe80000000200 */
[----:B------:R-:W-:Y:S04]  /*18020*/  LDS R200, [R252] ;  /* 0x00000000fcc87984 */ /* 0x000fe80000000800 */
[----:B------:R-:W-:Y:S04]  /*18030*/  LDS R202, [R252+0x800] ;  /* 0x00080000fcca7984 */ /* 0x000fe80000000800 */
[----:B------:R-:W-:Y:S04]  /*18040*/  LDS R201, [R93] ;  /* 0x000000005dc97984 */ /* 0x000fe80000000800 */
[----:B------:R-:W-:Y:S04]  /*18050*/  LDS R203, [R93+0x800] ;  /* 0x000800005dcb7984 */ /* 0x000fe80000000800 */
[----:B------:R-:W-:Y:S04]  /*18060*/  LDS R188, [R2+0x80] ;  /* 0x0000800002bc7984 */ /* 0x000fe80000000800 */
[----:B------:R-:W-:Y:S04]  /*18070*/  LDS R190, [R2+0x880] ;  /* 0x0008800002be7984 */ /* 0x000fe80000000800 */
[----:B------:R-:W-:Y:S04]  /*18080*/  LDS R189, [R3+0x80] ;  /* 0x0000800003bd7984 */ /* 0x000fe80000000800 */
[----:B------:R-:W-:Y:S04]  /*18090*/  LDS R191, [R3+0x880] ;  /* 0x0008800003bf7984 */ /* 0x000fe80000000800 */
[----:B------:R-:W-:Y:S04]  /*180a0*/  LDS R212, [R252+0x80] ;  /* 0x00008000fcd47984 */ /* 0x000fe80000000800 */
[----:B------:R-:W-:Y:S04]  /*180b0*/  LDS R214, [R252+0x880] ;  /* 0x00088000fcd67984 */ /* 0x000fe80000000800 */
[----:B------:R-:W-:Y:S04]  /*180c0*/  LDS R213, [R93+0x80] ;  /* 0x000080005dd57984 */ /* 0x000fe80000000800 */
[----:B------:R-:W1:Y:S04]  /*180d0*/  LDS R215, [R93+0x880] ;  /* 0x000880005dd77984 */ /* 0x000e680000000800 */
[----:B------:R-:W-:Y:S04]  /*180e0*/  LDS R208, [R2+0x100] ;  /* 0x0001000002d07984 */ /* 0x000fe80000000800 */
[----:B------:R-:W-:Y:S04]  /*180f0*/  LDS R210, [R2+0x900] ;  /* 0x0009000002d27984 */ /* 0x000fe80000000800 */
[----:B------:R-:W-:Y:S04]  /*18100*/  LDS R209, [R3+0x100] ;  /* 0x0001000003d17984 */ /* 0x000fe80000000800 */
[----:B------:R-:W1:Y:S04]  /*18110*/  LDS R211, [R3+0x900] ;  /* 0x0009000003d37984 */ /* 0x000e680000000800 */
[----:B------:R-:W-:Y:S04]  /*18120*/  LDS R173, [R93+0x100] ;  /* 0x000100005dad7984 */ /* 0x000fe80000000800 */
[----:B------:R-:W-:Y:S04]  /*18130*/  LDS R175, [R93+0x900] ;  /* 0x000900005daf7984 */ /* 0x000fe80000000800 */
[----:B------:R-:W-:Y:S04]  /*18140*/  LDS R193, [R93+0x180] ;  /* 0x000180005dc17984 */ /* 0x000fe80000000800 */
[----:B------:R-:W-:Y:S04]  /*18150*/  LDS R195, [R93+0x980] ;  /* 0x000980005dc37984 */ /* 0x000fe80000000800 */
[----:B------:R-:W1:Y:S04]  /*18160*/  LDSM.16.M88.4 R92, [R0+0x8c00] ;  /* 0x008c0000005c783b */ /* 0x000e680000000200 */
[----:B------:R-:W-:Y:S04]  /*18170*/  LDS R172, [R252+0x100] ;  /* 0x00010000fcac7984 */ /* 0x000fe80000000800 */
[----:B------:R-:W2:Y:S04]  /*18180*/  LDS R174, [R252+0x900] ;  /* 0x00090000fcae7984 */ /* 0x000ea80000000800 */
[----:B------:R-:W-:Y:S04]  /*18190*/  LDS R204, [R2+0x180] ;  /* 0x0001800002cc7984 */ /* 0x000fe80000000800 */
[----:B------:R-:W-:Y:S04]  /*181a0*/  LDS R206, [R2+0x980] ;  /* 0x0009800002ce7984 */ /* 0x000fe80000000800 */
[----:B------:R-:W-:Y:S04]  /*181b0*/  LDS R205, [R3+0x180] ;  /* 0x0001800003cd7984 */ /* 0x000fe80000000800 */
[----:B------:R-:W2:Y:S01]  /*181c0*/  LDS R207, [R3+0x980] ;  /* 0x0009800003cf7984 */ /* 0x000ea20000000800 */
[-C--:B-1---5:R-:W-:Y:S03]  /*181d0*/  HMMA.1688.F32.TF32 R48, R212, R168.reuse, R48 ;  /* 0x000000a8d430723c */ /* 0x0a2fe60000081030 */
[----:B------:R-:W-:Y:S04]  /*181e0*/  STL [R1+0x1688], R252 ;  /* 0x001688fc01007387 */ /* 0x000fe80000100800 */
[----:B------:R-:W-:Y:S01]  /*181f0*/  LDS R192, [R252+0x180] ;  /* 0x00018000fcc07984 */ /* 0x000fe20000000800 */
[-C--:B------:R-:W-:Y:S03]  /*18200*/  HMMA.1688.F32.TF32 R76, R208, R168.reuse, R76 ;  /* 0x000000a8d04c723c */ /* 0x080fe6000008104c */
[----:B------:R-:W1:Y:S04]  /*18210*/  LDS R194, [R252+0x980] ;  /* 0x00098000fcc27984 */ /* 0x000e680000000800 */
[----:B------:R-:W-:Y:S04]  /*18220*/  STL [R1+0x1690], R94 ;  /* 0x0016905e01007387 */ /* 0x000fe80000100800 */
[----:B------:R-:W-:Y:S04]  /*18230*/  STL [R1+0x168c], R95 ;  /* 0x00168c5f01007387 */ /* 0x000fe80000100800 */
[----:B------:R-:W1:Y:S04]  /*18240*/  LDSM.16.M88.4 R164, [R0+0x8400] ;  /* 0x0084000000a4783b */ /* 0x000e680000000200 */
[----:B------:R-:W1:Y:S01]  /*18250*/  LDSM.16.M88.4 R160, [R0+0x8800] ;  /* 0x0088000000a0783b */ /* 0x000e620000000200 */
[-C--:B--2---:R-:W-:Y:S11]  /*18260*/  HMMA.1688.F32.TF32 R240, R196, R168.reuse, R240 ;  /* 0x000000a8c4f0723c */ /* 0x084ff600000810f0 */
[----:B------:R-:W-:Y:S11]  /*18270*/  @!UPT UIADD3 URZ, URZ, URZ, URZ ;  /* 0x0000003f3f3ff290 */ /* 0x000ff6000fffe03f */
[----:B------:R-:W-:Y:S01]  /*18280*/  @!UPT UIADD3 URZ, URZ, URZ, URZ ;  /* 0x0000003f3f3ff290 */ /* 0x000fe2000fffe03f */
[----:B------:R-:W-:Y:S04]  /*18290*/  STL.64 [R1+0x2d0], R240 ;  /* 0x0002d0f001007387 */ /* 0x000fe80000100a00 */
[----:B------:R2:W-:Y:S04]  /*182a0*/  STL.64 [R1+0x2d8], R242 ;  /* 0x0002d8f201007387 */ /* 0x0005e80000100a00 */
[----:B--2---:R-:W2:Y:S04]  /*182b0*/  LDL.LU.64 R242, [R1+0x16d8] ;  /* 0x0016d80001f27983 */ /* 0x004ea80000300a00 */
[----:B------:R-:W2:Y:S01]  /*182c0*/  LDL.LU.64 R240, [R1+0x16d0] ;  /* 0x0016d00001f07983 */ /* 0x000ea20000300a00 */
[-C--:B---3--:R-:W-:Y:S08]  /*182d0*/  HMMA.1688.F32.TF32 R248, R200, R168.reuse, R248 ;  /* 0x000000a8c8f8723c */ /* 0x088ff000000810f8 */
[-C--:B----4-:R-:W-:Y:S11]  /*182e0*/  HMMA.1688.F32.TF32 R216, R188, R168.reuse, R216 ;  /* 0x000000a8bcd8723c */ /* 0x090ff600000810d8 */
[----:B------:R-:W-:Y:S04]  /*182f0*/  @!UPT UIADD3 URZ, URZ, URZ, URZ ;  /* 0x0000003f3f3ff290 */ /* 0x000fe8000fffe03f */
[----:B------:R3:W-:Y:S04]  /*18300*/  STL.64 [R1+0x2c0], R248 ;  /* 0x0002c0f801007387 */ /* 0x0007e80000100a00 */
[----:B------:R4:W-:Y:S04]  /*18310*/  STL.64 [R1+0x2c8], R250 ;  /* 0x0002c8fa01007387 */ /* 0x0009e80000100a00 */
[----:B---3--:R-:W3:Y:S04]  /*18320*/  LDL.LU.64 R248, [R1+0x560] ;  /* 0x0005600001f87983 */ /* 0x008ee80000300a00 */
[----:B----4-:R-:W3:Y:S04]  /*18330*/  LDL.LU.64 R250, [R1+0x568] ;  /* 0x0005680001fa7983 */ /* 0x010ee80000300a00 */
[----:B------:R-:W-:Y:S04]  /*18340*/  STL.64 [R1+0x340], R216 ;  /* 0x000340d801007387 */ /* 0x000fe80000100a00 */
[----:B------:R4:W-:Y:S04]  /*18350*/  STL.64 [R1+0x348], R218 ;  /* 0x000348da01007387 */ /* 0x0009e80000100a00 */
[----:B----4-:R-:W4:Y:S04]  /*18360*/  LDL.LU.64 R218, [R1+0x16c8] ;  /* 0x0016c80001da7983 */ /* 0x010f280000300a00 */
[----:B------:R-:W4:Y:S04]  /*18370*/  LDL.LU.64 R216, [R1+0x16c0] ;  /* 0x0016c00001d87983 */ /* 0x000f280000300a00 */
[----:B------:R1:W-:Y:S04]  /*18380*/  STL.64 [R1+0x3d0], R48 ;  /* 0x0003d03001007387 */ /* 0x0003e80000100a00 */
[----:B------:R1:W-:Y:S04]  /*18390*/  STL.64 [R1+0x3d8], R50 ;  /* 0x0003d83201007387 */ /* 0x0003e80000100a00 */
[----:B-1----:R-:W2:Y:S04]  /*183a0*/  LDL.LU.64 R48, [R1+0x60] ;  /* 0x0000600001307983 */ /* 0x002ea80000300a00 */
[----:B------:R-:W2:Y:S04]  /*183b0*/  LDL.LU.64 R50, [R1+0x68] ;  /* 0x0000680001327983 */ /* 0x000ea80000300a00 */
[----:B------:R-:W-:Y:S04]  /*183c0*/  STL.64 [R1+0x460], R76 ;  /* 0x0004604c01007387 */ /* 0x000fe80000100a00 */
[----:B------:R1:W-:Y:S02]  /*183d0*/  STL.64 [R1+0x468], R78 ;  /* 0x0004684e01007387 */ /* 0x0003e40000100a00 */
[-C--:B-1----:R-:W-:Y:S08]  /*183e0*/  HMMA.1688.F32.TF32 R76, R172, R168.reuse, R132 ;  /* 0x000000a8ac4c723c */ /* 0x082ff00000081084 */
[-C--:B------:R-:W-:Y:S11]  /*183f0*/  HMMA.1688.F32.TF32 R132, R204, R168.reuse, R176 ;  /* 0x000000a8cc84723c */ /* 0x080ff600000810b0 */
[----:B------:R-:W-:Y:S04]  /*18400*/  @!UPT UIADD3 URZ, URZ, URZ, URZ ;  /* 0x0000003f3f3ff290 */ /* 0x000fe8000fffe03f */
[----:B------:R-:W-:Y:S04]  /*18410*/  STL.64 [R1+0x500], R76 ;  /* 0x0005004c01007387 */ /* 0x000fe80000100a00 */
[----:B------:R1:W-:Y:S02]  /*18420*/  STL.64 [R1+0x508], R78 ;  /* 0x0005084e01007387 */ /* 0x0003e40000100a00 */
[----:B-1----:R-:W-:Y:S02]  /*18430*/  HMMA.1688.F32.TF32 R76, R192, R168, R16 ;  /* 0x000000a8c04c723c */ /* 0x002fe40000081010 */
[----:B------:R-:W2:Y:S04]  /*18440*/  LDL.LU.64 R16, [R1+0x160] ;  /* 0x0001600001107983 */ /* 0x000ea80000300a00 */
[----:B------:R1:W-:Y:S04]  /*18450*/  STL.64 [R1+0x540], R132 ;  /* 0x0005408401007387 */ /* 0x0003e80000100a00 */
[----:B------:R1:W-:Y:S04]  /*18460*/  STL.64 [R1+0x548], R134 ;  /* 0x0005488601007387 */ /* 0x0003e80000100a00 */
[----:B------:R-:W2:Y:S09]  /*18470*/  LDL.LU.64 R18, [R1+0x168] ;  /* 0x0001680001127983 */ /* 0x000eb20000300a00 */
[----:B------:R1:W-:Y:S04]  /*18480*/  STL.64 [R1+0x5f0], R76 ;  /* 0x0005f04c01007387 */ /* 0x0003e80000100a00 */
[----:B------:R1:W-:Y:S04]  /*18490*/  STL.64 [R1+0x5f8], R78 ;  /* 0x0005f84e01007387 */ /* 0x0003e80000100a00 */
[----:B------:R-:W4:Y:S04]  /*184a0*/  LDL.LU.64 R176, [R1+0x570] ;  /* 0x0005700001b07983 */ /* 0x000f280000300a00 */
[----:B------:R-:W4:Y:S04]  /*184b0*/  LDL.LU.64 R178, [R1+0x578] ;  /* 0x0005780001b27983 */ /* 0x000f280000300a00 */
[----:B-1----:R-:W4:Y:S04]  /*184c0*/  LDL.LU.64 R132, [R1+0x250] ;  /* 0x0002500001847983 */ /* 0x002f280000300a00 */
[----:B------:R-:W4:Y:S04]  /*184d0*/  LDL.LU.64 R134, [R1+0x258] ;  /* 0x0002580001867983 */ /* 0x000f280000300a00 */
[----:B------:R-:W4:Y:S04]  /*184e0*/  LDL.LU.64 R76, [R1+0x50] ;  /* 0x00005000014c7983 */ /* 0x000f280000300a00 */
[----:B------:R-:W4:Y:S01]  /*184f0*/  LDL.LU.64 R78, [R1+0x58] ;  /* 0x00005800014e7983 */ /* 0x000f220000300a00 */
[-C--:B------:R-:W-:Y:S08]  /*18500*/  HMMA.1688.F32.TF32 R12, R212, R164.reuse, R12 ;  /* 0x000000a4d40c723c */ /* 0x080ff0000008100c */
[-C--:B---3--:R-:W-:Y:S11]  /*18510*/  HMMA.1688.F32.TF32 R248, R196, R164.reuse, R248 ;  /* 0x000000a4c4f8723c */ /* 0x088ff600000810f8 */
[----:B------:R-:W-:Y:S11]  /*18520*/  @!UPT UIADD3 URZ, URZ, URZ, URZ ;  /* 0x0000003f3f3ff290 */ /* 0x000ff6000fffe03f */
[----:B------:R-:W-:Y:S01]  /*18530*/  @!UPT UIADD3 URZ, URZ, URZ, URZ ;  /* 0x0000003f3f3ff290 */ /* 0x000fe2000fffe03f */
[----:B------:R-:W-:Y:S04]  /*18540*/  STL.64 [R1+0x270], R248 ;  /* 0x000270f801007387 */ /* 0x000fe80000100a00 */
[----:B------:R1:W-:Y:S04]  /*18550*/  STL.64 [R1+0x278], R250 ;  /* 0x000278fa01007387 */ /* 0x0003e80000100a00 */
[----:B-1----:R-:W3:Y:S04]  /*18560*/  LDL.LU.64 R250, [R1+0x16b8] ;  /* 0x0016b80001fa7983 */ /* 0x002ee80000300a00 */
[----:B------:R-:W3:Y:S01]  /*18570*/  LDL.LU.64 R248, [R1+0x16b0] ;  /* 0x0016b00001f87983 */ /* 0x000ee20000300a00 */
[-C--:B--2---:R-:W-:Y:S11]  /*18580*/  HMMA.1688.F32.TF32 R16, R200, R164.reuse, R16 ;  /* 0x000000a4c810723c */ /* 0x084ff60000081010 */
[----:B------:R-:W-:Y:S11]  /*18590*/  @!UPT UIADD3 URZ, URZ, URZ, URZ ;  /* 0x0000003f3f3ff290 */ /* 0x000ff6000fffe03f */
[----:B------:R-:W-:Y:S01]  /*185a0*/  @!UPT UIADD3 URZ, URZ, URZ, URZ ;  /* 0x0000003f3f3ff290 */ /* 0x000fe2000fffe03f */
[----:B------:R-:W-:Y:S04]  /*185b0*/  STL.64 [R1+0x260], R16 ;  /* 0x0002601001007387 */ /* 0x000fe80000100a00 */
[----:B------:R1:W-:Y:S02]  /*185c0*/  STL.64 [R1+0x268], R18 ;  /* 0x0002681201007387 */ /* 0x0003e40000100a00 */
[-C--:B-1----:R-:W-:Y:S02]  /*185d0*/  HMMA.1688.F32.TF32 R16, R188, R164.reuse, R48 ;  /* 0x000000a4bc10723c */ /* 0x082fe40000081030 */
[----:B------:R-:W2:Y:S11]  /*185e0*/  LDL.LU.64 R48, [R1+0x5c0] ;  /* 0x0005c00001307983 */ /* 0x000eb60000300a00 */
[----:B------:R-:W-:Y:S10]  /*185f0*/  @!UPT UIADD3 URZ, URZ, URZ, URZ ;  /* 0x0000003f3f3ff290 */ /* 0x000ff4000fffe03f */
[----:B------:R-:W-:Y:S04]  /*18600*/  STL.64 [R1+0x2a0], R16 ;  /* 0x0002a01001007387 */ /* 0x000fe80000100a00 */
[----:B------:R-:W-:Y:S04]  /*18610*/  STL.64 [R1+0x2a8], R18 ;  /* 0x0002a81201007387 */ /* 0x000fe80000100a00 */
[----:B------:R-:W2:Y:S04]  /*18620*/  LDL.LU.64 R50, [R1+0x5c8] ;  /* 0x0005c80001327983 */ /* 0x000ea80000300a00 */
[----:B------:R-:W-:Y:S04]  /*18630*/  STL.64 [R1+0x330], R12 ;  /* 0x0003300c01007387 */ /* 0x000fe80000100a00 */
[----:B------:R1:W-:Y:S02]  /*18640*/  STL.64 [R1+0x338], R14 ;  /* 0x0003380e01007387 */ /* 0x0003e40000100a00 */
[-C--:B-1----:R-:W-:Y:S08]  /*18650*/  HMMA.1688.F32.TF32 R12, R208, R164.reuse, R52 ;  /* 0x000000a4d00c723c */ /* 0x082ff00000081034 */
[-C--:B------:R-:W-:Y:S08]  /*18660*/  HMMA.1688.F32.TF32 R16, R172, R164.reuse, R100 ;  /* 0x000000a4ac10723c */ /* 0x080ff00000081064 */
[-C--:B------:R-:W-:Y:S07]  /*18670*/  HMMA.1688.F32.TF32 R52, R204, R164.reuse, R184 ;  /* 0x000000a4cc34723c */ /* 0x080fee00000810b8 */
[----:B------:R-:W-:Y:S04]  /*18680*/  STL.64 [R1+0x3e0], R12 ;  /* 0x0003e00c01007387 */ /* 0x000fe80000100a00 */
[----:B------:R1:W-:Y:S02]  /*18690*/  STL.64 [R1+0x3e8], R14 ;  /* 0x0003e80e01007387 */ /* 0x0003e40000100a00 */
[----:B-1----:R-:W-:Y:S02]  /*186a0*/  HMMA.1688.F32.TF32 R12, R192, R164, R20 ;  /* 0x000000a4c00c723c */ /* 0x002fe40000081014 */
[----:B------:R1:W-:Y:S04]  /*186b0*/  STL.64 [R1+0x4c0], R16 ;  /* 0x0004c01001007387 */ /* 0x0003e80000100a00 */
[----:B------:R4:W-:Y:S04]  /*186c0*/  STL.64 [R1+0x4c8], R18 ;  /* 0x0004c81201007387 */ /* 0x0009e80000100a00 */
[----:B-1----:R-:W3:Y:S04]  /*186d0*/  LDL.LU.64 R16, [R1+0x320] ;  /* 0x0003200001107983 */ /* 0x002ee80000300a00 */
[----:B------:R-:W-:Y:S04]  /*186e0*/  STL.64 [R1+0x530], R52 ;  /* 0x0005303401007387 */ /* 0x000fe80000100a00 */
[----:B------:R-:W-:Y:S04]  /*186f0*/  STL.64 [R1+0x538], R54 ;  /* 0x0005383601007387 */ /* 0x000fe80000100a00 */
[----:B----4-:R-:W3:Y:S04]  /*18700*/  LDL.LU.64 R18, [R1+0x328] ;  /* 0x0003280001127983 */ /* 0x010ee80000300a00 */
[----:B------:R1:W-:Y:S04]  /*18710*/  STL.64 [R1+0x5e0], R12 ;  /* 0x0005e00c01007387 */ /* 0x0003e80000100a00 */
[----:B------:R4:W-:Y:S04]  /*18720*/  STL.64 [R1+0x5e8], R14 ;  /* 0x0005e80e01007387 */ /* 0x0009e80000100a00 */
[----:B-1----:R-:W3:Y:S04]  /*18730*/  LDL.LU.64 R12, [R1+0x40] ;  /* 0x00004000010c7983 */ /* 0x002ee80000300a00 */
[----:B----4-:R-:W4:Y:S01]  /*18740*/  LDL.LU.64 R14, [R1+0x48] ;  /* 0x00004800010e7983 */ /* 0x010f220000300a00 */
[-C--:B------:R-:W-:Y:S08]  /*18750*/  HMMA.1688.F32.TF32 R52, R196, R160.reuse, R176 ;  /* 0x000000a0c434723c */ /* 0x080ff000000810b0 */
[-C--:B------:R-:W-:Y:S01]  /*18760*/  HMMA.1688.F32.TF32 R20, R200, R160.reuse, R132 ;  /* 0x000000a0c814723c */ /* 0x080fe20000081084 */
[----:B------:R-:W-:Y:S07]  /*18770*/  LDSM.16.M88.4 R132, [R0+0xb800] ;  /* 0x00b800000084783b */ /* 0x000fee0000000200 */
[-C--:B------:R-:W-:Y:S07]  /*18780*/  HMMA.1688.F32.TF32 R76, R188, R160.reuse, R76 ;  /* 0x000000a0bc4c723c */ /* 0x080fee000008104c */
[----:B------:R-:W-:Y:S04]  /*18790*/  STL.64 [R1+0x190], R52 ;  /* 0x0001903401007387 */ /* 0x000fe80000100a00 */
[----:B------:R1:W-:Y:S04]  /*187a0*/  STL.64 [R1+0x198], R54 ;  /* 0x0001983601007387 */ /* 0x0003e80000100a00 */
[----:B------:R-:W-:Y:S04]  /*187b0*/  STL.64 [R1+0x1a0], R20 ;  /* 0x0001a01401007387 */ /* 0x000fe80000100a00 */
[----:B------:R1:W-:Y:S02]  /*187c0*/  STL.64 [R1+0x1a8], R22 ;  /* 0x0001a81601007387 */ /* 0x0003e40000100a00 */
[-C--:B-1----:R-:W-:Y:S08]  /*187d0*/  HMMA.1688.F32.TF32 R52, R212, R160.reuse, R8 ;  /* 0x000000a0d434723c */ /* 0x082ff00000081008 */
[-C--:B------:R-:W-:Y:S08]  /*187e0*/  HMMA.1688.F32.TF32 R20, R208, R160.reuse, R96 ;  /* 0x000000a0d014723c */ /* 0x080ff00000081060 */
[-C--:B------:R-:W-:Y:S01]  /*187f0*/  HMMA.1688.F32.TF32 R8, R172, R160.reuse, R104 ;  /* 0x000000a0ac08723c */ /* 0x080fe20000081068 */
[----:B------:R-:W-:Y:S04]  /*18800*/  STL.64 [R1+0x1d0], R76 ;  /* 0x0001d04c01007387 */ /* 0x000fe80000100a00 */
[----:B------:R-:W-:Y:S04]  /*18810*/  STL.64 [R1+0x1d8], R78 ;  /* 0x0001d84e01007387 */ /* 0x000fe80000100a00 */
[----:B------:R-:W-:Y:S04]  /*18820*/  STL.64 [R1+0x2b0], R52 ;  /* 0x0002b03401007387 */ /* 0x000fe80000100a00 */
[----:B------:R1:W-:Y:S04]  /*18830*/  STL.64 [R1+0x2b8], R54 ;  /* 0x0002b83601007387 */ /* 0x0003e80000100a00 */
[----:B------:R-:W-:Y:S04]  /*18840*/  STL.64 [R1+0x390], R20 ;  /* 0x0003901401007387 */ /* 0x000fe80000100a00 */
[----:B------:R1:W-:Y:S02]  /*18850*/  STL.64 [R1+0x398], R22 ;  /* 0x0003981601007387 */ /* 0x0003e40000100a00 */
[-C--:B-1----:R-:W-:Y:S02]  /*18860*/  HMMA.1688.F32.TF32 R52, R204, R160.reuse, R136 ;  /* 0x000000a0cc34723c */ /* 0x082fe40000081088 */
[----:B------:R-:W-:Y:S04]  /*18870*/  STL.64 [R1+0x480], R8 ;  /* 0x0004800801007387 */ /* 0x000fe80000100a00 */
[----:B------:R2:W-:Y:S02]  /*18880*/  STL.64 [R1+0x488], R10 ;  /* 0x0004880a01007387 */ /* 0x0005e40000100a00 */
[----:B------:R-:W-:Y:S02]  /*18890*/  HMMA.1688.F32.TF32 R20, R192, R160, R24 ;  /* 0x000000a0c014723c */ /* 0x000fe40000081018 */
[----:B------:R-:W-:Y:S11]  /*188a0*/  LDSM.16.M88.4 R136, [R0+0xb400] ;  /* 0x00b400000088783b */ /* 0x000ff60000000200 */
[----:B------:R-:W-:Y:S02]  /*188b0*/  @!UPT UIADD3 URZ, URZ, URZ, URZ ;  /* 0x0000003f3f3ff290 */ /* 0x000fe4000fffe03f */
[----:B------:R1:W-:Y:S04]  /*188c0*/  STL.64 [R1+0x510], R52 ;  /* 0x0005103401007387 */ /* 0x0003e80000100a00 */
[----:B------:R-:W-:Y:S04]  /*188d0*/  STL.64 [R1+0x518], R54 ;  /* 0x0005183601007387 */ /* 0x000fe80000100a00 */
[----:B------:R-:W-:Y:S04]  /*188e0*/  STL.64 [R1+0x5b0], R20 ;  /* 0x0005b01401007387 */ /* 0x000fe80000100a00 */
[----:B------:R-:W-:Y:S01]  /*188f0*/  STL.64 [R1+0x5b8], R22 ;  /* 0x0005b81601007387 */ /* 0x000fe20000100a00 */
[----:B--2---:R-:W-:Y:S11]  /*18900*/  HMMA.1688.F32.TF32 R8, R196, R92, R48 ;  /* 0x0000005cc408723c */ /* 0x004ff60000081030 */
[----:B------:R-:W-:Y:S11]  /*18910*/  @!UPT UIADD3 URZ, URZ, URZ, URZ ;  /* 0x0000003f3f3ff290 */ /* 0x000ff6000fffe03f */
[----:B------:R-:W-:Y:S01]  /*18920*/  @!UPT UIADD3 URZ, URZ, URZ, URZ ;  /* 0x0000003f3f3ff290 */ /* 0x000fe2000fffe03f */
[----:B------:R4:W-:Y:S01]  /*18930*/  STL [R1+0x110], R8 ;  /* 0x0001100801007387 */ /* 0x0009e20000100800 */
[----:B------:R-:W-:Y:S01]  /*18940*/  IMAD.MOV.U32 R94, RZ, RZ, R9 ;  /* 0x000000ffff5e7224 */ /* 0x000fe200078e0009 */
[----:B------:R-:W-:Y:S01]  /*18950*/  MOV R252, R11 ;  /* 0x0000000b00fc7202 */ /* 0x000fe20000000f00 */
[----:B------:R-:W-:-:S04]  /*18960*/  IMAD.MOV.U32 R95, RZ, RZ, R10 ;  /* 0x000000ffff5f7224 */ /* 0x000fc800078e000a */
[----:B------:R-:W-:Y:S04]  /*18970*/  STL [R1+0x169c], R252 ;  /* 0x00169cfc01007387 */ /* 0x000fe80000100800 */
[----:B------:R-:W-:Y:S04]  /*18980*/  STL [R1+0x1698], R95 ;  /* 0x0016985f01007387 */ /* 0x000fe80000100800 */
[----:B------:R-:W-:Y:S04]  /*18990*/  STL [R1+0x1694], R94 ;  /* 0x0016945e01007387 */ /* 0x000fe80000100800 */
[----:B-1----:R-:W2:Y:S01]  /*189a0*/  LDL.LU.64 R52, [R1+0x670] ;  /* 0x0006700001347983 */ /* 0x002ea20000300a00 */
[-C--:B---3--:R-:W-:Y:S08]  /*189b0*/  HMMA.1688.F32.TF32 R16, R200, R92.reuse, R16 ;  /* 0x0000005cc810723c */ /* 0x088ff00000081010 */
[-C--:B----4-:R-:W-:Y:S11]  /*189c0*/  HMMA.1688.F32.TF32 R8, R188, R92.reuse, R12 ;  /* 0x0000005cbc08723c */ /* 0x090ff6000008100c */
[----:B------:R-:W-:Y:S04]  /*189d0*/  @!UPT UIADD3 URZ, URZ, URZ, URZ ;  /* 0x0000003f3f3ff290 */ /* 0x000fe8000fffe03f */
[----:B------:R-:W-:Y:S04]  /*189e0*/  STL.64 [R1+0x120], R16 ;  /* 0x0001201001007387 */ /* 0x000fe80000100a00 */
[----:B------:R-:W-:Y:S04]  /*189f0*/  STL.64 [R1+0x128], R18 ;  /* 0x0001281201007387 */ /* 0x000fe80000100a00 */
[----:B------:R-:W2:Y:S01]  /*18a00*/  LDL.LU.64 R54, [R1+0x678] ;  /* 0x0006780001367983 */ /* 0x000ea20000300a00 */
[-C--:B------:R-:W-:Y:S03]  /*18a10*/  HMMA.1688.F32.TF32 R12, R172, R92.reuse, R108 ;  /* 0x0000005cac0c723c */ /* 0x080fe6000008106c */
[----:B------:R-:W2:Y:S04]  /*18a20*/  LDSM.16.M88.4 R16, [R0+0x9000] ;  /* 0x009000000010783b */ /* 0x000ea80000000200 */
[----:B------:R-:W-:Y:S04]  /*18a30*/  STL.64 [R1+0x160], R8 ;  /* 0x0001600801007387 */ /* 0x000fe80000100a00 */
[----:B------:R1:W-:Y:S04]  /*18a40*/  STL.64 [R1+0x168], R10 ;  /* 0x0001680a01007387 */ /* 0x0003e80000100a00 */
[----:B------:R-:W3:Y:S04]  /*18a50*/  LDL.LU.64 R48, [R1+0x360] ;  /* 0x0003600001307983 */ /* 0x000ee80000300a00 */
[----:B------:R-:W3:Y:S04]  /*18a60*/  LDL.LU.64 R50, [R1+0x368] ;  /* 0x0003680001327983 */ /* 0x000ee80000300a00 */
[----:B------:R-:W4:Y:S01]  /*18a70*/  LDL.LU.64 R24, [R1+0x140] ;  /* 0x0001400001187983 */ /* 0x000f220000300a00 */
[-C--:B-1----:R-:W-:Y:S03]  /*18a80*/  HMMA.1688.F32.TF32 R8, R212, R92.reuse, R4 ;  /* 0x0000005cd408723c */ /* 0x082fe60000081004 */
[----:B------:R-:W4:Y:S04]  /*18a90*/  LDL.LU.64 R26, [R1+0x148] ;  /* 0x00014800011a7983 */ /* 0x000f280000300a00 */
[----:B------:R-:W3:Y:S11]  /*18aa0*/  LDL.LU.64 R20, [R1+0x20] ;  /* 0x0000200001147983 */ /* 0x000ef60000300a00 */
[----:B------:R-:W-:Y:S05]  /*18ab0*/  @!UPT UIADD3 URZ, URZ, URZ, URZ ;  /* 0x0000003f3f3ff290 */ /* 0x000fea000fffe03f */
[----:B------:R-:W-:Y:S04]  /*18ac0*/  STL.64 [R1+0x240], R8 ;  /* 0x0002400801007387 */ /* 0x000fe80000100a00 */
[----:B------:R1:W-:Y:S04]  /*18ad0*/  STL.64 [R1+0x248], R10 ;  /* 0x0002480a01007387 */ /* 0x0003e80000100a00 */
[----:B------:R-:W3:Y:S01]  /*18ae0*/  LDL.LU.64 R22, [R1+0x28] ;  /* 0x0000280001167983 */ /* 0x000ee20000300a00 */
[-C--:B------:R-:W-:Y:S08]  /*18af0*/  HMMA.1688.F32.TF32 R4, R208, R92.reuse, R56 ;  /* 0x0000005cd004723c */ /* 0x080ff00000081038 */
[-C--:B-1----:R-:W-:Y:S01]  /*18b00*/  HMMA.1688.F32.TF32 R8, R204, R92.reuse, R140 ;  /* 0x0000005ccc08723c */ /* 0x082fe2000008108c */
[----:B------:R-:W-:Y:S11]  /*18b10*/  LDSM.16.M88.4 R140, [R0+0xb000] ;  /* 0x00b00000008c783b */ /* 0x000ff60000000200 */
[----:B------:R-:W-:Y:S03]  /*18b20*/  @!UPT UIADD3 URZ, URZ, URZ, URZ ;  /* 0x0000003f3f3ff290 */ /* 0x000fe6000fffe03f */
[----:B------:R-:W-:Y:S04]  /*18b30*/  STL.64 [R1+0x2f0], R4 ;  /* 0x0002f00401007387 */ /* 0x000fe80000100a00 */
[----:B------:R1:W-:Y:S02]  /*18b40*/  STL.64 [R1+0x2f8], R6 ;  /* 0x0002f80601007387 */ /* 0x0003e40000100a00 */
[----:B-1----:R-:W-:Y:S02]  /*18b50*/  HMMA.1688.F32.TF32 R4, R192, R92, R28 ;  /* 0x0000005cc004723c */ /* 0x002fe4000008101c */
[----:B------:R-:W-:Y:S04]  /*18b60*/  STL.64 [R1+0x410], R12 ;  /* 0x0004100c01007387 */ /* 0x000fe80000100a00 */
[----:B------:R-:W-:Y:S04]  /*18b70*/  STL.64 [R1+0x418], R14 ;  /* 0x0004180e01007387 */ /* 0x000fe80000100a00 */
[----:B------:R-:W-:Y:S04]  /*18b80*/  STL.64 [R1+0x4d0], R8 ;  /* 0x0004d00801007387 */ /* 0x000fe80000100a00 */
[----:B------:R-:W-:Y:S04]  /*18b90*/  STL.64 [R1+0x4d8], R10 ;  /* 0x0004d80a01007387 */ /* 0x000fe80000100a00 */
[----:B------:R-:W-:Y:S01]  /*18ba0*/  LDSM.16.M88.4 R12, [R0+0x9400] ;  /* 0x00940000000c783b */ /* 0x000fe20000000200 */
[-C--:B--2---:R-:W-:Y:S04]  /*18bb0*/  HMMA.1688.F32.TF32 R52, R196, R16.reuse, R52 ;  /* 0x00000010c434723c */ /* 0x084fe80000081034 */
[----:B------:R-:W-:Y:S04]  /*18bc0*/  STL.64 [R1+0x550], R4 ;  /* 0x0005500401007387 */ /* 0x000fe80000100a00 */
[----:B------:R-:W-:Y:S04]  /*18bd0*/  STL.64 [R1+0x558], R6 ;  /* 0x0005580601007387 */ /* 0x000fe80000100a00 */
[----:B------:R-:W1:Y:S01]  /*18be0*/  LDSM.16.M88.4 R4, [R0+0x9c00] ;  /* 0x009c00000004783b */ /* 0x000e620000000200 */
[-C--:B----4-:R-:W-:Y:S08]  /*18bf0*/  HMMA.1688.F32.TF32 R24, R188, R16.reuse, R24 ;  /* 0x00000010bc18723c */ /* 0x090ff00000081018 */
[----:B---3--:R-:W-:Y:S03]  /*18c00*/  HMMA.1688.F32.TF32 R28, R200, R16, R48 ;  /* 0x00000010c81c723c */ /* 0x008fe60000081030 */
[----:B------:R-:W-:Y:S01]  /*18c10*/  IMAD.MOV.U32 R95, RZ, RZ, R54 ;  /* 0x000000ffff5f7224 */ /* 0x000fe200078e0036 */
[----:B------:R-:W2:Y:S01]  /*18c20*/  LDSM.16.M88.4 R8, [R0+0x9800] ;  /* 0x009800000008783b */ /* 0x000ea20000000200 */
[----:B------:R-:W-:-:S02]  /*18c30*/  IMAD.MOV.U32 R94, RZ, RZ, R55 ;  /* 0x000000ffff5e7224 */ /* 0x000fc400078e0037 */
[----:B------:R-:W-:Y:S01]  /*18c40*/  IMAD.MOV.U32 R252, RZ, RZ, R53 ;  /* 0x000000fffffc7224 */ /* 0x000fe200078e0035 */
[----:B-1----:R-:W-:Y:S04]  /*18c50*/  STL [R1+0x16a4], R6 ;  /* 0x0016a40601007387 */ /* 0x002fe80000100800 */
[----:B------:R-:W-:Y:S04]  /*18c60*/  STL [R1+0x16a0], R7 ;  /* 0x0016a00701007387 */ /* 0x000fe80000100800 */
[----:B------:R1:W-:Y:S04]  /*18c70*/  STL [R1+0xc0], R52 ;  /* 0x0000c03401007387 */ /* 0x0003e80000100800 */
[----:B-1----:R-:W3:Y:S04]  /*18c80*/  LDL.LU.64 R52, [R1+0x6c0] ;  /* 0x0006c00001347983 */ /* 0x002ee80000300a00 */
[----:B------:R-:W3:Y:S04]  /*18c90*/  LDL.LU.64 R54, [R1+0x6c8] ;  /* 0x0006c80001367983 */ /* 0x000ee80000300a00 */
[----:B------:R-:W-:Y:S04]  /*18ca0*/  STL [R1+0x16ac], R95 ;  /* 0x0016ac5f01007387 */ /* 0x000fe80000100800 */
[----:B------:R-:W-:Y:S04]  /*18cb0*/  STL [R1+0x16a8], R94 ;  /* 0x0016a85e01007387 */ /* 0x000fe80000100800 */
[----:B------:R-:W4:Y:S04]  /*18cc0*/  LDL.LU.64 R48, [R1+0x3f0] ;  /* 0x0003f00001307983 */ /* 0x000f280000300a00 */
[----:B------:R-:W-:Y:S04]  /*18cd0*/  STL.64 [R1+0xd0], R28 ;  /* 0x0000d01c01007387 */ /* 0x000fe80000100a00 */
[----:B------:R-:W-:Y:S04]  /*18ce0*/  STL.64 [R1+0xd8], R30 ;  /* 0x0000d81e01007387 */ /* 0x000fe80000100a00 */
[----:B------:R-:W4:Y:S01]  /*18cf0*/  LDL.LU.64 R50, [R1+0x3f8] ;  /* 0x0003f80001327983 */ /* 0x000f220000300a00 */
[-C--:B------:R-:W-:Y:S03]  /*18d00*/  HMMA.1688.F32.TF32 R20, R212, R16.reuse, R20 ;  /* 0x00000010d414723c */ /* 0x080fe60000081014 */
[----:B------:R1:W-:Y:S04]  /*18d10*/  STL.64 [R1+0x100], R24 ;  /* 0x0001001801007387 */ /* 0x0003e80000100a00 */
[----:B------:R2:W-:Y:S04]  /*18d20*/  STL.64 [R1+0x108], R26 ;  /* 0x0001081a01007387 */ /* 0x0005e80000100a00 */
[----:B-1----:R-:W3:Y:S04]  /*18d30*/  LDL.LU.64 R24, [R1+0xf0] ;  /* 0x0000f00001187983 */ /* 0x002ee80000300a00 */
[----:B--2---:R-:W3:Y:S08]  /*18d40*/  LDL.LU.64 R26, [R1+0xf8] ;  /* 0x0000f800011a7983 */ /* 0x004ef00000300a00 */
[----:B------:R1:W-:Y:S04]  /*18d50*/  STL.64 [R1+0x150], R20 ;  /* 0x0001501401007387 */ /* 0x0003e80000100a00 */
[----:B------:R2:W-:Y:S04]  /*18d60*/  STL.64 [R1+0x158], R22 ;  /* 0x0001581601007387 */ /* 0x0005e80000100a00 */
[----:B-1----:R-:W3:Y:S04]  /*18d70*/  LDL.LU.64 R20, [R1] ;  /* 0x0000000001147983 */ /* 0x002ee80000300a00 */
[----:B--2---:R-:W2:Y:S01]  /*18d80*/  LDL.LU.64 R22, [R1+0x8] ;  /* 0x0000080001167983 */ /* 0x004ea20000300a00 */
[-C--:B------:R-:W-:Y:S08]  /*18d90*/  HMMA.1688.F32.TF32 R60, R208, R16.reuse, R60 ;  /* 0x00000010d03c723c */ /* 0x080ff0000008103c */
[-C--:B------:R-:W-:Y:S08]  /*18da0*/  HMMA.1688.F32.TF32 R28, R172, R16.reuse, R112 ;  /* 0x00000010ac1c723c */ /* 0x080ff00000081070 */
[-C--:B------:R-:W-:Y:S08]  /*18db0*/  HMMA.1688.F32.TF32 R56, R204, R16.reuse, R144 ;  /* 0x00000010cc38723c */ /* 0x080ff00000081090 */
[----:B------:R-:W-:Y:S01]  /*18dc0*/  HMMA.1688.F32.TF32 R32, R192, R16, R32 ;  /* 0x00000010c020723c */ /* 0x000fe20000081020 */
[----:B------:R-:W-:Y:S04]  /*18dd0*/  STL.64 [R1+0x290], R60 ;  /* 0x0002903c01007387 */ /* 0x000fe80000100a00 */
[----:B------:R-:W-:Y:S04]  /*18de0*/  STL.64 [R1+0x298], R62 ;  /* 0x0002983e01007387 */ /* 0x000fe80000100a00 */
[----:B------:R1:W-:Y:S04]  /*18df0*/  STL.64 [R1+0x3c0], R28 ;  /* 0x0003c01c01007387 */ /* 0x0003e80000100a00 */
[----:B------:R1:W-:Y:S04]  /*18e00*/  STL.64 [R1+0x3c8], R30 ;  /* 0x0003c81e01007387 */ /* 0x0003e80000100a00 */
[----:B-1----:R-:W2:Y:S04]  /*18e10*/  LDL.LU.64 R28, [R1+0x710] ;  /* 0x00071000011c7983 */ /* 0x002ea80000300a00 */
[----:B------:R-:W-:Y:S04]  /*18e20*/  STL.64 [R1+0x4a0], R56 ;  /* 0x0004a03801007387 */ /* 0x000fe80000100a00 */
[----:B------:R-:W-:Y:S04]  /*18e30*/  STL.64 [R1+0x4a8], R58 ;  /* 0x0004a83a01007387 */ /* 0x000fe80000100a00 */
[----:B------:R-:W2:Y:S04]  /*18e40*/  LDL.LU.64 R30, [R1+0x718] ;  /* 0x00071800011e7983 */ /* 0x000ea80000300a00 */
[----:B------:R-:W-:Y:S04]  /*18e50*/  STL.64 [R1+0x520], R32 ;  /* 0x0005202001007387 */ /* 0x000fe80000100a00 */
[----:B------:R4:W-:Y:S02]  /*18e60*/  STL.64 [R1+0x528], R34 ;  /* 0x0005282201007387 */ /* 0x0009e40000100a00 */
[-C--:B----4-:R-:W-:Y:S11]  /*18e70*/  HMMA.1688.F32.TF32 R32, R200, R12.reuse, R48 ;  /* 0x0000000cc820723c */ /* 0x090ff60000081030 */
[----:B------:R-:W-:Y:S11]  /*18e80*/  @!UPT UIADD3 URZ, URZ, URZ, URZ ;  /* 0x0000003f3f3ff290 */ /* 0x000ff6000fffe03f */
[----:B------:R-:W-:Y:S01]  /*18e90*/  @!UPT UIADD3 URZ, URZ, URZ, URZ ;  /* 0x0000003f3f3ff290 */ /* 0x000fe2000fffe03f */
[----:B------:R3:W-:Y:S01]  /*18ea0*/  STL.64 [R1+0xa0], R32 ;  /* 0x0000a02001007387 */ /* 0x0007e20000100a00 */
[----:B------:R-:W-:Y:S02]  /*18eb0*/  IMAD.MOV.U32 R17, RZ, RZ, R34 ;  /* 0x000000ffff117224 */ /* 0x000fe400078e0022 */
[----:B------:R-:W-:Y:S02]  /*18ec0*/  IMAD.MOV.U32 R16, RZ, RZ, R35 ;  /* 0x000000ffff107224 */ /* 0x000fe400078e0023 */
[-C--:B---3--:R-:W-:Y:S03]  /*18ed0*/  HMMA.1688.F32.TF32 R32, R188, R12.reuse, R24 ;  /* 0x0000000cbc20723c */ /* 0x088fe60000081018 */
[----:B------:R-:W-:Y:S04]  /*18ee0*/  STL [R1+0x15dc], R16 ;  /* 0x0015dc1001007387 */ /* 0x000fe80000100800 */
[----:B------:R-:W-:Y:S04]  /*18ef0*/  STL [R1+0x15d8], R17 ;  /* 0x0015d81101007387 */ /* 0x000fe80000100800 */
[----:B------:R-:W3:Y:S04]  /*18f00*/  LDL.LU.64 R24, [R1+0x610] ;  /* 0x0006100001187983 */ /* 0x000ee80000300a00 */
[----:B------:R-:W3:Y:S08]  /*18f10*/  LDL.LU.64 R26, [R1+0x618] ;  /* 0x00061800011a7983 */ /* 0x000ef00000300a00 */
[----:B------:R-:W-:Y:S04]  /*18f20*/  STL.64 [R1+0x90], R32 ;  /* 0x0000902001007387 */ /* 0x000fe80000100a00 */
[----:B------:R2:W-:Y:S02]  /*18f30*/  STL.64 [R1+0x98], R34 ;  /* 0x0000982201007387 */ /* 0x0005e40000100a00 */
[-C--:B--2---:R-:W-:Y:S02]  /*18f40*/  HMMA.1688.F32.TF32 R32, R212, R12.reuse, R20 ;  /* 0x0000000cd420723c */ /* 0x084fe40000081014 */
[----:B------:R-:W2:Y:S04]  /*18f50*/  LDL.LU.64 R20, [R1+0x220] ;  /* 0x0002200001147983 */ /* 0x000ea80000300a00 */
[----:B------:R-:W2:Y:S02]  /*18f60*/  LDL.LU.64 R22, [R1+0x228] ;  /* 0x0002280001167983 */ /* 0x000ea40000300a00 */
[-C--:B------:R-:W-:Y:S11]  /*18f70*/  HMMA.1688.F32.TF32 R52, R196, R12.reuse, R52 ;  /* 0x0000000cc434723c */ /* 0x080ff60000081034 */
[----:B------:R-:W-:Y:S04]  /*18f80*/  @!UPT UIADD3 URZ, URZ, URZ, URZ ;  /* 0x0000003f3f3ff290 */ /* 0x000fe8000fffe03f */
[----:B------:R-:W-:Y:S04]  /*18f90*/  STL.64 [R1+0xf0], R32 ;  /* 0x0000f02001007387 */ /* 0x000fe80000100a00 */
[----:B------:R1:W-:Y:S02]  /*18fa0*/  STL.64 [R1+0xf8], R34 ;  /* 0x0000f82201007387 */ /* 0x0003e40000100a00 */
[----:B-1----:R-:W-:Y:S03]  /*18fb0*/  HMMA.1688.F32.TF32 R32, R208, R12, R64 ;  /* 0x0000000cd020723c */ /* 0x002fe60000081040 */
[----:B------:R-:W-:Y:S01]  /*18fc0*/  IMAD.MOV.U32 R95, RZ, RZ, R52 ;  /* 0x000000ffff5f7224 */ /* 0x000fe200078e0034 */
[----:B------:R-:W-:Y:S01]  /*18fd0*/  MOV R7, R55 ;  /* 0x0000003700077202 */ /* 0x000fe20000000f00 */
[----:B------:R-:W-:-:S02]  /*18fe0*/  IMAD.MOV.U32 R94, RZ, RZ, R53 ;  /* 0x000000ffff5e7224 */ /* 0x000fc400078e0035 */
[----:B------:R-:W-:Y:S02]  /*18ff0*/  IMAD.MOV.U32 R6, RZ, RZ, R54 ;  /* 0x000000ffff067224 */ /* 0x000fe400078e0036 */
[-C--:B------:R-:W-:Y:S08]  /*19000*/  HMMA.1688.F32.TF32 R52, R172, R12.reuse, R116 ;  /* 0x0000000cac34723c */ /* 0x080ff00000081074 */
[-C--:B------:R-:W-:Y:S06]  /*19010*/  HMMA.1688.F32.TF32 R48, R204, R12.reuse, R148 ;  /* 0x0000000ccc30723c */ /* 0x080fec0000081094 */
[----:B------:R-:W-:Y:S04]  /*19020*/  STL.64 [R1+0x230], R32 ;  /* 0x0002302001007387 */ /* 0x000fe80000100a00 */
[----:B------:R1:W-:Y:S02]  /*19030*/  STL.64 [R1+0x238], R34 ;  /* 0x0002382201007387 */ /* 0x0003e40000100a00 */
[----:B-1----:R-:W-:Y:S08]  /*19040*/  HMMA.1688.F32.TF32 R32, R192, R12, R36 ;  /* 0x0000000cc020723c */ /* 0x002ff00000081024 */
[----:B------:R-:W-:Y:S01]  /*19050*/  HMMA.1688.F32.TF32 R28, R196, R8, R28 ;  /* 0x00000008c41c723c */ /* 0x000fe2000008101c */
[----:B------:R-:W-:Y:S04]  /*19060*/  STL.64 [R1+0x380], R52 ;  /* 0x0003803401007387 */ /* 0x000fe80000100a00 */
[----:B------:R-:W-:Y:S04]  /*19070*/  STL.64 [R1+0x388], R54 ;  /* 0x0003883601007387 */ /* 0x000fe80000100a00 */
[----:B------:R-:W-:Y:S07]  /*19080*/  STL.64 [R1+0x440], R48 ;  /* 0x0004403001007387 */ /* 0x000fee0000100a00 */
[----:B------:R-:W-:-:S02]  /*19090*/  IMAD.MOV.U32 R164, RZ, RZ, R35 ;  /* 0x000000ffffa47224 */ /* 0x000fc400078e0023 */
[----:B------:R-:W-:Y:S01]  /*190a0*/  IMAD.MOV.U32 R165, RZ, RZ, R34 ;  /* 0x000000ffffa57224 */ /* 0x000fe200078e0022 */
[----:B------:R-:W-:Y:S01]  /*190b0*/  STL.64 [R1+0x448], R50 ;  /* 0x0004483201007387 */ /* 0x000fe20000100a00 */
[----:B------:R-:W-:Y:S02]  /*190c0*/  IMAD.MOV.U32 R168, RZ, RZ, R33 ;  /* 0x000000ffffa87224 */ /* 0x000fe400078e0021 */
[----:B------:R-:W-:Y:S01]  /*190d0*/  IMAD.MOV.U32 R169, RZ, RZ, R32 ;  /* 0x000000ffffa97224 */ /* 0x000fe200078e0020 */
[----:B------:R-:W-:Y:S04]  /*190e0*/  STL [R1+0x15bc], R164 ;  /* 0x0015bca401007387 */ /* 0x000fe80000100800 */
[----:B------:R-:W-:Y:S04]  /*190f0*/  STL [R1+0x15b8], R165 ;  /* 0x0015b8a501007387 */ /* 0x000fe80000100800 */
[----:B------:R1:W-:Y:S04]  /*19100*/  STL.64 [R1+0x1670], R166 ;  /* 0x001670a601007387 */ /* 0x0003e80000100a00 */
[----:B------:R-:W-:Y:S04]  /*19110*/  STL [R1+0x15b4], R168 ;  /* 0x0015b4a801007387 */ /* 0x000fe80000100800 */
[----:B------:R-:W-:Y:S04]  /*19120*/  STL [R1+0x15b0], R169 ;  /* 0x0015b0a901007387 */ /* 0x000fe80000100800 */
[----:B------:R-:W-:Y:S04]  /*19130*/  STL.64 [R1+0x1668], R170 ;  /* 0x001668aa01007387 */ /* 0x000fe80000100a00 */
[----:B------:R-:W4:Y:S01]  /*19140*/  LDL.LU.64 R32, [R1+0x740] ;  /* 0x0007400001207983 */ /* 0x000f220000300a00 */
[----:B-1----:R-:W-:-:S03]  /*19150*/  MOV R167, R28 ;  /* 0x0000001c00a77202 */ /* 0x002fc60000000f00 */
[----:B------:R-:W4:Y:S01]  /*19160*/  LDL.LU.64 R34, [R1+0x748] ;  /* 0x0007480001227983 */ /* 0x000f220000300a00 */
[----:B------:R-:W-:Y:S02]  /*19170*/  IMAD.MOV.U32 R166, RZ, RZ, R29 ;  /* 0x000000ffffa67224 */ /* 0x000fe400078e001d */
[----:B------:R-:W-:Y:S02]  /*19180*/  IMAD.MOV.U32 R165, RZ, RZ, R30 ;  /* 0x000000ffffa57224 */ /* 0x000fe400078e001e */
[----:B------:R-:W-:Y:S01]  /*19190*/  IMAD.MOV.U32 R164, RZ, RZ, R31 ;  /* 0x000000ffffa47224 */ /* 0x000fe200078e001f */
[-C--:B------:R-:W-:Y:S08]  /*191a0*/  HMMA.1688.F32.TF32 R36, R172, R8.reuse, R120 ;  /* 0x00000008ac24723c */ /* 0x080ff00000081078 */
[-C--:B---3--:R-:W-:Y:S08]  /*191b0*/  HMMA.1688.F32.TF32 R24, R200, R8.reuse, R24 ;  /* 0x00000008c818723c */ /* 0x088ff00000081018 */
[----:B--2---:R-:W-:Y:S11]  /*191c0*/  HMMA.1688.F32.TF32 R20, R188, R8, R20 ;  /* 0x00000008bc14723c */ /* 0x004ff60000081014 */
[----:B------:R-:W-:Y:S05]  /*191d0*/  @!UPT UIADD3 URZ, URZ, URZ, URZ ;  /* 0x0000003f3f3ff290 */ /* 0x000fea000fffe03f */
[----:B------:R-:W-:Y:S02]  /*191e0*/  IMAD.MOV.U32 R16, RZ, RZ, R24 ;  /* 0x000000ffff107224 */ /* 0x000fe400078e0018 */
[----:B------:R-:W-:Y:S02]  /*191f0*/  IMAD.MOV.U32 R17, RZ, RZ, R25 ;  /* 0x000000ffff117224 */ /* 0x000fe400078e0019 */
[----:B------:R-:W-:Y:S01]  /*19200*/  IMAD.MOV.U32 R13, RZ, RZ, R26 ;  /* 0x000000ffff0d7224 */ /* 0x000fe200078e001a */
[----:B------:R-:W-:Y:S01]  /*19210*/  STL [R1+0x15e8], R16 ;  /* 0x0015e81001007387 */ /* 0x000fe20000100800 */
[----:B------:R-:W-:-:S03]  /*19220*/  MOV R12, R27 ;  /* 0x0000001b000c7202 */ /* 0x000fc60000000f00 */
[----:B------:R-:W-:Y:S01]  /*19230*/  STL [R1+0x15e4], R17 ;  /* 0x0015e41101007387 */ /* 0x000fe20000100800 */
[-C--:B------:R-:W-:Y:S03]  /*19240*/  HMMA.1688.F32.TF32 R24, R212, R8.reuse, R220 ;  /* 0x00000008d418723c */ /* 0x080fe600000810dc */
[----:B------:R-:W-:Y:S04]  /*19250*/  STL [R1+0x15e0], R13 ;  /* 0x0015e00d01007387 */ /* 0x000fe80000100800 */
[----:B------:R-:W2:Y:S04]  /*19260*/  LDL.LU.64 R28, [R1+0x6a0] ;  /* 0x0006a000011c7983 */ /* 0x000ea80000300a00 */
[----:B------:R-:W2:Y:S04]  /*19270*/  LDL.LU.64 R30, [R1+0x6a8] ;  /* 0x0006a800011e7983 */ /* 0x000ea80000300a00 */
[----:B------:R-:W-:Y:S04]  /*19280*/  STL.64 [R1+0x40], R20 ;  /* 0x0000401401007387 */ /* 0x000fe80000100a00 */
[----:B------:R1:W-:Y:S02]  /*19290*/  STL.64 [R1+0x48], R22 ;  /* 0x0000481601007387 */ /* 0x0003e40000100a00 */
[-C--:B-1----:R-:W-:Y:S02]  /*192a0*/  HMMA.1688.F32.TF32 R20, R208, R8.reuse, R68 ;  /* 0x00000008d014723c */ /* 0x082fe40000081044 */
[----:B------:R-:W-:Y:S04]  /*192b0*/  STL.64 [R1+0x80], R24 ;  /* 0x0000801801007387 */ /* 0x000fe80000100a00 */
[----:B------:R-:W-:Y:S11]  /*192c0*/  STL.64 [R1+0x88], R26 ;  /* 0x0000881a01007387 */ /* 0x000ff60000100a00 */
[----:B------:R-:W-:Y:S06]  /*192d0*/  @!UPT UIADD3 URZ, URZ, URZ, URZ ;  /* 0x0000003f3f3ff290 */ /* 0x000fec000fffe03f */
[----:B------:R1:W-:Y:S04]  /*192e0*/  STL.64 [R1+0x140], R20 ;  /* 0x0001401401007387 */ /* 0x0003e80000100a00 */
[----:B------:R3:W-:Y:S04]  /*192f0*/  STL.64 [R1+0x148], R22 ;  /* 0x0001481601007387 */ /* 0x0007e80000100a00 */
[----:B-1----:R-:W4:Y:S04]  /*19300*/  LDL.LU.64 R20, [R1+0x420] ;  /* 0x0004200001147983 */ /* 0x002f280000300a00 */
[----:B------:R-:W-:Y:S04]  /*19310*/  STL.64 [R1+0x2e0], R36 ;  /* 0x0002e02401007387 */ /* 0x000fe80000100a00 */
[----:B------:R-:W-:Y:S04]  /*19320*/  STL.64 [R1+0x2e8], R38 ;  /* 0x0002e82601007387 */ /* 0x000fe80000100a00 */
[----:B---3--:R-:W4:Y:S01]  /*19330*/  LDL.LU.64 R22, [R1+0x428] ;  /* 0x0004280001167983 */ /* 0x008f220000300a00 */
[-C--:B------:R-:W-:Y:S03]  /*19340*/  HMMA.1688.F32.TF32 R24, R204, R8.reuse, R152 ;  /* 0x00000008cc18723c */ /* 0x080fe60000081098 */
[----:B------:R-:W1:Y:S11]  /*19350*/  LDSM.16.M88.4 R36, [R0+0xa000] ;  /* 0x00a000000024783b */ /* 0x000e760000000200 */
[----:B------:R-:W-:Y:S09]  /*19360*/  @!UPT UIADD3 URZ, URZ, URZ, URZ ;  /* 0x0000003f3f3ff290 */ /* 0x000ff2000fffe03f */
[----:B------:R-:W-:Y:S04]  /*19370*/  STL.64 [R1+0x3f0], R24 ;  /* 0x0003f01801007387 */ /* 0x000fe80000100a00 */
[----:B------:R3:W-:Y:S02]  /*19380*/  STL.64 [R1+0x3f8], R26 ;  /* 0x0003f81a01007387 */ /* 0x0007e40000100a00 */
[----:B---3--:R-:W-:Y:S11]  /*19390*/  HMMA.1688.F32.TF32 R24, R192, R8, R40 ;  /* 0x00000008c018723c */ /* 0x008ff60000081028 */
[----:B------:R-:W-:Y:S11]  /*193a0*/  @!UPT UIADD3 URZ, URZ, URZ, URZ ;  /* 0x0000003f3f3ff290 */ /* 0x000ff6000fffe03f */
[----:B------:R-:W-:Y:S02]  /*193b0*/  @!UPT UIADD3 URZ, URZ, URZ, URZ ;  /* 0x0000003f3f3ff290 */ /* 0x000fe4000fffe03f */
[----:B------:R-:W-:Y:S02]  /*193c0*/  IMAD.MOV.U32 R161, RZ, RZ, R24 ;  /* 0x000000ffffa17224 */ /* 0x000fe400078e0018 */
[----:B------:R-:W-:Y:S02]  /*193d0*/  IMAD.MOV.U32 R160, RZ, RZ, R25 ;  /* 0x000000ffffa07224 */ /* 0x000fe400078e0019 */
[----:B------:R-:W-:Y:S01]  /*193e0*/  IMAD.MOV.U32 R93, RZ, RZ, R26 ;  /* 0x000000ffff5d7224 */ /* 0x000fe200078e001a */
[----:B------:R-:W3:Y:S01]  /*193f0*/  LDL.LU.64 R24, [R1+0xe0] ;  /* 0x0000e00001187983 */ /* 0x000ee20000300a00 */
[----:B------:R-:W-:-:S03]  /*19400*/  IMAD.MOV.U32 R92, RZ, RZ, R27 ;  /* 0x000000ffff5c7224 */ /* 0x000fc600078e001b */
[----:B------:R-:W3:Y:S04]  /*19410*/  LDL.LU.64 R26, [R1+0xe8] ;  /* 0x0000e800011a7983 */ /* 0x000ee80000300a00 */
[----:B------:R-:W-:Y:S04]  /*19420*/  STL.64 [R1+0x1678], R10 ;  /* 0x0016780a01007387 */ /* 0x000fe80000100a00 */
[----:B------:R-:W-:Y:S04]  /*19430*/  STL [R1+0x15cc], R92 ;  /* 0x0015cc5c01007387 */ /* 0x000fe80000100800 */
[----:B------:R-:W-:Y:S04]  /*19440*/  STL [R1+0x15c8], R93 ;  /* 0x0015c85d01007387 */ /* 0x000fe80000100800 */
[----:B------:R-:W-:Y:S04]  /*19450*/  STL [R1+0x15c4], R160 ;  /* 0x0015c4a001007387 */ /* 0x000fe80000100800 */
[----:B------:R-:W-:Y:S04]  /*19460*/  STL [R1+0x15c0], R161 ;  /* 0x0015c0a101007387 */ /* 0x000fe80000100800 */
[----:B------:R-:W-:Y:S04]  /*19470*/  STL.64 [R1+0x1680], R162 ;  /* 0x001680a201007387 */ /* 0x000fe80000100a00 */
[----:B------:R-:W1:Y:S04]  /*19480*/  LDL.LU.64 R52, [R1+0x7b0] ;  /* 0x0007b00001347983 */ /* 0x000e680000300a00 */
[----:B------:R-:W1:Y:S04]  /*19490*/  LDL.LU.64 R54, [R1+0x7b8] ;  /* 0x0007b80001367983 */ /* 0x000e680000300a00 */
[----:B------:R-:W3:Y:S04]  /*194a0*/  LDL.LU.64 R40, [R1+0x720] ;  /* 0x0007200001287983 */ /* 0x000ee80000300a00 */
[----:B------:R-:W3:Y:S04]  /*194b0*/  LDL.LU.64 R42, [R1+0x728] ;  /* 0x00072800012a7983 */ /* 0x000ee80000300a00 */
[----:B------:R-:W3:Y:S04]  /*194c0*/  LDL.LU.64 R56, [R1+0x660] ;  /* 0x0006600001387983 */ /* 0x000ee80000300a00 */
[----:B------:R-:W3:Y:S01]  /*194d0*/  LDL.LU.64 R58, [R1+0x668] ;  /* 0x00066800013a7983 */ /* 0x000ee20000300a00 */
[----:B--2---:R-:W-:Y:S11]  /*194e0*/  HMMA.1688.F32.TF32 R28, R200, R4, R28 ;  /* 0x00000004c81c723c */ /* 0x004ff6000008101c */
[----:B------:R-:W-:Y:S11]  /*194f0*/  @!UPT UIADD3 URZ, URZ, URZ, URZ ;  /* 0x0000003f3f3ff290 */ /* 0x000ff6000fffe03f */
[----:B------:R-:W-:Y:S01]  /*19500*/  @!UPT UIADD3 URZ, URZ, URZ, URZ ;  /* 0x0000003f3f3ff290 */ /* 0x000fe2000fffe03f */
[----:B------:R-:W-:Y:S01]  /*19510*/  STL [R1+0xc], R31 ;  /* 0x00000c1f01007387 */ /* 0x000fe20000100800 */
[----:B------:R-:W-:Y:S02]  /*19520*/  IMAD.MOV.U32 R16, RZ, RZ, R28 ;  /* 0x000000ffff107224 */ /* 0x000fe400078e001c */
[----:B------:R-:W-:Y:S01]  /*19530*/  IMAD.MOV.U32 R17, RZ, RZ, R29 ;  /* 0x000000ffff117224 */ /* 0x000fe200078e001d */
[----:B------:R-:W2:Y:S01]  /*19540*/  LDL.LU.64 R48, [R1+0x350] ;  /* 0x0003500001307983 */ /* 0x000ea20000300a00 */
[----:B------:R-:W-:-:S03]  /*19550*/  IMAD.MOV.U32 R13, RZ, RZ, R30 ;  /* 0x000000ffff0d7224 */ /* 0x000fc600078e001e */
[----:B------:R-:W2:Y:S04]  /*19560*/  LDL.LU.64 R50, [R1+0x358] ;  /* 0x0003580001327983 */ /* 0x000ea80000300a00 */
[----:B------:R-:W-:Y:S04]  /*19570*/  STL.64 [R1+0x1638], R18 ;  /* 0x0016381201007387 */ /* 0x000fe80000100a00 */
[----:B------:R-:W-:Y:S04]  /*19580*/  STL.64 [R1+0x1630], R16 ;  /* 0x0016301001007387 */ /* 0x000fe80000100a00 */
[----:B------:R-:W-:Y:S01]  /*19590*/  STL.64 [R1+0x1628], R14 ;  /* 0x0016280e01007387 */ /* 0x000fe20000100a00 */
[-C--:B----4-:R-:W-:Y:S03]  /*195a0*/  HMMA.1688.F32.TF32 R20, R188, R4.reuse, R20 ;  /* 0x00000004bc14723c */ /* 0x090fe60000081014 */
[----:B------:R4:W-:Y:S04]  /*195b0*/  STL.64 [R1+0x1620], R12 ;  /* 0x0016200c01007387 */ /* 0x0009e80000100a00 */
[----:B------:R-:W-:Y:S11]  /*195c0*/  LDSM.16.M88.4 R28, [R0+0xa800] ;  /* 0x00a80000001c783b */ /* 0x000ff60000000200 */
[----:B------:R-:W-:Y:S05]  /*195d0*/  @!UPT UIADD3 URZ, URZ, URZ, URZ ;  /* 0x0000003f3f3ff290 */ /* 0x000fea000fffe03f */
[----:B------:R-:W-:Y:S04]  /*195e0*/  STL.64 [R1+0x15f8], R22 ;  /* 0x0015f81601007387 */ /* 0x000fe80000100a00 */
[----:B------:R-:W-:Y:S04]  /*195f0*/  STL.64 [R1+0x15f0], R20 ;  /* 0x0015f01401007387 */ /* 0x000fe80000100a00 */
[----:B----4-:R-:W4:Y:S04]  /*19600*/  LDL.LU.64 R12, [R1+0x130] ;  /* 0x00013000010c7983 */ /* 0x010f280000300a00 */
[----:B------:R-:W4:Y:S01]  /*19610*/  LDL.LU.64 R14, [R1+0x138] ;  /* 0x00013800010e7983 */ /* 0x000f220000300a00 */
[-C--:B---3--:R-:W-:Y:S11]  /*19620*/  HMMA.1688.F32.TF32 R16, R212, R4.reuse, R24 ;  /* 0x00000004d410723c */ /* 0x088ff60000081018 */
[----:B------:R-:W-:Y:S11]  /*19630*/  @!UPT UIADD3 URZ, URZ, URZ, URZ ;  /* 0x0000003f3f3ff290 */ /* 0x000ff6000fffe03f */
[----:B------:R-:W-:Y:S01]  /*19640*/  @!UPT UIADD3 URZ, URZ, URZ, URZ ;  /* 0x0000003f3f3ff290 */ /* 0x000fe2000fffe03f */
[----:B------:R-:W-:Y:S04]  /*19650*/  STL.64 [R1+0x30], R16 ;  /* 0x0000301001007387 */ /* 0x000fe80000100a00 */
[----:B------:R3:W-:Y:S02]  /*19660*/  STL.64 [R1+0x38], R18 ;  /* 0x0000381201007387 */ /* 0x0007e40000100a00 */
[-C--:B---3--:R-:W-:Y:S08]  /*19670*/  HMMA.1688.F32.TF32 R16, R208, R4.reuse, R72 ;  /* 0x00000004d010723c */ /* 0x088ff00000081048 */
[-C--:B------:R-:W-:Y:S08]  /*19680*/  HMMA.1688.F32.TF32 R24, R172, R4.reuse, R124 ;  /* 0x00000004ac18723c */ /* 0x080ff0000008107c */
[----:B------:R-:W-:Y:S07]  /*19690*/  HMMA.1688.F32.TF32 R20, R204, R4, R180 ;  /* 0x00000004cc14723c */ /* 0x000fee00000810b4 */
[----:B------:R-:W-:Y:S01]  /*196a0*/  STL.64 [R1+0xe0], R16 ;  /* 0x0000e01001007387 */ /* 0x000fe20000100a00 */
[-C--:B-1----:R-:W-:Y:S03]  /*196b0*/  HMMA.1688.F32.TF32 R52, R196, R36.reuse, R52 ;  /* 0x00000024c434723c */ /* 0x082fe60000081034 */
[----:B------:R1:W-:Y:S05]  /*196c0*/  STL.64 [R1+0xe8], R18 ;  /* 0x0000e81201007387 */ /* 0x0003ea0000100a00 */
[----:B------:R-:W-:Y:S08]  /*196d0*/  HMMA.1688.F32.TF32 R40, R200, R36, R40 ;  /* 0x00000024c828723c */ /* 0x000ff00000081028 */
[----:B-1----:R-:W-:Y:S08]  /*196e0*/  HMMA.1688.F32.TF32 R16, R192, R4, R44 ;  /* 0x00000004c010723c */ /* 0x002ff0000008102c */
[----:B------:R-:W-:Y:S01]  /*196f0*/  HMMA.1688.F32.TF32 R44, R188, R36, R56 ;  /* 0x00000024bc2c723c */ /* 0x000fe20000081038 */
        /* <DEDUP_REMOVED lines=12> */
[----:B------:R-:W3:Y:S04]  /*197c0*/  LDL.LU.64 R68, [R1+0x810] ;  /* 0x0008100001447983 */ /* 0x000ee80000300a00 */
        /* <DEDUP_REMOVED lines=8> */
[----:B------:R-:W3:Y:S01]  /*19850*/  LDL.LU.64 R102, [R1+0x1f8] ;  /* 0x0001f80001667983 */ /* 0x000ee20000300a00 */
[----:B------:R-:W-:Y:S03]  /*19860*/  HMMA.1688.F32.TF32 R32, R196, R4, R32 ;  /* 0x00000004c420723c */ /* 0x000fe60000081020 */
[----:B------:R-:W-:Y:S05]  /*19870*/  LDSM.16.M88.4 R24, [R0+0xac00] ;  /* 0x00ac00000018783b */ /* 0x000fea0000000200 */
[-C--:B--2---:R-:W-:Y:S11]  /*19880*/  HMMA.1688.F32.TF32 R48, R212, R36.reuse, R48 ;  /* 0x00000024d430723c */ /* 0x084ff60000081030 */
[----:B------:R-:W-:Y:S11]  /*19890*/  @!UPT UIADD3 URZ, URZ, URZ, URZ ;  /* 0x0000003f3f3ff290 */ /* 0x000ff6000fffe03f */
[----:B------:R-:W-:Y:S01]  /*198a0*/  @!UPT UIADD3 URZ, URZ, URZ, URZ ;  /* 0x0000003f3f3ff290 */ /* 0x000fe2000fffe03f */
[----:B------:R-:W-:Y:S04]  /*198b0*/  STL.64 [R1+0x1658], R50 ;  /* 0x0016583201007387 */ /* 0x000fe80000100a00 */
[----:B------:R-:W-:Y:S04]  /*198c0*/  STL.64 [R1+0x1650], R48 ;  /* 0x0016503001007387 */ /* 0x000fe80000100a00 */
[----:B------:R-:W2:Y:S04]  /*198d0*/  LDL.LU.64 R96, [R1+0x820] ;  /* 0x0008200001607983 */ /* 0x000ea80000300a00 */
[----:B------:R-:W2:Y:S01]  /*198e0*/  LDL.LU.64 R98, [R1+0x828] ;  /* 0x0008280001627983 */ /* 0x000ea20000300a00 */
[-C--:B----4-:R-:W-:Y:S11]  /*198f0*/  HMMA.1688.F32.TF32 R12, R208, R36.reuse, R12 ;  /* 0x00000024d00c723c */ /* 0x090ff6000008100c */
[----:B------:R-:W-:Y:S11]  /*19900*/  @!UPT UIADD3 URZ, URZ, URZ, URZ ;  /* 0x0000003f3f3ff290 */ /* 0x000ff6000fffe03f */
[----:B------:R-:W-:Y:S01]  /*19910*/  @!UPT UIADD3 URZ, URZ, URZ, URZ ;  /* 0x0000003f3f3ff290 */ /* 0x000fe2000fffe03f */
[----:B------:R-:W-:Y:S04]  /*19920*/  STL.64 [R1+0x70], R12 ;  /* 0x0000700c01007387 */ /* 0x000fe80000100a00 */
[----:B------:R1:W-:Y:S04]  /*19930*/  STL.64 [R1+0x78], R14 ;  /* 0x0000780e01007387 */ /* 0x0003e80000100a00 */
[----:B------:R-:W4:Y:S04]  /*19940*/  LDL.LU.64 R72, [R1+0x7a0] ;  /* 0x0007a00001487983 */ /* 0x000f280000300a00 */
[----:B------:R-:W4:Y:S01]  /*19950*/  LDL.LU.64 R74, [R1+0x7a8] ;  /* 0x0007a800014a7983 */ /* 0x000f220000300a00 */
[-C--:B-1----:R-:W-:Y:S03]  /*19960*/  HMMA.1688.F32.TF32 R12, R172, R36.reuse, R128 ;  /* 0x00000024ac0c723c */ /* 0x082fe60000081080 */
[----:B------:R-:W2:Y:S04]  /*19970*/  LDL.LU.64 R76, [R1+0x700] ;  /* 0x00070000014c7983 */ /* 0x000ea80000300a00 */
[----:B------:R-:W2:Y:S04]  /*19980*/  LDL.LU.64 R78, [R1+0x708] ;  /* 0x00070800014e7983 */ /* 0x000ea80000300a00 */
[----:B------:R-:W2:Y:S04]  /*19990*/  LDL.LU.64 R52, [R1+0x600] ;  /* 0x0006000001347983 */ /* 0x000ea80000300a00 */
[----:B------:R-:W2:Y:S04]  /*199a0*/  LDL.LU.64 R54, [R1+0x608] ;  /* 0x0006080001367983 */ /* 0x000ea80000300a00 */
[----:B------:R-:W4:Y:S04]  /*199b0*/  LDL.LU.64 R48, [R1+0x210] ;  /* 0x0002100001307983 */ /* 0x000f280000300a00 */
        /* <DEDUP_REMOVED lines=9> */
[----:B------:R1:W-:Y:S04]  /*19a50*/  STL.64 [R1+0x250], R12 ;  /* 0x0002500c01007387 */ /* 0x0003e80000100a00 */
[----:B------:R1:W-:Y:S01]  /*19a60*/  STL.64 [R1+0x258], R14 ;  /* 0x0002580e01007387 */ /* 0x0003e20000100a00 */
[----:B------:R-:W-:Y:S01]  /*19a70*/  IMAD.MOV.U32 R11, RZ, RZ, R32 ;  /* 0x000000ffff0b7224 */ /* 0x000fe200078e0020 */
[----:B------:R-:W-:Y:S01]  /*19a80*/  MOV R9, R34 ;  /* 0x0000002200097202 */ /* 0x000fe20000000f00 */
[----:B------:R-:W-:Y:S01]  /*19a90*/  IMAD.MOV.U32 R10, RZ, RZ, R33 ;  /* 0x000000ffff0a7224 */ /* 0x000fe200078e0021 */
[-C--:B------:R-:W-:Y:S01]  /*19aa0*/  HMMA.1688.F32.TF32 R104, R204, R36.reuse, R156 ;  /* 0x00000024cc68723c */ /* 0x080fe2000008109c */
[----:B------:R-:W-:Y:S01]  /*19ab0*/  IMAD.MOV.U32 R8, RZ, RZ, R35 ;  /* 0x000000ffff087224 */ /* 0x000fe200078e0023 */
[----:B------:R-:W-:Y:S04]  /*19ac0*/  LDSM.16.M88.4 R128, [R0+0xbc00] ;  /* 0x00bc00000080783b */ /* 0x000fe80000000200 */
[----:B-1----:R-:W4:Y:S04]  /*19ad0*/  LDL.LU.64 R12, [R1+0x5a0] ;  /* 0x0005a000010c7983 */ /* 0x002f280000300a00 */
[----:B------:R-:W4:Y:S04]  /*19ae0*/  LDL.LU.64 R14, [R1+0x5a8] ;  /* 0x0005a800010e7983 */ /* 0x000f280000300a00 */
[----:B------:R-:W1:Y:S01]  /*19af0*/  LDSM.16.M88.4 R32, [R0+0xa400] ;  /* 0x00a400000020783b */ /* 0x000e620000000200 */
[----:B------:R-:W-:Y:S03]  /*19b00*/  HMMA.1688.F32.TF32 R80, R192, R36, R80 ;  /* 0x00000024c050723c */ /* 0x000fe60000081050 */
[----:B------:R-:W-:Y:S05]  /*19b10*/  STL.64 [R1+0x1660], R38 ;  /* 0x0016602601007387 */ /* 0x000fea0000100a00 */
[----:B------:R-:W-:Y:S04]  /*19b20*/  STL.64 [R1+0x3a0], R104 ;  /* 0x0003a06801007387 */ /* 0x000fe80000100a00 */
[----:B------:R-:W-:Y:S11]  /*19b30*/  STL.64 [R1+0x3a8], R106 ;  /* 0x0003a86a01007387 */ /* 0x000ff60000100a00 */
[----:B------:R-:W-:Y:S04]  /*19b40*/  STL.64 [R1+0x470], R80 ;  /* 0x0004705001007387 */ /* 0x000fe80000100a00 */
[----:B------:R1:W-:Y:S02]  /*19b50*/  STL.64 [R1+0x478], R82 ;  /* 0x0004785201007387 */ /* 0x0003e40000100a00 */
[-C--:B-1----:R-:W-:Y:S08]  /*19b60*/  HMMA.1688.F32.TF32 R80, R204, R32.reuse, R224 ;  /* 0x00000020cc50723c */ /* 0x082ff000000810e0 */
[-C--:B---3--:R-:W-:Y:S08]  /*19b70*/  HMMA.1688.F32.TF32 R36, R208, R32.reuse, R100 ;  /* 0x00000020d024723c */ /* 0x088ff00000081064 */
[-C--:B------:R-:W-:Y:S11]  /*19b80*/  HMMA.1688.F32.TF32 R100, R172, R32.reuse, R228 ;  /* 0x00000020ac64723c */ /* 0x080ff600000810e4 */
[----:B------:R-:W-:Y:S04]  /*19b90*/  @!UPT UIADD3 URZ, URZ, URZ, URZ ;  /* 0x0000003f3f3ff290 */ /* 0x000fe8000fffe03f */
[----:B------:R-:W-:Y:S04]  /*19ba0*/  STL.64 [R1+0x20], R36 ;  /* 0x0000202401007387 */ /* 0x000fe80000100a00 */
[----:B------:R1:W-:Y:S02]  /*19bb0*/  STL.64 [R1+0x28], R38 ;  /* 0x0000282601007387 */ /* 0x0003e40000100a00 */
[C---:B-1----:R-:W-:Y:S02]  /*19bc0*/  HMMA.1688.F32.TF32 R36, R192.reuse, R32, R84 ;  /* 0x00000020c024723c */ /* 0x042fe40000081054 */
[----:B------:R-:W-:Y:S04]  /*19bd0*/  STL.64 [R1+0x220], R100 ;  /* 0x0002206401007387 */ /* 0x000fe80000100a00 */
[----:B------:R-:W-:Y:S04]  /*19be0*/  STL.64 [R1+0x228], R102 ;  /* 0x0002286601007387 */ /* 0x000fe80000100a00 */
[----:B------:R-:W-:Y:S04]  /*19bf0*/  STL.64 [R1+0x370], R80 ;  /* 0x0003705001007387 */ /* 0x000fe80000100a00 */
[----:B------:R-:W-:Y:S09]  /*19c00*/  STL.64 [R1+0x378], R82 ;  /* 0x0003785201007387 */ /* 0x000ff20000100a00 */
[----:B------:R-:W-:Y:S04]  /*19c10*/  STL.64 [R1+0x430], R36 ;  /* 0x0004302401007387 */ /* 0x000fe80000100a00 */
[----:B------:R1:W-:Y:S02]  /*19c20*/  STL.64 [R1+0x438], R38 ;  /* 0x0004382601007387 */ /* 0x0003e40000100a00 */
[-C--:B-1----:R-:W-:Y:S08]  /*19c30*/  HMMA.1688.F32.TF32 R36, R192, R28.reuse, R88 ;  /* 0x0000001cc024723c */ /* 0x082ff00000081058 */
[-C--:B--2---:R-:W-:Y:S08]  /*19c40*/  HMMA.1688.F32.TF32 R80, R212, R28.reuse, R52 ;  /* 0x0000001cd450723c */ /* 0x084ff00000081034 */
[-C--:B------:R-:W-:Y:S08]  /*19c50*/  HMMA.1688.F32.TF32 R52, R172, R28.reuse, R236 ;  /* 0x0000001cac34723c */ /* 0x080ff000000810ec */
[-C--:B----4-:R-:W-:Y:S08]  /*19c60*/  HMMA.1688.F32.TF32 R84, R208, R28.reuse, R48 ;  /* 0x0000001cd054723c */ /* 0x090ff00000081030 */
[----:B------:R-:W-:Y:S07]  /*19c70*/  HMMA.1688.F32.TF32 R48, R204, R28, R232 ;  /* 0x0000001ccc30723c */ /* 0x000fee00000810e8 */
[----:B------:R-:W-:Y:S04]  /*19c80*/  STL.64 [R1+0x170], R52 ;  /* 0x0001703401007387 */ /* 0x000fe80000100a00 */
[----:B------:R-:W-:Y:S01]  /*19c90*/  STL.64 [R1+0x178], R54 ;  /* 0x0001783601007387 */ /* 0x000fe20000100a00 */
[-C--:B------:R-:W-:Y:S08]  /*19ca0*/  HMMA.1688.F32.TF32 R120, R196, R24.reuse, R44 ;  /* 0x00000018c478723c */ /* 0x080ff0000008102c */
[-C--:B------:R-:W-:Y:S08]  /*19cb0*/  HMMA.1688.F32.TF32 R112, R208, R24.reuse, R12 ;  /* 0x00000018d070723c */ /* 0x080ff0000008100c */
[-C--:B------:R-:W-:Y:S01]  /*19cc0*/  HMMA.1688.F32.TF32 R12, R172, R24.reuse, R244 ;  /* 0x00000018ac0c723c */ /* 0x080fe200000810f4 */
[----:B------:R-:W-:Y:S04]  /*19cd0*/  STL.64 [R1+0x320], R48 ;  /* 0x0003203001007387 */ /* 0x000fe80000100a00 */
[----:B------:R-:W-:Y:S04]  /*19ce0*/  STL.64 [R1+0x328], R50 ;  /* 0x0003283201007387 */ /* 0x000fe80000100a00 */
[----:B------:R-:W-:Y:S04]  /*19cf0*/  STL.64 [R1+0x420], R36 ;  /* 0x0004202401007387 */ /* 0x000fe80000100a00 */
[----:B------:R-:W-:Y:S04]  /*19d00*/  STL.64 [R1+0x428], R38 ;  /* 0x0004282601007387 */ /* 0x000fe80000100a00 */
[----:B------:R-:W2:Y:S04]  /*19d10*/  LDL.LU.64 R44, [R1+0x8b0] ;  /* 0x0008b000012c7983 */ /* 0x000ea80000300a00 */
[----:B------:R-:W2:Y:S04]  /*19d20*/  LDL.LU.64 R46, [R1+0x8b8] ;  /* 0x0008b800012e7983 */ /* 0x000ea80000300a00 */
[----:B------:R-:W-:Y:S04]  /*19d30*/  STL.64 [R1+0x130], R12 ;  /* 0x0001300c01007387 */ /* 0x000fe80000100a00 */
[----:B------:R1:W-:Y:S01]  /*19d40*/  STL.64 [R1+0x138], R14 ;  /* 0x0001380e01007387 */ /* 0x0003e20000100a00 */
[-C--:B------:R-:W-:Y:S03]  /*19d50*/  HMMA.1688.F32.TF32 R88, R200, R24.reuse, R40 ;  /* 0x00000018c858723c */ /* 0x080fe60000081028 */
[----:B------:R-:W3:Y:S04]  /*19d60*/  LDL.LU.64 R40, [R1+0x8a0] ;  /* 0x0008a00001287983 */ /* 0x000ee80000300a00 */
[----:B------:R-:W3:Y:S01]  /*19d70*/  LDL.LU.64 R42, [R1+0x8a8] ;  /* 0x0008a800012a7983 */ /* 0x000ee20000300a00 */
[-C--:B-1----:R-:W-:Y:S03]  /*19d80*/  HMMA.1688.F32.TF32 R12, R204, R24.reuse, R240 ;  /* 0x00000018cc0c723c */ /* 0x082fe600000810f0 */
[----:B------:R-:W4:Y:S04]  /*19d90*/  LDL.LU.64 R100, [R1+0x890] ;  /* 0x0008900001647983 */ /* 0x000f280000300a00 */
[----:B------:R-:W4:Y:S04]  /*19da0*/  LDL.LU.64 R102, [R1+0x898] ;  /* 0x0008980001667983 */ /* 0x000f280000300a00 */
[----:B------:R-:W4:Y:S04]  /*19db0*/  LDL.LU.64 R144, [R1+0x880] ;  /* 0x0008800001907983 */ /* 0x000f280000300a00 */
[----:B------:R-:W4:Y:S01]  /*19dc0*/  LDL.LU.64 R146, [R1+0x888] ;  /* 0x0008880001927983 */ /* 0x000f220000300a00 */
[-C--:B------:R-:W-:Y:S03]  /*19dd0*/  HMMA.1688.F32.TF32 R104, R188, R24.reuse, R20 ;  /* 0x00000018bc68723c */ /* 0x080fe60000081014 */
[----:B------:R-:W4:Y:S04]  /*19de0*/  LDL.LU.64 R36, [R1+0x860] ;  /* 0x0008600001247983 */ /* 0x000f280000300a00 */
[----:B------:R-:W4:Y:S04]  /*19df0*/  LDL.LU.64 R38, [R1+0x868] ;  /* 0x0008680001267983 */ /* 0x000f280000300a00 */
[----:B------:R-:W4:Y:S04]  /*19e00*/  LDL.LU.64 R148, [R1+0x850] ;  /* 0x0008500001947983 */ /* 0x000f280000300a00 */
[----:B------:R-:W4:Y:S04]  /*19e10*/  LDL.LU.64 R150, [R1+0x858] ;  /* 0x0008580001967983 */ /* 0x000f280000300a00 */
[----:B------:R-:W4:Y:S04]  /*19e20*/  LDL.LU.64 R20, [R1+0x840] ;  /* 0x0008400001147983 */ /* 0x000f280000300a00 */
[----:B------:R-:W4:Y:S01]  /*19e30*/  LDL.LU.64 R22, [R1+0x848] ;  /* 0x0008480001167983 */ /* 0x000f220000300a00 */
[-C--:B------:R-:W-:Y:S03]  /*19e40*/  HMMA.1688.F32.TF32 R108, R212, R24.reuse, R16 ;  /* 0x00000018d46c723c */ /* 0x080fe60000081010 */
[----:B------:R-:W4:Y:S04]  /*19e50*/  LDL.LU.64 R156, [R1+0x830] ;  /* 0x00083000019c7983 */ /* 0x000f280000300a00 */
[----:B------:R-:W4:Y:S04]  /*19e60*/  LDL.LU.64 R158, [R1+0x838] ;  /* 0x00083800019e7983 */ /* 0x000f280000300a00 */
[----:B------:R1:W-:Y:S04]  /*19e70*/  STL.64 [R1+0x310], R12 ;  /* 0x0003100c01007387 */ /* 0x0003e80000100a00 */
[----:B------:R1:W-:Y:S04]  /*19e80*/  STL.64 [R1+0x318], R14 ;  /* 0x0003180e01007387 */ /* 0x0003e80000100a00 */
[----:B------:R-:W4:Y:S04]  /*19e90*/  LDL.LU.64 R16, [R1+0x800] ;  /* 0x0008000001107983 */ /* 0x000f280000300a00 */
[----:B------:R-:W4:Y:S01]  /*19ea0*/  LDL.LU.64 R18, [R1+0x808] ;  /* 0x0008080001127983 */ /* 0x000f220000300a00 */
[----:B------:R-:W-:Y:S03]  /*19eb0*/  HMMA.1688.F32.TF32 R48, R192, R24, R216 ;  /* 0x00000018c030723c */ /* 0x000fe600000810d8 */
[----:B------:R-:W4:Y:S04]  /*19ec0*/  LDL.LU.64 R160, [R1+0x7f0] ;  /* 0x0007f00001a07983 */ /* 0x000f280000300a00 */
[----:B------:R-:W4:Y:S04]  /*19ed0*/  LDL.LU.64 R162, [R1+0x7f8] ;  /* 0x0007f80001a27983 */ /* 0x000f280000300a00 */
[----:B------:R-:W4:Y:S04]  /*19ee0*/  LDL.LU.64 R52, [R1+0x7e0] ;  /* 0x0007e00001347983 */ /* 0x000f280000300a00 */
[----:B------:R-:W4:Y:S04]  /*19ef0*/  LDL.LU.64 R54, [R1+0x7e8] ;  /* 0x0007e80001367983 */ /* 0x000f280000300a00 */
[----:B-1----:R-:W4:Y:S04]  /*19f00*/  LDL.LU.64 R12, [R1+0x7c0] ;  /* 0x0007c000010c7983 */ /* 0x002f280000300a00 */
[----:B------:R-:W4:Y:S04]  /*19f10*/  LDL.LU.64 R14, [R1+0x7c8] ;  /* 0x0007c800010e7983 */ /* 0x000f280000300a00 */
[----:B------:R1:W-:Y:S04]  /*19f20*/  STL.64 [R1+0x400], R48 ;  /* 0x0004003001007387 */ /* 0x0003e80000100a00 */
[----:B------:R1:W-:Y:S01]  /*19f30*/  STL.64 [R1+0x408], R50 ;  /* 0x0004083201007387 */ /* 0x0003e20000100a00 */
[C---:B------:R-:W-:Y:S03]  /*19f40*/  HMMA.1688.F32.TF32 R68, R196.reuse, R32, R68 ;  /* 0x00000020c444723c */ /* 0x040fe60000081044 */
[----:B-1----:R-:W4:Y:S05]  /*19f50*/  LDL.LU.64 R48, [R1+0x790] ;  /* 0x0007900001307983 */ /* 0x002f2a0000300a00 */
[----:B------:R-:W-:Y:S01]  /*19f60*/  HMMA.1688.F32.TF32 R96, R196, R28, R96 ;  /* 0x0000001cc460723c */ /* 0x000fe20000081060 */
[----:B------:R-:W4:Y:S07]  /*19f70*/  LDL.LU.64 R50, [R1+0x798] ;  /* 0x0007980001327983 */ /* 0x000f2e0000300a00 */
[C---:B------:R-:W-:Y:S08]  /*19f80*/  HMMA.1688.F32.TF32 R56, R200.reuse, R32, R56 ;  /* 0x00000020c838723c */ /* 0x040ff00000081038 */
[-C--:B------:R-:W-:Y:S08]  /*19f90*/  HMMA.1688.F32.TF32 R72, R200, R28.reuse, R72 ;  /* 0x0000001cc848723c */ /* 0x080ff00000081048 */
[----:B------:R-:W-:Y:S08]  /*19fa0*/  HMMA.1688.F32.TF32 R76, R188, R28, R76 ;  /* 0x0000001cbc4c723c */ /* 0x000ff0000008104c */
[C---:B--2---:R-:W-:Y:S01]  /*19fb0*/  HMMA.1688.F32.TF32 R124, R196.reuse, R140, R44 ;  /* 0x0000008cc47c723c */ /* 0x044fe2000008102c */
[----:B------:R-:W2:Y:S04]  /*19fc0*/  LDL.LU.64 R44, [R1+0x780] ;  /* 0x00078000012c7983 */ /* 0x000ea80000300a00 */
[----:B------:R-:W2:Y:S03]  /*19fd0*/  LDL.LU.64 R46, [R1+0x788] ;  /* 0x00078800012e7983 */ /* 0x000ea60000300a00 */
[C---:B---3--:R-:W-:Y:S01]  /*19fe0*/  HMMA.1688.F32.TF32 R116, R196.reuse, R136, R40 ;  /* 0x00000088c474723c */ /* 0x048fe20000081028 */
[----:B------:R-:W3:Y:S04]  /*19ff0*/  LDL.LU.64 R40, [R1+0x770] ;  /* 0x0007700001287983 */ /* 0x000ee80000300a00 */
[----:B------:R-:W3:Y:S03]  /*1a000*/  LDL.LU.64 R42, [R1+0x778] ;  /* 0x00077800012a7983 */ /* 0x000ee60000300a00 */
[C---:B----4-:R-:W-:Y:S08]  /*1a010*/  HMMA.1688.F32.TF32 R100, R196.reuse, R132, R100 ;  /* 0x00000084c464723c */ /* 0x050ff00000081064 */
[----:B------:R-:W-:Y:S08]  /*1a020*/  HMMA.1688.F32.TF32 R196, R196, R128, R144 ;  /* 0x00000080c4c4723c */ /* 0x000ff00000081090 */
[C---:B------:R-:W-:Y:S01]  /*1a030*/  HMMA.1688.F32.TF32 R144, R200.reuse, R140, R36 ;  /* 0x0000008cc890723c */ /* 0x040fe20000081024 */
[----:B------:R-:W4:Y:S04]  /*1a040*/  LDL.LU.64 R36, [R1+0x760] ;  /* 0x0007600001247983 */ /* 0x000f280000300a00 */
[----:B------:R-:W4:Y:S03]  /*1a050*/  LDL.LU.64 R38, [R1+0x768] ;  /* 0x0007680001267983 */ /* 0x000f260000300a00 */
[C---:B------:R-:W-:Y:S08]  /*1a060*/  HMMA.1688.F32.TF32 R148, R200.reuse, R136, R148 ;  /* 0x00000088c894723c */ /* 0x040ff00000081094 */
[C---:B------:R-:W-:Y:S01]  /*1a070*/  HMMA.1688.F32.TF32 R152, R200.reuse, R132, R20 ;  /* 0x00000084c898723c */ /* 0x040fe20000081014 */
[----:B------:R-:W4:Y:S04]  /*1a080*/  LDL.LU.64 R20, [R1+0x6f0] ;  /* 0x0006f00001147983 */ /* 0x000f280000300a00 */
[----:B------:R-:W4:Y:S03]  /*1a090*/  LDL.LU.64 R22, [R1+0x6f8] ;  /* 0x0006f80001167983 */ /* 0x000f260000300a00 */
[----:B------:R-:W-:Y:S01]  /*1a0a0*/  HMMA.1688.F32.TF32 R200, R200, R128, R156 ;  /* 0x00000080c8c8723c */ /* 0x000fe2000008109c */
[----:B------:R-:W4:Y:S07]  /*1a0b0*/  LDL R29, [R1+0x300] ;  /* 0x00030000011d7983 */ /* 0x000f2e0000100800 */
[C---:B------:R-:W-:Y:S01]  /*1a0c0*/  HMMA.1688.F32.TF32 R156, R188.reuse, R140, R16 ;  /* 0x0000008cbc9c723c */ /* 0x040fe20000081010 */
[----:B------:R-:W4:Y:S04]  /*1a0d0*/  LDL.LU.64 R16, [R1+0x6e0] ;  /* 0x0006e00001107983 */ /* 0x000f280000300a00 */
[----:B------:R-:W4:Y:S03]  /*1a0e0*/  LDL.LU.64 R18, [R1+0x6e8] ;  /* 0x0006e80001127983 */ /* 0x000f260000300a00 */
[C---:B------:R-:W-:Y:S08]  /*1a0f0*/  HMMA.1688.F32.TF32 R60, R188.reuse, R32, R60 ;  /* 0x00000020bc3c723c */ /* 0x040ff0000008103c */
[C---:B------:R-:W-:Y:S08]  /*1a100*/  HMMA.1688.F32.TF32 R176, R188.reuse, R136, R160 ;  /* 0x00000088bcb0723c */ /* 0x040ff000000810a0 */
[C---:B------:R-:W-:Y:S08]  /*1a110*/  HMMA.1688.F32.TF32 R180, R188.reuse, R132, R52 ;  /* 0x00000084bcb4723c */ /* 0x040ff00000081034 */
[----:B------:R-:W-:Y:S01]  /*1a120*/  HMMA.1688.F32.TF32 R188, R188, R128, R12 ;  /* 0x00000080bcbc723c */ /* 0x000fe2000008100c */
[----:B------:R-:W4:Y:S04]  /*1a130*/  LDL.LU.64 R12, [R1+0x6d0] ;  /* 0x0006d000010c7983 */ /* 0x000f280000300a00 */
[----:B------:R-:W4:Y:S04]  /*1a140*/  LDL.LU.64 R14, [R1+0x6d8] ;  /* 0x0006d800010e7983 */ /* 0x000f280000300a00 */
[----:B------:R-:W4:Y:S01]  /*1a150*/  LDL.LU.64 R52, [R1+0x650] ;  /* 0x0006500001347983 */ /* 0x000f220000300a00 */
[C---:B------:R-:W-:Y:S03]  /*1a160*/  HMMA.1688.F32.TF32 R184, R212.reuse, R140, R48 ;  /* 0x0000008cd4b8723c */ /* 0x040fe60000081030 */
[----:B------:R-:W4:Y:S04]  /*1a170*/  LDL.LU.64 R54, [R1+0x658] ;  /* 0x0006580001367983 */ /* 0x000f280000300a00 */
[----:B------:R-:W4:Y:S04]  /*1a180*/  LDL.LU.64 R48, [R1+0x640] ;  /* 0x0006400001307983 */ /* 0x000f280000300a00 */
[----:B------:R-:W4:Y:S01]  /*1a190*/  LDL.LU.64 R50, [R1+0x648] ;  /* 0x0006480001327983 */ /* 0x000f220000300a00 */
[C---:B------:R-:W-:Y:S08]  /*1a1a0*/  HMMA.1688.F32.TF32 R64, R212.reuse, R32, R64 ;  /* 0x00000020d440723c */ /* 0x040ff00000081040 */
[C---:B--2---:R-:W-:Y:S01]  /*1a1b0*/  HMMA.1688.F32.TF32 R216, R212.reuse, R136, R44 ;  /* 0x00000088d4d8723c */ /* 0x044fe2000008102c */
[----:B------:R-:W2:Y:S04]  /*1a1c0*/  LDL.LU.64 R44, [R1+0x630] ;  /* 0x00063000012c7983 */ /* 0x000ea80000300a00 */
[----:B------:R-:W2:Y:S03]  /*1a1d0*/  LDL.LU.64 R46, [R1+0x638] ;  /* 0x00063800012e7983 */ /* 0x000ea60000300a00 */
[C---:B---3--:R-:W-:Y:S01]  /*1a1e0*/  HMMA.1688.F32.TF32 R220, R212.reuse, R132, R40 ;  /* 0x00000084d4dc723c */ /* 0x048fe20000081028 */
[----:B------:R-:W3:Y:S04]  /*1a1f0*/  LDL.LU.64 R40, [R1+0x620] ;  /* 0x0006200001287983 */ /* 0x000ee80000300a00 */
[----:B------:R-:W3:Y:S03]  /*1a200*/  LDL.LU.64 R42, [R1+0x628] ;  /* 0x00062800012a7983 */ /* 0x000ee60000300a00 */
[----:B----4-:R-:W-:Y:S01]  /*1a210*/  HMMA.1688.F32.TF32 R224, R212, R128, R36 ;  /* 0x00000080d4e0723c */ /* 0x010fe20000081024 */
[----:B------:R-:W4:Y:S04]  /*1a220*/  LDL.LU.64 R36, [R1+0x590] ;  /* 0x0005900001247983 */ /* 0x000f280000300a00 */
[----:B------:R-:W4:Y:S03]  /*1a230*/  LDL.LU.64 R38, [R1+0x598] ;  /* 0x0005980001267983 */ /* 0x000f260000300a00 */
[C---:B------:R-:W-:Y:S01]  /*1a240*/  HMMA.1688.F32.TF32 R212, R208.reuse, R140, R20 ;  /* 0x0000008cd0d4723c */ /* 0x040fe20000081014 */
[----:B------:R-:W3:Y:S04]  /*1a250*/  LDL.LU.64 R20, [R1+0x200] ;  /* 0x0002000001147983 */ /* 0x000ee80000300a00 */
[----:B------:R-:W3:Y:S03]  /*1a260*/  LDL.LU.64 R22, [R1+0x208] ;  /* 0x0002080001167983 */ /* 0x000ee60000300a00 */
[C---:B------:R-:W-:Y:S01]  /*1a270*/  HMMA.1688.F32.TF32 R228, R208.reuse, R136, R16 ;  /* 0x00000088d0e4723c */ /* 0x040fe20000081010 */
[----:B------:R-:W3:Y:S04]  /*1a280*/  LDL.LU.64 R16, [R1+0x580] ;  /* 0x0005800001107983 */ /* 0x000ee80000300a00 */
[----:B------:R-:W3:Y:S03]  /*1a290*/  LDL.LU.64 R18, [R1+0x588] ;  /* 0x0005880001127983 */ /* 0x000ee60000300a00 */
[C---:B------:R-:W-:Y:S01]  /*1a2a0*/  HMMA.1688.F32.TF32 R236, R208.reuse, R128, R248 ;  /* 0x00000080d0ec723c */ /* 0x040fe200000810f8 */
[----:B------:R-:W-:Y:S04]  /*1a2b0*/  LDS R248, [R2+0x1000] ;  /* 0x0010000002f87984 */ /* 0x000fe80000000800 */
[----:B------:R-:W-:Y:S04]  /*1a2c0*/  LDS R250, [R2+0x1800] ;  /* 0x0018000002fa7984 */ /* 0x000fe80000000800 */
[----:B------:R-:W-:Y:S04]  /*1a2d0*/  LDS R249, [R3+0x1000] ;  /* 0x0010000003f97984 */ /* 0x000fe80000000800 */
[----:B------:R-:W1:Y:S01]  /*1a2e0*/  LDS R251, [R3+0x1800] ;  /* 0x0018000003fb7984 */ /* 0x000e620000000800 */
[----:B------:R-:W-:Y:S03]  /*1a2f0*/  HMMA.1688.F32.TF32 R232, R208, R132, R12 ;  /* 0x00000084d0e8723c */ /* 0x000fe6000008100c */
[----:B------:R-:W3:Y:S04]  /*1a300*/  LDL.LU.64 R12, [R1+0x450] ;  /* 0x00045000010c7983 */ /* 0x000ee80000300a00 */
[----:B------:R-:W3:Y:S01]  /*1a310*/  LDL.LU.64 R14, [R1+0x458] ;  /* 0x00045800010e7983 */ /* 0x000ee20000300a00 */
[C---:B------:R-:W-:Y:S08]  /*1a320*/  HMMA.1688.F32.TF32 R208, R172.reuse, R140, R52 ;  /* 0x0000008cacd0723c */ /* 0x040ff00000081034 */
[C---:B------:R-:W-:Y:S08]  /*1a330*/  HMMA.1688.F32.TF32 R240, R172.reuse, R136, R48 ;  /* 0x00000088acf0723c */ /* 0x040ff00000081030 */
[----:B--2---:R-:W-:Y:S08]  /*1a340*/  HMMA.1688.F32.TF32 R244, R172, R132, R44 ;  /* 0x00000084acf4723c */ /* 0x004ff0000008102c */
[C---:B----4-:R-:W-:Y:S08]  /*1a350*/  HMMA.1688.F32.TF32 R36, R204.reuse, R140, R36 ;  /* 0x0000008ccc24723c */ /* 0x050ff00000081024 */
[C---:B---3--:R-:W-:Y:S08]  /*1a360*/  HMMA.1688.F32.TF32 R20, R204.reuse, R136, R20 ;  /* 0x00000088cc14723c */ /* 0x048ff00000081014 */
[----:B------:R-:W-:Y:S08]  /*1a370*/  HMMA.1688.F32.TF32 R16, R204, R132, R16 ;  /* 0x00000084cc10723c */ /* 0x000ff00000081010 */
[----:B------:R-:W-:Y:S01]  /*1a380*/  IMAD.MOV.U32 R92, RZ, RZ, R39 ;  /* 0x000000ffff5c7224 */ /* 0x000fe200078e0027 */
[----:B------:R-:W-:Y:S04]  /*1a390*/  STL.64 [R1+0x210], R36 ;  /* 0x0002102401007387 */ /* 0x000fe80000100a00 */
[----:B------:R-:W-:Y:S04]  /*1a3a0*/  STL [R1+0x218], R38 ;  /* 0x0002182601007387 */ /* 0x000fe80000100800 */
[----:B------:R2:W-:Y:S01]  /*1a3b0*/  STL [R1+0x15d0], R92 ;  /* 0x0015d05c01007387 */ /* 0x0005e20000100800 */
[----:B------:R-:W-:Y:S05]  /*1a3c0*/  HMMA.1688.F32.TF32 R172, R172, R128, R40 ;  /* 0x00000080acac723c */ /* 0x000fea0000081028 */
[----:B------:R-:W-:Y:S01]  /*1a3d0*/  STL.64 [R1+0x1f0], R16 ;  /* 0x0001f01001007387 */ /* 0x000fe20000100a00 */
[----:B--2---:R-:W-:-:S03]  /*1a3e0*/  IMAD.MOV.U32 R92, RZ, RZ, R19 ;  /* 0x000000ffff5c7224 */ /* 0x004fc600078e0013 */
[----:B------:R-:W-:Y:S04]  /*1a3f0*/  STL.64 [R1+0x200], R20 ;  /* 0x0002001401007387 */ /* 0x000fe80000100a00 */
[----:B------:R2:W-:Y:S01]  /*1a400*/  STL.64 [R1+0x208], R22 ;  /* 0x0002081601007387 */ /* 0x0005e20000100a00 */
[----:B------:R-:W-:-:S03]  /*1a410*/  IMAD.MOV.U32 R40, RZ, RZ, R95 ;  /* 0x000000ffff287224 */ /* 0x000fc600078e005f */
[----:B------:R3:W-:Y:S01]  /*1a420*/  STL [R1+0x1f8], R18 ;  /* 0x0001f81201007387 */ /* 0x0007e20000100800 */
[----:B------:R-:W-:-:S03]  /*1a430*/  IMAD.MOV.U32 R41, RZ, RZ, R94 ;  /* 0x000000ffff297224 */ /* 0x000fc600078e005e */
[----:B------:R-:W-:Y:S04]  /*1a440*/  STL [R1+0x15d4], R92 ;  /* 0x0015d45c01007387 */ /* 0x000fe80000100800 */
[----:B------:R-:W4:Y:S04]  /*1a450*/  LDL.LU.64 R160, [R1+0x1e0] ;  /* 0x0001e00001a07983 */ /* 0x000f280000300a00 */
[----:B------:R-:W4:Y:S04]  /*1a460*/  LDL.LU.64 R162, [R1+0x1e8] ;  /* 0x0001e80001a27983 */ /* 0x000f280000300a00 */
[----:B------:R-:W3:Y:S04]  /*1a470*/  LDL.LU R95, [R1+0x16ac] ;  /* 0x0016ac00015f7983 */ /* 0x000ee80000300800 */
[----:B------:R-:W4:Y:S01]  /*1a480*/  LDL.LU R94, [R1+0x16a8] ;  /* 0x0016a800015e7983 */ /* 0x000f220000300800 */
[----:B------:R-:W-:Y:S01]  /*1a490*/  IMAD.MOV.U32 R42, RZ, RZ, R6 ;  /* 0x000000ffff2a7224 */ /* 0x000fe200078e0006 */
[----:B------:R-:W-:Y:S01]  /*1a4a0*/  HMMA.1688.F32.TF32 R204, R204, R128, R12 ;  /* 0x00000080cccc723c */ /* 0x000fe2000008100c */
[----:B------:R-:W-:Y:S01]  /*1a4b0*/  IMAD.MOV.U32 R43, RZ, RZ, R7 ;  /* 0x000000ffff2b7224 */ /* 0x000fe200078e0007 */
[----:B------:R-:W4:Y:S04]  /*1a4c0*/  LDL.LU R6, [R1+0x16a4] ;  /* 0x0016a40001067983 */ /* 0x000f280000300800 */
[----:B------:R-:W4:Y:S01]  /*1a4d0*/  LDL.LU R7, [R1+0x16a0] ;  /* 0x0016a00001077983 */ /* 0x000f220000300800 */
[----:B------:R-:W-:-:S03]  /*1a4e0*/  IMAD.MOV.U32 R13, RZ, RZ, R252 ;  /* 0x000000ffff0d7224 */ /* 0x000fc600078e00fc */
[----:B------:R-:W4:Y:S04]  /*1a4f0*/  LDL.LU R12, [R1+0xc0] ;  /* 0x0000c000010c7983 */ /* 0x000f280000300800 */
[----:B------:R-:W4:Y:S01]  /*1a500*/  LDL.LU R252, [R1+0x169c] ;  /* 0x00169c0001fc7983 */ /* 0x000f220000300800 */
[----:B--2---:R-:W-:Y:S01]  /*1a510*/  IMAD.MOV.U32 R22, RZ, RZ, R9 ;  /* 0x000000ffff167224 */ /* 0x004fe200078e0009 */
[----:B------:R-:W-:Y:S01]  /*1a520*/  MOV R20, R11 ;  /* 0x0000000b00147202 */ /* 0x000fe20000000f00 */
[----:B------:R-:W-:Y:S01]  /*1a530*/  IMAD.MOV.U32 R23, RZ, RZ, R8 ;  /* 0x000000ffff177224 */ /* 0x000fe200078e0008 */
[----:B------:R-:W-:Y:S01]  /*1a540*/  MOV R55, R164 ;  /* 0x000000a400377202 */ /* 0x000fe20000000f00 */
[----:B------:R-:W-:Y:S02]  /*1a550*/  IMAD.MOV.U32 R21, RZ, RZ, R10 ;  /* 0x000000ffff157224 */ /* 0x000fe400078e000a */
[----:B------:R-:W-:-:S02]  /*1a560*/  IMAD.MOV.U32 R54, RZ, RZ, R165 ;  /* 0x000000ffff367224 */ /* 0x000fc400078e00a5 */
[----:B------:R-:W-:Y:S02]  /*1a570*/  IMAD.MOV.U32 R52, RZ, RZ, R167 ;  /* 0x000000ffff347224 */ /* 0x000fe400078e00a7 */
[----:B------:R-:W-:Y:S02]  /*1a580*/  IMAD.MOV.U32 R53, RZ, RZ, R166 ;  /* 0x000000ffff357224 */ /* 0x000fe400078e00a6 */
[----:B---3--:R-:W-:Y:S02]  /*1a590*/  IMAD.MOV.U32 R14, RZ, RZ, R95 ;  /* 0x000000ffff0e7224 */ /* 0x008fe400078e005f */
[----:B------:R-:W2:Y:S01]  /*1a5a0*/  LDL.LU R95, [R1+0x1698] ;  /* 0x00169800015f7983 */ /* 0x000ea20000300800 */
[----:B----4-:R-:W-:-:S03]  /*1a5b0*/  MOV R15, R94 ;  /* 0x0000005e000f7202 */ /* 0x010fc60000000f00 */
[----:B------:R-:W3:Y:S04]  /*1a5c0*/  LDL.LU R94, [R1+0x1694] ;  /* 0x00169400015e7983 */ /* 0x000ee80000300800 */
[----:B------:R-:W4:Y:S04]  /*1a5d0*/  LDL.LU R44, [R1+0x190] ;  /* 0x00019000012c7983 */ /* 0x000f280000300800 */
[----:B------:R-:W4:Y:S04]  /*1a5e0*/  LDL.LU R45, [R1+0x194] ;  /* 0x00019400012d7983 */ /* 0x000f280000300800 */
[----:B------:R-:W4:Y:S04]  /*1a5f0*/  LDL.LU R46, [R1+0x198] ;  /* 0x00019800012e7983 */ /* 0x000f280000300800 */
[----:B------:R-:W4:Y:S04]  /*1a600*/  LDL.LU R47, [R1+0x19c] ;  /* 0x00019c00012f7983 */ /* 0x000f280000300800 */
[----:B------:R-:W4:Y:S04]  /*1a610*/  LDL.LU R36, [R1+0x2d0] ;  /* 0x0002d00001247983 */ /* 0x000f280000300800 */
[----:B------:R-:W4:Y:S04]  /*1a620*/  LDL.LU R37, [R1+0x2d4] ;  /* 0x0002d40001257983 */ /* 0x000f280000300800 */
[----:B------:R-:W4:Y:S04]  /*1a630*/  LDL.LU R38, [R1+0x2d8] ;  /* 0x0002d80001267983 */ /* 0x000f280000300800 */
[----:B------:R-:W4:Y:S04]  /*1a640*/  LDL.LU R39, [R1+0x2dc] ;  /* 0x0002dc0001277983 */ /* 0x000f280000300800 */
[----:B------:R-:W4:Y:S04]  /*1a650*/  LDL.LU.64 R8, [R1+0x1c0] ;  /* 0x0001c00001087983 */ /* 0x000f280000300a00 */
[----:B------:R-:W4:Y:S04]  /*1a660*/  LDL.LU.64 R10, [R1+0x1c8] ;  /* 0x0001c800010a7983 */ /* 0x000f280000300a00 */
[----:B------:R-:W4:Y:S04]  /*1a670*/  LDL.LU.64 R164, [R1+0x1b0] ;  /* 0x0001b00001a47983 */ /* 0x000f280000300a00 */
[----:B------:R-:W4:Y:S04]  /*1a680*/  LDL.LU.64 R166, [R1+0x1b8] ;  /* 0x0001b80001a67983 */ /* 0x000f280000300a00 */
[----:B------:R-:W4:Y:S04]  /*1a690*/  LDL.LU R48, [R1+0x270] ;  /* 0x0002700001307983 */ /* 0x000f280000300800 */
[----:B------:R-:W4:Y:S04]  /*1a6a0*/  LDL.LU R49, [R1+0x274] ;  /* 0x0002740001317983 */ /* 0x000f280000300800 */
[----:B------:R-:W4:Y:S04]  /*1a6b0*/  LDL.LU R50, [R1+0x278] ;  /* 0x0002780001327983 */ /* 0x000f280000300800 */
[----:B------:R-:W4:Y:S04]  /*1a6c0*/  LDL.LU R51, [R1+0x27c] ;  /* 0x00027c0001337983 */ /* 0x000f280000300800 */
[----:B------:R-:W4:Y:S04]  /*1a6d0*/  LDL.LU.64 R168, [R1+0x180] ;  /* 0x0001800001a87983 */ /* 0x000f280000300a00 */
[----:B------:R-:W4:Y:S01]  /*1a6e0*/  LDL.LU.64 R170, [R1+0x188] ;  /* 0x0001880001aa7983 */ /* 0x000f220000300a00 */
[----:B------:R-:W-:Y:S01]  /*1a6f0*/  HMMA.1688.F32.TF32 R160, R192, R140, R160 ;  /* 0x0000008cc0a0723c */ /* 0x000fe200000810a0 */
[----:B------:R-:W-:-:S02]  /*1a700*/  IMAD.MOV.U32 R19, RZ, RZ, R252 ;  /* 0x000000ffff137224 */ /* 0x000fc400078e00fc */
[----:B------:R-:W1:Y:S01]  /*1a710*/  LDL.LU R16, [R1+0x110] ;  /* 0x0001100001107983 */ /* 0x000e620000300800 */
[----:B--2---:R-:W-:Y:S02]  /*1a720*/  IMAD.MOV.U32 R18, RZ, RZ, R95 ;  /* 0x000000ffff127224 */ /* 0x004fe400078e005f */
[----:B---3--:R-:W-:Y:S02]  /*1a730*/  IMAD.MOV.U32 R17, RZ, RZ, R94 ;  /* 0x000000ffff117224 */ /* 0x008fe400078e005e */
[----:B------:R-:W1:Y:S04]  /*1a740*/  LDL.LU R94, [R1+0x1690] ;  /* 0x00169000015e7983 */ /* 0x000e680000300800 */
[----:B------:R-:W1:Y:S04]  /*1a750*/  LDL.LU R95, [R1+0x168c] ;  /* 0x00168c00015f7983 */ /* 0x000e680000300800 */
[----:B------:R-:W2:Y:S04]  /*1a760*/  LDL.LU R252, [R1+0x1688] ;  /* 0x0016880001fc7983 */ /* 0x000ea80000300800 */
[----:B------:R-:W-:Y:S04]  /*1a770*/  STL.64 [R1+0x1588], R206 ;  /* 0x001588ce01007387 */ /* 0x000fe80000100a00 */
[----:B------:R3:W-:Y:S01]  /*1a780*/  STL.64 [R1+0x1580], R204 ;  /* 0x001580cc01007387 */ /* 0x0007e20000100a00 */
[C---:B----4-:R-:W-:Y:S08]  /*1a790*/  HMMA.1688.F32.TF32 R8, R192.reuse, R136, R8 ;  /* 0x00000088c008723c */ /* 0x050ff00000081008 */
[----:B------:R-:W-:Y:S01]  /*1a7a0*/  HMMA.1688.F32.TF32 R164, R192, R132, R164 ;  /* 0x00000084c0a4723c */ /* 0x000fe200000810a4 */
[----:B---3--:R-:W-:Y:S01]  /*1a7b0*/  IMAD.MOV.U32 R205, RZ, RZ, R162 ;  /* 0x000000ffffcd7224 */ /* 0x008fe200078e00a2 */
[----:B------:R-:W-:-:S02]  /*1a7c0*/  MOV R204, R163 ;  /* 0x000000a300cc7202 */ /* 0x000fc40000000f00 */
[----:B------:R-:W3:Y:S01]  /*1a7d0*/  LDL.LU.64 R162, [R1+0x1680] ;  /* 0x0016800001a27983 */ /* 0x000ee20000300a00 */
[----:B------:R-:W-:-:S10]  /*1a7e0*/  IMAD.MOV.U32 R206, RZ, RZ, R161 ;  /* 0x000000ffffce7224 */ /* 0x000fd400078e00a1 */
[----:B------:R-:W-:Y:S01]  /*1a7f0*/  STL.64 [R1+0x350], R8 ;  /* 0x0003500801007387 */ /* 0x000fe20000100a00 */
[----:B------:R-:W-:-:S03]  /*1a800*/  IMAD.MOV.U32 R92, RZ, RZ, R11 ;  /* 0x000000ffff5c7224 */ /* 0x000fc600078e000b */
[----:B------:R4:W-:Y:S05]  /*1a810*/  STL [R1+0x358], R10 ;  /* 0x0003580a01007387 */ /* 0x0009ea0000100800 */
[----:B------:R-:W-:Y:S01]  /*1a820*/  IMAD.MOV.U32 R93, RZ, RZ, R164 ;  /* 0x000000ffff5d7224 */ /* 0x000fe200078e00a4 */
[----:B------:R-:W-:Y:S01]  /*1a830*/  HMMA.1688.F32.TF32 R192, R192, R128, R168 ;  /* 0x00000080c0c0723c */ /* 0x000fe200000810a8 */
[----:B------:R-:W-:Y:S02]  /*1a840*/  IMAD.MOV.U32 R161, RZ, RZ, R166 ;  /* 0x000000ffffa17224 */ /* 0x000fe400078e00a6 */
[----:B------:R-:W-:Y:S01]  /*1a850*/  IMAD.MOV.U32 R164, RZ, RZ, R167 ;  /* 0x000000ffffa47224 */ /* 0x000fe200078e00a7 */
[----:B----4-:R-:W4:Y:S04]  /*1a860*/  LDL.LU.64 R10, [R1+0x1678] ;  /* 0x00167800010a7983 */ /* 0x010f280000300a00 */
[----:B------:R-:W2:Y:S04]  /*1a870*/  LDL.LU.64 R166, [R1+0x1670] ;  /* 0x0016700001a67983 */ /* 0x000ea80000300a00 */
[----:B------:R-:W4:Y:S01]  /*1a880*/  LDL.LU.64 R170, [R1+0x1668] ;  /* 0x0016680001aa7983 */ /* 0x000f220000300a00 */
[C---:B-1----:R-:W-:Y:S08]  /*1a890*/  HMMA.1688.F32.TF32 R16, R248.reuse, R94, R16 ;  /* 0x0000005ef810723c */ /* 0x042ff00000081010 */
[C---:B---3--:R-:W-:Y:S08]  /*1a8a0*/  HMMA.1688.F32.TF32 R44, R248.reuse, R162, R44 ;  /* 0x000000a2f82c723c */ /* 0x048ff0000008102c */
[C---:B--2---:R-:W-:Y:S08]  /*1a8b0*/  HMMA.1688.F32.TF32 R48, R248.reuse, R166, R48 ;  /* 0x000000a6f830723c */ /* 0x044ff00000081030 */
[C---:B----4-:R-:W-:Y:S11]  /*1a8c0*/  HMMA.1688.F32.TF32 R36, R248.reuse, R170, R36 ;  /* 0x000000aaf824723c */ /* 0x050ff60000081024 */
[----:B------:R-:W-:Y:S11]  /*1a8d0*/  @!UPT UIADD3 URZ, URZ, URZ, URZ ;  /* 0x0000003f3f3ff290 */ /* 0x000ff6000fffe03f */
[----:B------:R-:W-:Y:S02]  /*1a8e0*/  @!UPT UIADD3 URZ, URZ, URZ, URZ ;  /* 0x0000003f3f3ff290 */ /* 0x000fe4000fffe03f */
[----:B------:R-:W-:Y:S02]  /*1a8f0*/  IMAD.MOV.U32 R5, RZ, RZ, R38 ;  /* 0x000000ffff057224 */ /* 0x000fe400078e0026 */
[----:B------:R-:W-:Y:S02]  /*1a900*/  IMAD.MOV.U32 R4, RZ, RZ, R39 ;  /* 0x000000ffff047224 */ /* 0x000fe400078e0027 */
[----:B------:R-:W2:Y:S04]  /*1a910*/  LDL.LU.64 R38, [R1+0x1660] ;  /* 0x0016600001267983 */ /* 0x000ea80000300a00 */
[----:B------:R-:W-:Y:S04]  /*1a920*/  STL.64 [R1+0x270], R48 ;  /* 0x0002703001007387 */ /* 0x000fe80000100a00 */
[----:B------:R1:W-:Y:S04]  /*1a930*/  STL.64 [R1+0x278], R50 ;  /* 0x0002783201007387 */ /* 0x0003e80000100a00 */
[----:B-1----:R-:W3:Y:S04]  /*1a940*/  LDL.LU.64 R50, [R1+0x1658] ;  /* 0x0016580001327983 */ /* 0x002ee80000300a00 */
[----:B------:R-:W3:Y:S04]  /*1a950*/  LDL.LU.64 R48, [R1+0x1650] ;  /* 0x0016500001307983 */ /* 0x000ee80000300a00 */
[----:B------:R-:W-:Y:S04]  /*1a960*/  STL.64 [R1+0x4e0], R44 ;  /* 0x0004e02c01007387 */ /* 0x000fe80000100a00 */
[----:B------:R1:W-:Y:S04]  /*1a970*/  STL.64 [R1+0x4e8], R46 ;  /* 0x0004e82e01007387 */ /* 0x0003e80000100a00 */
[----:B-1----:R-:W4:Y:S04]  /*1a980*/  LDL.LU.64 R46, [R1+0x1648] ;  /* 0x00164800012e7983 */ /* 0x002f280000300a00 */
[----:B------:R-:W4:Y:S04]  /*1a990*/  LDL.LU.64 R44, [R1+0x1640] ;  /* 0x00164000012c7983 */ /* 0x000f280000300a00 */
[----:B------:R-:W-:Y:S04]  /*1a9a0*/  STL.64 [R1+0x5a0], R16 ;  /* 0x0005a01001007387 */ /* 0x000fe80000100a00 */
[----:B------:R1:W-:Y:S04]  /*1a9b0*/  STL.64 [R1+0x5a8], R18 ;  /* 0x0005a81201007387 */ /* 0x0003e80000100a00 */
[----:B-1----:R-:W2:Y:S04]  /*1a9c0*/  LDL.LU.64 R18, [R1+0x1638] ;  /* 0x0016380001127983 */ /* 0x002ea80000300a00 */
[----:B------:R-:W3:Y:S01]  /*1a9d0*/  LDL.LU.64 R16, [R1+0x1630] ;  /* 0x0016300001107983 */ /* 0x000ee20000300a00 */
[C---:B--2---:R-:W-:Y:S11]  /*1a9e0*/  HMMA.1688.F32.TF32 R12, R248.reuse, R18, R12 ;  /* 0x00000012f80c723c */ /* 0x044ff6000008100c */
[----:B------:R-:W-:Y:S11]  /*1a9f0*/  @!UPT UIADD3 URZ, URZ, URZ, URZ ;  /* 0x0000003f3f3ff290 */ /* 0x000ff6000fffe03f */
[----:B------:R-:W-:Y:S01]  /*1aa00*/  @!UPT UIADD3 URZ, URZ, URZ, URZ ;  /* 0x0000003f3f3ff290 */ /* 0x000fe2000fffe03f */
[----:B------:R-:W-:Y:S04]  /*1aa10*/  STL.64 [R1+0x670], R12 ;  /* 0x0006700c01007387 */ /* 0x000fe80000100a00 */
[----:B------:R1:W-:Y:S04]  /*1aa20*/  STL.64 [R1+0x678], R14 ;  /* 0x0006780e01007387 */ /* 0x0003e80000100a00 */
[----:B-1----:R-:W2:Y:S01]  /*1aa30*/  LDL.LU.64 R14, [R1+0x1628] ;  /* 0x00162800010e7983 */ /* 0x002ea20000300a00 */
[C---:B------:R-:W-:Y:S03]  /*1aa40*/  HMMA.1688.F32.TF32 R52, R248.reuse, R10, R52 ;  /* 0x0000000af834723c */ /* 0x040fe60000081034 */
[----:B------:R-:W3:Y:S05]  /*1aa50*/  LDL.LU.64 R12, [R1+0x1620] ;  /* 0x00162000010c7983 */ /* 0x000eea0000300a00 */
[C---:B--2---:R-:W-:Y:S11]  /*1aa60*/  HMMA.1688.F32.TF32 R40, R248.reuse, R14, R40 ;  /* 0x0000000ef828723c */ /* 0x044ff60000081028 */
[----:B------:R-:W-:Y:S11]  /*1aa70*/  @!UPT UIADD3 URZ, URZ, URZ, URZ ;  /* 0x0000003f3f3ff290 */ /* 0x000ff6000fffe03f */
[----:B------:R-:W-:Y:S01]  /*1aa80*/  @!UPT UIADD3 URZ, URZ, URZ, URZ ;  /* 0x0000003f3f3ff290 */ /* 0x000fe2000fffe03f */
[----:B------:R-:W-:Y:S04]  /*1aa90*/  STL.64 [R1+0x6c0], R40 ;  /* 0x0006c02801007387 */ /* 0x000fe80000100a00 */
[----:B------:R1:W-:Y:S04]  /*1aaa0*/  STL.64 [R1+0x6c8], R42 ;  /* 0x0006c82a01007387 */ /* 0x0003e80000100a00 */
[----:B-1----:R-:W2:Y:S04]  /*1aab0*/  LDL.LU.64 R42, [R1+0x1618] ;  /* 0x00161800012a7983 */ /* 0x002ea80000300a00 */
[----:B------:R-:W2:Y:S04]  /*1aac0*/  LDL.LU.64 R40, [R1+0x1610] ;  /* 0x0016100001287983 */ /* 0x000ea80000300a00 */
[----:B------:R-:W-:Y:S04]  /*1aad0*/  STL.64 [R1+0x720], R52 ;  /* 0x0007203401007387 */ /* 0x000fe80000100a00 */
[----:B------:R1:W-:Y:S04]  /*1aae0*/  STL.64 [R1+0x728], R54 ;  /* 0x0007283601007387 */ /* 0x0003e80000100a00 */
[----:B-1----:R-:W2:Y:S04]  /*1aaf0*/  LDL.LU.64 R54, [R1+0x1608] ;  /* 0x0016080001367983 */ /* 0x002ea80000300a00 */
[----:B------:R-:W2:Y:S01]  /*1ab00*/  LDL.LU.64 R52, [R1+0x1600] ;  /* 0x0016000001347983 */ /* 0x000ea20000300a00 */
[C---:B------:R-:W-:Y:S11]  /*1ab10*/  HMMA.1688.F32.TF32 R20, R248.reuse, R6, R20 ;  /* 0x00000006f814723c */ /* 0x040ff60000081014 */
[----:B------:R-:W-:Y:S11]  /*1ab20*/  @!UPT UIADD3 URZ, URZ, URZ, URZ ;  /* 0x0000003f3f3ff290 */ /* 0x000ff6000fffe03f */
[----:B------:R-:W-:Y:S01]  /*1ab30*/  @!UPT UIADD3 URZ, URZ, URZ, URZ ;  /* 0x0000003f3f3ff290 */ /* 0x000fe2000fffe03f */
[----:B------:R-:W-:Y:S04]  /*1ab40*/  STL.64 [R1+0x750], R20 ;  /* 0x0007501401007387 */ /* 0x000fe80000100a00 */
[----:B------:R1:W-:Y:S04]  /*1ab50*/  STL.64 [R1+0x758], R22 ;  /* 0x0007581601007387 */ /* 0x0003e80000100a00 */
[----:B-1----:R-:W3:Y:S04]  /*1ab60*/  LDL.LU.64 R22, [R1+0x15f8] ;  /* 0x0015f80001167983 */ /* 0x002ee80000300a00 */
[----:B------:R-:W3:Y:S01]  /*1ab70*/  LDL.LU.64 R20, [R1+0x15f0] ;  /* 0x0015f00001147983 */ /* 0x000ee20000300a00 */
[C---:B--2---:R-:W-:Y:S11]  /*1ab80*/  HMMA.1688.F32.TF32 R52, R248.reuse, R38, R52 ;  /* 0x00000026f834723c */ /* 0x044ff60000081034 */
[----:B------:R-:W-:Y:S11]  /*1ab90*/  @!UPT UIADD3 URZ, URZ, URZ, URZ ;  /* 0x0000003f3f3ff290 */ /* 0x000ff6000fffe03f */
[----:B------:R-:W-:Y:S01]  /*1aba0*/  @!UPT UIADD3 URZ, URZ, URZ, URZ ;  /* 0x0000003f3f3ff290 */ /* 0x000fe2000fffe03f */
[----:B------:R-:W-:Y:S04]  /*1abb0*/  STL.64 [R1+0x7c0], R52 ;  /* 0x0007c03401007387 */ /* 0x000fe80000100a00 */
[----:B------:R1:W-:Y:S02]  /*1abc0*/  STL.64 [R1+0x7c8], R54 ;  /* 0x0007c83601007387 */ /* 0x0003e40000100a00 */
[----:B-1----:R-:W-:Y:S07]  /*1abd0*/  HMMA.1688.F32.TF32 R52, R248, R34, R68 ;  /* 0x00000022f834723c */ /* 0x002fee0000081044 */
[----:B---3--:R-:W-:-:S02]  /*1abe0*/  MOV R68, R16 ;  /* 0x0000001000447202 */ /* 0x008fc40000000f00 */
[----:B------:R-:W2:Y:S01]  /*1abf0*/  LDL.LU R16, [R1+0x15e8] ;  /* 0x0015e80001107983 */ /* 0x000ea20000300800 */
[----:B------:R-:W-:Y:S11]  /*1ac00*/  IMAD.MOV.U32 R69, RZ, RZ, R17 ;  /* 0x000000ffff457224 */ /* 0x000ff600078e0011 */
[----:B------:R-:W-:Y:S02]  /*1ac10*/  @!UPT UIADD3 URZ, URZ, URZ, URZ ;  /* 0x0000003f3f3ff290 */ /* 0x000fe4000fffe03f */
[----:B------:R-:W-:Y:S04]  /*1ac20*/  STL.64 [R1+0x820], R52 ;  /* 0x0008203401007387 */ /* 0x000fe80000100a00 */
[----:B------:R1:W-:Y:S04]  /*1ac30*/  STL.64 [R1+0x828], R54 ;  /* 0x0008283601007387 */ /* 0x0003e80000100a00 */
[----:B------:R-:W3:Y:S01]  /*1ac40*/  LDL.LU R17, [R1+0x15e4] ;  /* 0x0015e40001117983 */ /* 0x000ee20000300800 */
[----:B-1----:R-:W-:Y:S01]  /*1ac50*/  HMMA.1688.F32.TF32 R52, R248, R30, R96 ;  /* 0x0000001ef834723c */ /* 0x002fe20000081060 */
[----:B------:R-:W-:-:S02]  /*1ac60*/  IMAD.MOV.U32 R70, RZ, RZ, R13 ;  /* 0x000000ffff467224 */ /* 0x000fc400078e000d */
[----:B------:R-:W4:Y:S04]  /*1ac70*/  LDL.LU R13, [R1+0x15e0] ;  /* 0x0015e000010d7983 */ /* 0x000f280000300800 */
[----:B------:R-:W4:Y:S11]  /*1ac80*/  LDL.LU R71, [R1+0xc] ;  /* 0x00000c0001477983 */ /* 0x000f360000300800 */
[----:B------:R-:W-:Y:S05]  /*1ac90*/  @!UPT UIADD3 URZ, URZ, URZ, URZ ;  /* 0x0000003f3f3ff290 */ /* 0x000fea000fffe03f */
[----:B------:R1:W-:Y:S01]  /*1aca0*/  STL.64 [R1+0x838], R54 ;  /* 0x0008383601007387 */ /* 0x0003e20000100a00 */
[----:B------:R-:W-:Y:S02]  /*1acb0*/  IMAD.MOV.U32 R128, RZ, RZ, R52 ;  /* 0x000000ffff807224 */ /* 0x000fe400078e0034 */
[----:B------:R-:W-:Y:S02]  /*1acc0*/  IMAD.MOV.U32 R129, RZ, RZ, R53 ;  /* 0x000000ffff817224 */ /* 0x000fe400078e0035 */
[----:B-1----:R-:W-:Y:S01]  /*1acd0*/  HMMA.1688.F32.TF32 R52, R248, R26, R120 ;  /* 0x0000001af834723c */ /* 0x002fe20000081078 */
[----:B--2---:R-:W-:Y:S02]  /*1ace0*/  IMAD.MOV.U32 R96, RZ, RZ, R16 ;  /* 0x000000ffff607224 */ /* 0x004fe400078e0010 */
[----:B------:R-:W2:Y:S01]  /*1acf0*/  LDL.LU R16, [R1+0x15dc] ;  /* 0x0015dc0001107983 */ /* 0x000ea20000300800 */
[----:B---3--:R-:W-:-:S03]  /*1ad00*/  IMAD.MOV.U32 R97, RZ, RZ, R17 ;  /* 0x000000ffff617224 */ /* 0x008fc600078e0011 */
[----:B------:R-:W3:Y:S04]  /*1ad10*/  LDL.LU R17, [R1+0x15d8] ;  /* 0x0015d80001117983 */ /* 0x000ee80000300800 */
[----:B------:R-:W-:Y:S04]  /*1ad20*/  STL [R1+0x1524], R129 ;  /* 0x0015248101007387 */ /* 0x000fe80000100800 */
[----:B------:R-:W-:Y:S04]  /*1ad30*/  STL [R1+0x1520], R128 ;  /* 0x0015208001007387 */ /* 0x000fe80000100800 */
[----:B------:R-:W3:Y:S04]  /*1ad40*/  LDL.LU R120, [R1+0xa0] ;  /* 0x0000a00001787983 */ /* 0x000ee80000300800 */
[----:B------:R-:W-:Y:S04]  /*1ad50*/  STL.64 [R1+0x880], R52 ;  /* 0x0008803401007387 */ /* 0x000fe80000100a00 */
[----:B------:R1:W-:Y:S04]  /*1ad60*/  STL.64 [R1+0x888], R54 ;  /* 0x0008883601007387 */ /* 0x0003e80000100a00 */
[----:B------:R-:W3:Y:S01]  /*1ad70*/  LDL.LU R121, [R1+0xa4] ;  /* 0x0000a40001797983 */ /* 0x000ee20000300800 */
[C---:B-1----:R-:W-:Y:S03]  /*1ad80*/  HMMA.1688.F32.TF32 R52, R248.reuse, R142, R124 ;  /* 0x0000008ef834723c */ /* 0x042fe6000008107c */
[----:B------:R-:W3:Y:S11]  /*1ad90*/  LDL.LU R124, [R1+0xd0] ;  /* 0x0000d000017c7983 */ /* 0x000ef60000300800 */
[----:B------:R-:W-:Y:S09]  /*1ada0*/  @!UPT UIADD3 URZ, URZ, URZ, URZ ;  /* 0x0000003f3f3ff290 */ /* 0x000ff2000fffe03f */
[----:B------:R-:W-:Y:S04]  /*1adb0*/  STL.64 [R1+0x8c0], R52 ;  /* 0x0008c03401007387 */ /* 0x000fe80000100a00 */
[----:B------:R1:W-:Y:S04]  /*1adc0*/  STL.64 [R1+0x8c8], R54 ;  /* 0x0008c83601007387 */ /* 0x0003e80000100a00 */
[----:B------:R-:W3:Y:S04]  /*1add0*/  LDL.LU R125, [R1+0xd4] ;  /* 0x0000d400017d7983 */ /* 0x000ee80000300800 */
[----:B------:R-:W3:Y:S01]  /*1ade0*/  LDL.LU R126, [R1+0xd8] ;  /* 0x0000d800017e7983 */ /* 0x000ee20000300800 */
[C---:B-1----:R-:W-:Y:S03]  /*1adf0*/  HMMA.1688.F32.TF32 R52, R248.reuse, R138, R116 ;  /* 0x0000008af834723c */ /* 0x042fe60000081074 */
[----:B------:R-:W3:Y:S04]  /*1ae00*/  LDL.LU R127, [R1+0xdc] ;  /* 0x0000dc00017f7983 */ /* 0x000ee80000300800 */
[----:B------:R-:W3:Y:S11]  /*1ae10*/  LDL.LU R116, [R1+0x120] ;  /* 0x0001200001747983 */ /* 0x000ef60000300800 */
[----:B------:R-:W-:Y:S05]  /*1ae20*/  @!UPT UIADD3 URZ, URZ, URZ, URZ ;  /* 0x0000003f3f3ff290 */ /* 0x000fea000fffe03f */
        /* <DEDUP_REMOVED lines=12> */
[----:B-1----:R-:W-:Y:S03]  /*1aef0*/  HMMA.1688.F32.TF32 R52, R248, R130, R196 ;  /* 0x00000082f834723c */ /* 0x002fe600000810c4 */
[----:B------:R-:W3:Y:S04]  /*1af00*/  LDL.LU R103, [R1+0x1ac] ;  /* 0x0001ac0001677983 */ /* 0x000ee80000300800 */
[----:B------:R-:W3:Y:S11]  /*1af10*/  LDL.LU R248, [R1+0x2c0] ;  /* 0x0002c00001f87983 */ /* 0x000ef60000300800 */
[----:B------:R-:W-:Y:S05]  /*1af20*/  @!UPT UIADD3 URZ, URZ, URZ, URZ ;  /* 0x0000003f3f3ff290 */ /* 0x000fea000fffe03f */
[----:B------:R-:W-:Y:S04]  /*1af30*/  STL.64 [R1+0x890], R52 ;  /* 0x0008903401007387 */ /* 0x000fe80000100a00 */
[----:B------:R-:W-:Y:S04]  /*1af40*/  STL.64 [R1+0x898], R54 ;  /* 0x0008983601007387 */ /* 0x000fe80000100a00 */
[----:B------:R-:W3:Y:S04]  /*1af50*/  LDL.LU R249, [R1+0x2c4] ;  /* 0x0002c40001f97983 */ /* 0x000ee80000300800 */
[----:B------:R-:W3:Y:S04]  /*1af60*/  LDL.LU R250, [R1+0x2c8] ;  /* 0x0002c80001fa7983 */ /* 0x000ee80000300800 */
[----:B------:R-:W3:Y:S04]  /*1af70*/  LDL.LU R251, [R1+0x2cc] ;  /* 0x0002cc0001fb7983 */ /* 0x000ee80000300800 */
[----:B------:R-:W3:Y:S04]  /*1af80*/  LDL.LU R196, [R1+0x260] ;  /* 0x0002600001c47983 */ /* 0x000ee80000300800 */
[----:B------:R-:W3:Y:S04]  /*1af90*/  LDL.LU R197, [R1+0x264] ;  /* 0x0002640001c57983 */ /* 0x000ee80000300800 */
[----:B------:R-:W3:Y:S04]  /*1afa0*/  LDL.LU R198, [R1+0x268] ;  /* 0x0002680001c67983 */ /* 0x000ee80000300800 */
[----:B------:R-:W3:Y:S01]  /*1afb0*/  LDL.LU R199, [R1+0x26c] ;  /* 0x00026c0001c77983 */ /* 0x000ee20000300800 */
[----:B------:R-:W-:Y:S01]  /*1afc0*/  IMAD.MOV.U32 R207, RZ, RZ, R160 ;  /* 0x000000ffffcf7224 */ /* 0x000fe200078e00a0 */
[----:B------:R-:W-:Y:S01]  /*1afd0*/  MOV R168, R193 ;  /* 0x000000c100a87202 */ /* 0x000fe20000000f00 */
[----:B------:R-:W-:Y:S01]  /*1afe0*/  IMAD.MOV.U32 R160, RZ, RZ, R165 ;  /* 0x000000ffffa07224 */ /* 0x000fe200078e00a5 */
[----:B------:R-:W-:Y:S01]  /*1aff0*/  LDS R193, [R29+0x1000] ;  /* 0x001000001dc17984 */ /* 0x000fe20000000800 */
[----:B------:R-:W-:-:S02]  /*1b000*/  IMAD.MOV.U32 R165, RZ, RZ, R192 ;  /* 0x000000ffffa57224 */ /* 0x000fc400078e00c0 */
[----:B------:R-:W-:Y:S01]  /*1b010*/  IMAD.MOV.U32 R169, RZ, RZ, R194 ;  /* 0x000000ffffa97224 */ /* 0x000fe200078e00c2 */
[----:B------:R-:W-:Y:S01]  /*1b020*/  LDS R192, [R252+0x1000] ;  /* 0x00100000fcc07984 */ /* 0x000fe20000000800 */
[----:B------:R-:W-:-:S03]  /*1b030*/  IMAD.MOV.U32 R0, RZ, RZ, R195 ;  /* 0x000000ffff007224 */ /* 0x000fc600078e00c3 */
[----:B------:R-:W-:Y:S04]  /*1b040*/  LDS R194, [R252+0x1800] ;  /* 0x00180000fcc27984 */ /* 0x000fe80000000800 */
[----:B------:R-:W1:Y:S01]  /*1b050*/  LDS R195, [R29+0x1800] ;  /* 0x001800001dc37984 */ /* 0x000e620000000800 */
[----:B----4-:R-:W-:Y:S01]  /*1b060*/  MOV R98, R13 ;  /* 0x0000000d00627202 */ /* 0x010fe20000000f00 */
[----:B------:R-:W-:Y:S02]  /*1b070*/  IMAD.MOV.U32 R99, RZ, RZ, R12 ;  /* 0x000000ffff637224 */ /* 0x000fe400078e000c */
[----:B------:R-:W-:Y:S04]  /*1b080*/  LDS R52, [R2+0x1080] ;  /* 0x0010800002347984 */ /* 0x000fe80000000800 */
[----:B------:R-:W-:Y:S04]  /*1b090*/  LDS R54, [R2+0x1880] ;  /* 0x0018800002367984 */ /* 0x000fe80000000800 */
[----:B------:R-:W-:Y:S04]  /*1b0a0*/  LDS R53, [R3+0x1080] ;  /* 0x0010800003357984 */ /* 0x000fe80000000800 */
[----:B------:R-:W4:Y:S01]  /*1b0b0*/  LDS R55, [R3+0x1880] ;  /* 0x0018800003377984 */ /* 0x000f220000000800 */
[----:B--2---:R-:W-:-:S02]  /*1b0c0*/  IMAD.MOV.U32 R123, RZ, RZ, R16 ;  /* 0x000000ffff7b7224 */ /* 0x004fc400078e0010 */
[----:B---3--:R-:W-:Y:S01]  /*1b0d0*/  IMAD.MOV.U32 R122, RZ, RZ, R17 ;  /* 0x000000ffff7a7224 */ /* 0x008fe200078e0011 */
[C---:B-1----:R-:W-:Y:S08]  /*1b0e0*/  HMMA.1688.F32.TF32 R96, R192.reuse, R10, R96 ;  /* 0x0000000ac060723c */ /* 0x042ff00000081060 */
[C---:B------:R-:W-:Y:S08]  /*1b0f0*/  HMMA.1688.F32.TF32 R68, R192.reuse, R6, R68 ;  /* 0x00000006c044723c */ /* 0x040ff00000081044 */
[C---:B------:R-:W-:Y:S08]  /*1b100*/  HMMA.1688.F32.TF32 R56, R192.reuse, R34, R56 ;  /* 0x00000022c038723c */ /* 0x040ff00000081038 */
[C---:B------:R-:W-:Y:S08]  /*1b110*/  HMMA.1688.F32.TF32 R100, R192.reuse, R162, R100 ;  /* 0x000000a2c064723c */ /* 0x040ff00000081064 */
[C---:B------:R-:W-:Y:S11]  /*1b120*/  HMMA.1688.F32.TF32 R248, R192.reuse, R170, R248 ;  /* 0x000000aac0f8723c */ /* 0x040ff600000810f8 */
[----:B------:R-:W-:Y:S11]  /*1b130*/  @!UPT UIADD3 URZ, URZ, URZ, URZ ;  /* 0x0000003f3f3ff290 */ /* 0x000ff6000fffe03f */
[----:B------:R-:W-:Y:S02]  /*1b140*/  @!UPT UIADD3 URZ, URZ, URZ, URZ ;  /* 0x0000003f3f3ff290 */ /* 0x000fe4000fffe03f */
[----:B------:R-:W-:Y:S01]  /*1b150*/  IMAD.MOV.U32 R17, RZ, RZ, R248 ;  /* 0x000000ffff117224 */ /* 0x000fe200078e00f8 */
[----:B------:R-:W-:Y:S01]  /*1b160*/  MOV R12, R251 ;  /* 0x000000fb000c7202 */ /* 0x000fe20000000f00 */
[----:B------:R-:W-:Y:S02]  /*1b170*/  IMAD.MOV.U32 R16, RZ, RZ, R249 ;  /* 0x000000ffff107224 */ /* 0x000fe400078e00f9 */
[----:B------:R-:W-:Y:S02]  /*1b180*/  IMAD.MOV.U32 R13, RZ, RZ, R250 ;  /* 0x000000ffff0d7224 */ /* 0x000fe400078e00fa */
[C---:B------:R-:W-:Y:S08]  /*1b190*/  HMMA.1688.F32.TF32 R248, R192.reuse, R166, R196 ;  /* 0x000000a6c0f8723c */ /* 0x040ff000000810c4 */
[C---:B------:R-:W-:Y:S08]  /*1b1a0*/  HMMA.1688.F32.TF32 R196, R192.reuse, R94, R116 ;  /* 0x0000005ec0c4723c */ /* 0x040ff00000081074 */
[C---:B------:R-:W-:Y:S07]  /*1b1b0*/  HMMA.1688.F32.TF32 R116, R192.reuse, R18, R124 ;  /* 0x00000012c074723c */ /* 0x040fee000008107c */
[----:B------:R-:W-:Y:S04]  /*1b1c0*/  STL.64 [R1+0x190], R248 ;  /* 0x000190f801007387 */ /* 0x000fe80000100a00 */
[----:B------:R-:W-:Y:S04]  /*1b1d0*/  STL.64 [R1+0x198], R250 ;  /* 0x000198fa01007387 */ /* 0x000fe80000100a00 */
[----:B------:R-:W-:Y:S04]  /*1b1e0*/  STL.64 [R1+0x180], R100 ;  /* 0x0001806401007387 */ /* 0x000fe80000100a00 */
[----:B------:R1:W-:Y:S02]  /*1b1f0*/  STL.64 [R1+0x188], R102 ;  /* 0x0001886601007387 */ /* 0x0003e40000100a00 */
[C---:B-1----:R-:W-:Y:S02]  /*1b200*/  HMMA.1688.F32.TF32 R100, R192.reuse, R14, R120 ;  /* 0x0000000ec064723c */ /* 0x042fe40000081078 */
[----:B------:R-:W-:Y:S04]  /*1b210*/  STL.64 [R1+0x120], R196 ;  /* 0x000120c401007387 */ /* 0x000fe80000100a00 */
[----:B------:R-:W-:Y:S04]  /*1b220*/  STL.64 [R1+0x128], R198 ;  /* 0x000128c601007387 */ /* 0x000fe80000100a00 */
[----:B------:R1:W-:Y:S04]  /*1b230*/  STL.64 [R1+0x260], R116 ;  /* 0x0002607401007387 */ /* 0x0003e80000100a00 */
[----:B------:R2:W-:Y:S09]  /*1b240*/  STL.64 [R1+0x268], R118 ;  /* 0x0002687601007387 */ /* 0x0005f20000100a00 */
[----:B------:R3:W-:Y:S04]  /*1b250*/  STL.64 [R1+0x5d0], R100 ;  /* 0x0005d06401007387 */ /* 0x0007e80000100a00 */
[----:B------:R1:W-:Y:S04]  /*1b260*/  STL.64 [R1+0x5d8], R102 ;  /* 0x0005d86601007387 */ /* 0x0003e80000100a00 */
[----:B------:R-:W4:Y:S04]  /*1b270*/  LDL.LU R124, [R1+0x100] ;  /* 0x00010000017c7983 */ /* 0x000f280000300800 */
[----:B------:R-:W-:Y:S04]  /*1b280*/  STL.64 [R1+0x620], R96 ;  /* 0x0006206001007387 */ /* 0x000fe80000100a00 */
[----:B------:R-:W-:Y:S04]  /*1b290*/  STL.64 [R1+0x628], R98 ;  /* 0x0006286201007387 */ /* 0x000fe80000100a00 */
[----:B------:R-:W-:Y:S04]  /*1b2a0*/  STL.64 [R1+0x6a0], R68 ;  /* 0x0006a04401007387 */ /* 0x000fe80000100a00 */
[----:B------:R1:W-:Y:S04]  /*1b2b0*/  STL.64 [R1+0x6a8], R70 ;  /* 0x0006a84601007387 */ /* 0x0003e80000100a00 */
[----:B------:R-:W4:Y:S04]  /*1b2c0*/  LDL.LU R125, [R1+0x104] ;  /* 0x00010400017d7983 */ /* 0x000f280000300800 */
[----:B------:R-:W4:Y:S04]  /*1b2d0*/  LDL.LU R126, [R1+0x108] ;  /* 0x00010800017e7983 */ /* 0x000f280000300800 */
[----:B------:R-:W4:Y:S04]  /*1b2e0*/  LDL.LU R127, [R1+0x10c] ;  /* 0x00010c00017f7983 */ /* 0x000f280000300800 */
[----:B-1----:R-:W4:Y:S04]  /*1b2f0*/  LDL.LU R116, [R1+0x160] ;  /* 0x0001600001747983 */ /* 0x002f280000300800 */
[----:B------:R-:W4:Y:S04]  /*1b300*/  LDL.LU R117, [R1+0x164] ;  /* 0x0001640001757983 */ /* 0x000f280000300800 */
[----:B--2---:R-:W2:Y:S04]  /*1b310*/  LDL.LU R118, [R1+0x168] ;  /* 0x0001680001767983 */ /* 0x004ea80000300800 */
[----:B------:R-:W2:Y:S04]  /*1b320*/  LDL.LU R119, [R1+0x16c] ;  /* 0x00016c0001777983 */ /* 0x000ea80000300800 */
[----:B------:R-:W2:Y:S04]  /*1b330*/  LDL.LU R248, [R1+0x340] ;  /* 0x0003400001f87983 */ /* 0x000ea80000300800 */
[----:B------:R-:W2:Y:S04]  /*1b340*/  LDL.LU R249, [R1+0x344] ;  /* 0x0003440001f97983 */ /* 0x000ea80000300800 */
[----:B------:R-:W2:Y:S04]  /*1b350*/  LDL.LU R250, [R1+0x348] ;  /* 0x0003480001fa7983 */ /* 0x000ea80000300800 */
[----:B------:R-:W2:Y:S04]  /*1b360*/  LDL.LU R251, [R1+0x34c] ;  /* 0x00034c0001fb7983 */ /* 0x000ea80000300800 */
[----:B---3--:R-:W3:Y:S04]  /*1b370*/  LDL.LU R100, [R1+0x1d0] ;  /* 0x0001d00001647983 */ /* 0x008ee80000300800 */
[----:B------:R-:W3:Y:S04]  /*1b380*/  LDL.LU R101, [R1+0x1d4] ;  /* 0x0001d40001657983 */ /* 0x000ee80000300800 */
[----:B------:R-:W3:Y:S04]  /*1b390*/  LDL.LU R102, [R1+0x1d8] ;  /* 0x0001d80001667983 */ /* 0x000ee80000300800 */
[----:B------:R-:W3:Y:S04]  /*1b3a0*/  LDL.LU R103, [R1+0x1dc] ;  /* 0x0001dc0001677983 */ /* 0x000ee80000300800 */
[----:B------:R-:W3:Y:S04]  /*1b3b0*/  LDL.LU R196, [R1+0x2a0] ;  /* 0x0002a00001c47983 */ /* 0x000ee80000300800 */
[----:B------:R-:W3:Y:S04]  /*1b3c0*/  LDL.LU R197, [R1+0x2a4] ;  /* 0x0002a40001c57983 */ /* 0x000ee80000300800 */
[----:B------:R-:W3:Y:S04]  /*1b3d0*/  LDL.LU R198, [R1+0x2a8] ;  /* 0x0002a80001c67983 */ /* 0x000ee80000300800 */
[----:B------:R-:W3:Y:S01]  /*1b3e0*/  LDL.LU R199, [R1+0x2ac] ;  /* 0x0002ac0001c77983 */ /* 0x000ee20000300800 */
[C---:B------:R-:W-:Y:S03]  /*1b3f0*/  HMMA.1688.F32.TF32 R68, R192.reuse, R38, R40 ;  /* 0x00000026c044723c */ /* 0x040fe60000081028 */
[----:B------:R-:W3:Y:S04]  /*1b400*/  LDL.LU R120, [R1+0x90] ;  /* 0x0000900001787983 */ /* 0x000ee80000300800 */
[----:B------:R-:W3:Y:S01]  /*1b410*/  LDL.LU R121, [R1+0x94] ;  /* 0x0000940001797983 */ /* 0x000ee20000300800 */
[C---:B------:R-:W-:Y:S03]  /*1b420*/  HMMA.1688.F32.TF32 R40, R192.reuse, R30, R72 ;  /* 0x0000001ec028723c */ /* 0x040fe60000081048 */
[----:B------:R-:W3:Y:S04]  /*1b430*/  LDL.LU R122, [R1+0x98] ;  /* 0x00009800017a7983 */ /* 0x000ee80000300800 */
[----:B------:R-:W3:Y:S08]  /*1b440*/  LDL.LU R123, [R1+0x9c] ;  /* 0x00009c00017b7983 */ /* 0x000ef00000300800 */
[----:B------:R-:W-:Y:S04]  /*1b450*/  STL.64 [R1+0x730], R68 ;  /* 0x0007304401007387 */ /* 0x000fe80000100a00 */
[----:B------:R-:W-:Y:S04]  /*1b460*/  STL.64 [R1+0x738], R70 ;  /* 0x0007384601007387 */ /* 0x000fe80000100a00 */
[----:B------:R-:W-:Y:S04]  /*1b470*/  STL.64 [R1+0x760], R56 ;  /* 0x0007603801007387 */ /* 0x000fe80000100a00 */
[----:B------:R1:W-:Y:S04]  /*1b480*/  STL.64 [R1+0x768], R58 ;  /* 0x0007683a01007387 */ /* 0x0003e80000100a00 */
[----:B------:R1:W-:Y:S04]  /*1b490*/  STL.64 [R1+0x7b8], R42 ;  /* 0x0007b82a01007387 */ /* 0x0003e80000100a00 */
[----:B------:R-:W3:Y:S04]  /*1b4a0*/  LDL.LU R96, [R1+0x40] ;  /* 0x0000400001607983 */ /* 0x000ee80000300800 */
[----:B------:R-:W3:Y:S04]  /*1b4b0*/  LDL.LU R97, [R1+0x44] ;  /* 0x0000440001617983 */ /* 0x000ee80000300800 */
[----:B------:R-:W3:Y:S04]  /*1b4c0*/  LDL.LU R98, [R1+0x48] ;  /* 0x0000480001627983 */ /* 0x000ee80000300800 */
[----:B------:R-:W3:Y:S01]  /*1b4d0*/  LDL.LU R99, [R1+0x4c] ;  /* 0x00004c0001637983 */ /* 0x000ee20000300800 */
[----:B-1----:R-:W-:Y:S01]  /*1b4e0*/  HMMA.1688.F32.TF32 R56, R192, R26, R88 ;  /* 0x0000001ac038723c */ /* 0x002fe20000081058 */
[----:B------:R-:W-:-:S02]  /*1b4f0*/  IMAD.MOV.U32 R132, RZ, RZ, R40 ;  /* 0x000000ffff847224 */ /* 0x000fc400078e0028 */
[----:B------:R-:W-:-:S05]  /*1b500*/  IMAD.MOV.U32 R133, RZ, RZ, R41 ;  /* 0x000000ffff857224 */ /* 0x000fca00078e0029 */
[C---:B------:R-:W-:Y:S01]  /*1b510*/  HMMA.1688.F32.TF32 R40, R192.reuse, R142, R144 ;  /* 0x0000008ec028723c */ /* 0x040fe20000081090 */
[----:B------:R-:W-:Y:S04]  /*1b520*/  STL [R1+0x152c], R133 ;  /* 0x00152c8501007387 */ /* 0x000fe80000100800 */
[----:B------:R-:W-:Y:S03]  /*1b530*/  STL [R1+0x1528], R132 ;  /* 0x0015288401007387 */ /* 0x000fe60000100800 */
[C---:B------:R-:W-:Y:S07]  /*1b540*/  HMMA.1688.F32.TF32 R68, R192.reuse, R138, R148 ;  /* 0x0000008ac044723c */ /* 0x040fee0000081094 */
[----:B------:R-:W-:Y:S04]  /*1b550*/  STL.64 [R1+0x7e0], R56 ;  /* 0x0007e03801007387 */ /* 0x000fe80000100a00 */
[----:B------:R1:W-:Y:S04]  /*1b560*/  STL.64 [R1+0x7e8], R58 ;  /* 0x0007e83a01007387 */ /* 0x0003e80000100a00 */
[----:B------:R-:W-:Y:S04]  /*1b570*/  STL.64 [R1+0x870], R40 ;  /* 0x0008702801007387 */ /* 0x000fe80000100a00 */
[----:B------:R1:W-:Y:S02]  /*1b580*/  STL.64 [R1+0x878], R42 ;  /* 0x0008782a01007387 */ /* 0x0003e40000100a00 */
[C---:B-1----:R-:W-:Y:S08]  /*1b590*/  HMMA.1688.F32.TF32 R56, R192.reuse, R134, R152 ;  /* 0x00000086c038723c */ /* 0x042ff00000081098 */
[----:B------:R-:W-:Y:S01]  /*1b5a0*/  HMMA.1688.F32.TF32 R40, R192, R130, R200 ;  /* 0x00000082c028723c */ /* 0x000fe200000810c8 */
[----:B------:R-:W-:Y:S04]  /*1b5b0*/  STL.64 [R1+0x860], R68 ;  /* 0x0008604401007387 */ /* 0x000fe80000100a00 */
[----:B------:R-:W-:Y:S01]  /*1b5c0*/  STL.64 [R1+0x868], R70 ;  /* 0x0008684601007387 */ /* 0x000fe20000100a00 */
[----:B------:R-:W-:-:S02]  /*1b5d0*/  IMAD.MOV.U32 R9, RZ, RZ, R36 ;  /* 0x000000ffff097224 */ /* 0x000fc400078e0024 */
[----:B------:R-:W-:Y:S01]  /*1b5e0*/  IMAD.MOV.U32 R8, RZ, RZ, R37 ;  /* 0x000000ffff087224 */ /* 0x000fe200078e0025 */
[C---:B----4-:R-:W-:Y:S01]  /*1b5f0*/  HMMA.1688.F32.TF32 R20, R52.reuse, R6, R20 ;  /* 0x000000063414723c */ /* 0x050fe20000081014 */
[----:B------:R-:W-:Y:S04]  /*1b600*/  LDS R68, [R252+0x1080] ;  /* 0x00108000fc447984 */ /* 0x000fe80000000800 */
[----:B------:R-:W-:Y:S04]  /*1b610*/  LDS R70, [R252+0x1880] ;  /* 0x00188000fc467984 */ /* 0x000fe80000000800 */
[----:B------:R-:W-:Y:S04]  /*1b620*/  STL.64 [R1+0x850], R56 ;  /* 0x0008503801007387 */ /* 0x000fe80000100a00 */
[----:B------:R-:W-:Y:S04]  /*1b630*/  STL.64 [R1+0x858], R58 ;  /* 0x0008583a01007387 */ /* 0x000fe80000100a00 */
[----:B------:R-:W-:Y:S04]  /*1b640*/  STL.64 [R1+0x840], R40 ;  /* 0x0008402801007387 */ /* 0x000fe80000100a00 */
[----:B------:R2:W-:Y:S01]  /*1b650*/  STL.64 [R1+0x848], R42 ;  /* 0x0008482a01007387 */ /* 0x0005e20000100a00 */
[C---:B------:R-:W-:Y:S03]  /*1b660*/  HMMA.1688.F32.TF32 R44, R52.reuse, R38, R44 ;  /* 0x00000026342c723c */ /* 0x040fe6000008102c */
[----:B------:R-:W-:Y:S04]  /*1b670*/  LDS R69, [R29+0x1080] ;  /* 0x001080001d457984 */ /* 0x000fe80000000800 */
[----:B------:R-:W2:Y:S02]  /*1b680*/  LDS R71, [R29+0x1880] ;  /* 0x001880001d477984 */ /* 0x000ea40000000800 */
[C---:B--2---:R-:W-:Y:S11]  /*1b690*/  HMMA.1688.F32.TF32 R40, R52.reuse, R170, R248 ;  /* 0x000000aa3428723c */ /* 0x044ff600000810f8 */
[----:B------:R-:W-:Y:S11]  /*1b6a0*/  @!UPT UIADD3 URZ, URZ, URZ, URZ ;  /* 0x0000003f3f3ff290 */ /* 0x000ff6000fffe03f */
[----:B------:R-:W-:Y:S02]  /*1b6b0*/  @!UPT UIADD3 URZ, URZ, URZ, URZ ;  /* 0x0000003f3f3ff290 */ /* 0x000fe4000fffe03f */
[----:B------:R-:W-:Y:S02]  /*1b6c0*/  IMAD.MOV.U32 R248, RZ, RZ, R40 ;  /* 0x000000fffff87224 */ /* 0x000fe400078e0028 */
[----:B------:R-:W-:Y:S02]  /*1b6d0*/  IMAD.MOV.U32 R28, RZ, RZ, R41 ;  /* 0x000000ffff1c7224 */ /* 0x000fe400078e0029 */
[----:B------:R-:W-:Y:S02]  /*1b6e0*/  IMAD.MOV.U32 R25, RZ, RZ, R42 ;  /* 0x000000ffff197224 */ /* 0x000fe400078e002a */
[----:B------:R-:W-:Y:S01]  /*1b6f0*/  IMAD.MOV.U32 R24, RZ, RZ, R43 ;  /* 0x000000ffff187224 */ /* 0x000fe200078e002b */
[C---:B---3--:R-:W-:Y:S08]  /*1b700*/  HMMA.1688.F32.TF32 R56, R52.reuse, R166, R196 ;  /* 0x000000a63438723c */ /* 0x048ff000000810c4 */
[C---:B------:R-:W-:Y:S01]  /*1b710*/  HMMA.1688.F32.TF32 R40, R52.reuse, R162, R100 ;  /* 0x000000a23428723c */ /* 0x040fe20000081064 */
[----:B------:R-:W-:Y:S11]  /*1b720*/  STL [R1+0x1578], R248 ;  /* 0x001578f801007387 */ /* 0x000ff60000100800 */
[----:B------:R-:W-:Y:S03]  /*1b730*/  @!UPT UIADD3 URZ, URZ, URZ, URZ ;  /* 0x0000003f3f3ff290 */ /* 0x000fe6000fffe03f */
[----:B------:R-:W-:Y:S04]  /*1b740*/  STL.64 [R1+0xb0], R56 ;  /* 0x0000b03801007387 */ /* 0x000fe80000100a00 */
[----:B------:R-:W-:Y:S04]  /*1b750*/  STL.64 [R1+0xb8], R58 ;  /* 0x0000b83a01007387 */ /* 0x000fe80000100a00 */
[----:B------:R-:W-:Y:S04]  /*1b760*/  STL.64 [R1+0xa0], R40 ;  /* 0x0000a02801007387 */ /* 0x000fe80000100a00 */
[----:B------:R2:W-:Y:S02]  /*1b770*/  STL.64 [R1+0xa8], R42 ;  /* 0x0000a82a01007387 */ /* 0x0005e40000100a00 */
[C---:B--2---:R-:W-:Y:S08]  /*1b780*/  HMMA.1688.F32.TF32 R40, R52.reuse, R14, R120 ;  /* 0x0000000e3428723c */ /* 0x044ff00000081078 */
[C---:B------:R-:W-:Y:S08]  /*1b790*/  HMMA.1688.F32.TF32 R72, R52.reuse, R94, R116 ;  /* 0x0000005e3448723c */ /* 0x040ff00000081074 */
[----:B------:R-:W-:Y:S08]  /*1b7a0*/  HMMA.1688.F32.TF32 R56, R52, R18, R124 ;  /* 0x000000123438723c */ /* 0x000ff0000008107c */
[----:B------:R-:W-:Y:S01]  /*1b7b0*/  MOV R37, R40 ;  /* 0x0000002800257202 */ /* 0x000fe20000000f00 */
[----:B------:R-:W-:-:S02]  /*1b7c0*/  IMAD.MOV.U32 R36, RZ, RZ, R41 ;  /* 0x000000ffff247224 */ /* 0x000fc400078e0029 */
[----:B------:R-:W-:Y:S02]  /*1b7d0*/  IMAD.MOV.U32 R33, RZ, RZ, R42 ;  /* 0x000000ffff217224 */ /* 0x000fe400078e002a */
[----:B------:R-:W-:Y:S02]  /*1b7e0*/  IMAD.MOV.U32 R32, RZ, RZ, R43 ;  /* 0x000000ffff207224 */ /* 0x000fe400078e002b */
[C---:B------:R-:W-:Y:S01]  /*1b7f0*/  HMMA.1688.F32.TF32 R40, R52.reuse, R10, R96 ;  /* 0x0000000a3428723c */ /* 0x040fe20000081060 */
[----:B------:R-:W-:Y:S04]  /*1b800*/  STL.64 [R1+0x60], R72 ;  /* 0x0000604801007387 */ /* 0x000fe80000100a00 */
[----:B------:R-:W-:Y:S04]  /*1b810*/  STL.64 [R1+0x68], R74 ;  /* 0x0000684a01007387 */ /* 0x000fe80000100a00 */
[----:B------:R-:W-:Y:S04]  /*1b820*/  STL.64 [R1+0x100], R56 ;  /* 0x0001003801007387 */ /* 0x000fe80000100a00 */
[----:B------:R-:W-:Y:S04]  /*1b830*/  STL.64 [R1+0x108], R58 ;  /* 0x0001083a01007387 */ /* 0x000fe80000100a00 */
[----:B------:R-:W-:Y:S04]  /*1b840*/  STL [R1+0x1544], R32 ;  /* 0x0015442001007387 */ /* 0x000fe80000100800 */
[----:B------:R-:W-:Y:S04]  /*1b850*/  STL [R1+0x1540], R33 ;  /* 0x0015402101007387 */ /* 0x000fe80000100800 */
[----:B------:R-:W-:Y:S04]  /*1b860*/  STL [R1+0x153c], R36 ;  /* 0x00153c2401007387 */ /* 0x000fe80000100800 */
[----:B------:R-:W-:Y:S04]  /*1b870*/  STL [R1+0x1538], R37 ;  /* 0x0015382501007387 */ /* 0x000fe80000100800 */
[----:B------:R-:W-:Y:S04]  /*1b880*/  STL.64 [R1+0x1d0], R40 ;  /* 0x0001d02801007387 */ /* 0x000fe80000100a00 */
[----:B------:R2:W-:Y:S04]  /*1b890*/  STL.64 [R1+0x1d8], R42 ;  /* 0x0001d82a01007387 */ /* 0x0005e80000100a00 */
[----:B------:R-:W-:Y:S04]  /*1b8a0*/  STL.64 [R1+0x2a0], R20 ;  /* 0x0002a01401007387 */ /* 0x000fe80000100a00 */
[----:B------:R3:W-:Y:S01]  /*1b8b0*/  STL.64 [R1+0x2a8], R22 ;  /* 0x0002a81601007387 */ /* 0x0007e20000100a00 */
[C---:B--2---:R-:W-:Y:S08]  /*1b8c0*/  HMMA.1688.F32.TF32 R40, R52.reuse, R34, R60 ;  /* 0x000000223428723c */ /* 0x044ff0000008103c */
[C---:B---3--:R-:W-:Y:S01]  /*1b8d0*/  HMMA.1688.F32.TF32 R20, R52.reuse, R30, R76 ;  /* 0x0000001e3414723c */ /* 0x048fe2000008104c */
[----:B------:R-:W-:Y:S04]  /*1b8e0*/  STL.64 [R1+0x660], R44 ;  /* 0x0006602c01007387 */ /* 0x000fe80000100a00 */
[----:B------:R-:W-:Y:S10]  /*1b8f0*/  STL.64 [R1+0x668], R46 ;  /* 0x0006682e01007387 */ /* 0x000ff40000100a00 */
[----:B------:R2:W-:Y:S04]  /*1b900*/  STL.64 [R1+0x6b0], R40 ;  /* 0x0006b02801007387 */ /* 0x0005e80000100a00 */
[----:B------:R3:W-:Y:S04]  /*1b910*/  STL.64 [R1+0x6b8], R42 ;  /* 0x0006b82a01007387 */ /* 0x0007e80000100a00 */
[----:B------:R2:W-:Y:S04]  /*1b920*/  STL.64 [R1+0x718], R22 ;  /* 0x0007181601007387 */ /* 0x0005e80000100a00 */
[----:B------:R-:W4:Y:S04]  /*1b930*/  LDL.LU R124, [R1+0xf0] ;  /* 0x0000f000017c7983 */ /* 0x000f280000300800 */
[----:B------:R-:W4:Y:S04]  /*1b940*/  LDL.LU R125, [R1+0xf4] ;  /* 0x0000f400017d7983 */ /* 0x000f280000300800 */
[----:B------:R-:W4:Y:S04]  /*1b950*/  LDL.LU R126, [R1+0xf8] ;  /* 0x0000f800017e7983 */ /* 0x000f280000300800 */
[----:B------:R-:W4:Y:S04]  /*1b960*/  LDL.LU R127, [R1+0xfc] ;  /* 0x0000fc00017f7983 */ /* 0x000f280000300800 */
[----:B------:R-:W2:Y:S04]  /*1b970*/  LDL.LU R196, [R1+0x2b0] ;  /* 0x0002b00001c47983 */ /* 0x000ea80000300800 */
[----:B------:R-:W2:Y:S04]  /*1b980*/  LDL.LU R197, [R1+0x2b4] ;  /* 0x0002b40001c57983 */ /* 0x000ea80000300800 */
[----:B------:R-:W2:Y:S04]  /*1b990*/  LDL.LU R198, [R1+0x2b8] ;  /* 0x0002b80001c67983 */ /* 0x000ea80000300800 */
[----:B------:R-:W2:Y:S04]  /*1b9a0*/  LDL.LU R199, [R1+0x2bc] ;  /* 0x0002bc0001c77983 */ /* 0x000ea80000300800 */
[----:B--2---:R-:W2:Y:S04]  /*1b9b0*/  LDL.LU R40, [R1+0x3d0] ;  /* 0x0003d00001287983 */ /* 0x004ea80000300800 */
[----:B------:R-:W2:Y:S04]  /*1b9c0*/  LDL.LU R41, [R1+0x3d4] ;  /* 0x0003d40001297983 */ /* 0x000ea80000300800 */
[----:B---3--:R-:W2:Y:S04]  /*1b9d0*/  LDL.LU R42, [R1+0x3d8] ;  /* 0x0003d800012a7983 */ /* 0x008ea80000300800 */
[----:B------:R-:W2:Y:S04]  /*1b9e0*/  LDL.LU R43, [R1+0x3dc] ;  /* 0x0003dc00012b7983 */ /* 0x000ea80000300800 */
[----:B------:R-:W3:Y:S04]  /*1b9f0*/  LDL.LU R56, [R1+0x330] ;  /* 0x0003300001387983 */ /* 0x000ee80000300800 */
[----:B------:R-:W3:Y:S04]  /*1ba00*/  LDL.LU R57, [R1+0x334] ;  /* 0x0003340001397983 */ /* 0x000ee80000300800 */
[----:B------:R-:W3:Y:S04]  /*1ba10*/  LDL.LU R58, [R1+0x338] ;  /* 0x00033800013a7983 */ /* 0x000ee80000300800 */
        /* <DEDUP_REMOVED lines=16> */
[----:B------:R-:W4:Y:S01]  /*1bb20*/  LDL.LU R99, [R1+0x3c] ;  /* 0x00003c0001637983 */ /* 0x000f220000300800 */
[C---:B------:R-:W-:Y:S08]  /*1bb30*/  HMMA.1688.F32.TF32 R60, R52.reuse, R26, R104 ;  /* 0x0000001a343c723c */ /* 0x040ff00000081068 */
[----:B------:R-:W-:Y:S01]  /*1bb40*/  HMMA.1688.F32.TF32 R44, R52, R142, R156 ;  /* 0x0000008e342c723c */ /* 0x000fe2000008109c */
[----:B------:R-:W-:-:S02]  /*1bb50*/  IMAD.MOV.U32 R137, RZ, RZ, R21 ;  /* 0x000000ffff897224 */ /* 0x000fc400078e0015 */
[----:B------:R-:W-:-:S03]  /*1bb60*/  IMAD.MOV.U32 R136, RZ, RZ, R20 ;  /* 0x000000ffff887224 */ /* 0x000fc600078e0014 */
[----:B------:R-:W-:Y:S02]  /*1bb70*/  STL [R1+0x1534], R137 ;  /* 0x0015348901007387 */ /* 0x000fe40000100800 */
[C---:B------:R-:W-:Y:S02]  /*1bb80*/  HMMA.1688.F32.TF32 R20, R52.reuse, R138, R176 ;  /* 0x0000008a3414723c */ /* 0x040fe400000810b0 */
[----:B------:R-:W-:Y:S05]  /*1bb90*/  STL [R1+0x1530], R136 ;  /* 0x0015308801007387 */ /* 0x000fea0000100800 */
[----:B------:R-:W-:Y:S04]  /*1bba0*/  STL.64 [R1+0x740], R60 ;  /* 0x0007403c01007387 */ /* 0x000fe80000100a00 */
[----:B------:R1:W-:Y:S04]  /*1bbb0*/  STL.64 [R1+0x748], R62 ;  /* 0x0007483e01007387 */ /* 0x0003e80000100a00 */
[----:B------:R-:W-:Y:S04]  /*1bbc0*/  STL.64 [R1+0x810], R44 ;  /* 0x0008102c01007387 */ /* 0x000fe80000100a00 */
[----:B------:R1:W-:Y:S02]  /*1bbd0*/  STL.64 [R1+0x818], R46 ;  /* 0x0008182e01007387 */ /* 0x0003e40000100a00 */
[C---:B-1----:R-:W-:Y:S08]  /*1bbe0*/  HMMA.1688.F32.TF32 R60, R52.reuse, R134, R180 ;  /* 0x00000086343c723c */ /* 0x042ff000000810b4 */
[----:B------:R-:W-:Y:S01]  /*1bbf0*/  HMMA.1688.F32.TF32 R44, R52, R130, R188 ;  /* 0x00000082342c723c */ /* 0x000fe200000810bc */
[----:B------:R-:W-:Y:S04]  /*1bc00*/  STL.64 [R1+0x800], R20 ;  /* 0x0008001401007387 */ /* 0x000fe80000100a00 */
[----:B------:R-:W-:Y:S04]  /*1bc10*/  STL.64 [R1+0x808], R22 ;  /* 0x0008081601007387 */ /* 0x000fe80000100a00 */
[----:B------:R-:W-:Y:S04]  /*1bc20*/  LDS R20, [R2+0x1100] ;  /* 0x0011000002147984 */ /* 0x000fe80000000800 */
[----:B------:R-:W-:Y:S04]  /*1bc30*/  LDS R22, [R2+0x1900] ;  /* 0x0019000002167984 */ /* 0x000fe80000000800 */
[----:B------:R-:W-:Y:S04]  /*1bc40*/  STL.64 [R1+0x7f0], R60 ;  /* 0x0007f03c01007387 */ /* 0x000fe80000100a00 */
[----:B------:R-:W-:Y:S04]  /*1bc50*/  STL.64 [R1+0x7f8], R62 ;  /* 0x0007f83e01007387 */ /* 0x000fe80000100a00 */
[----:B------:R-:W-:Y:S04]  /*1bc60*/  STL.64 [R1+0x7d0], R44 ;  /* 0x0007d02c01007387 */ /* 0x000fe80000100a00 */
[----:B------:R2:W-:Y:S04]  /*1bc70*/  STL.64 [R1+0x7d8], R46 ;  /* 0x0007d82e01007387 */ /* 0x0005e80000100a00 */
[----:B------:R-:W-:Y:S04]  /*1bc80*/  LDS R21, [R3+0x1100] ;  /* 0x0011000003157984 */ /* 0x000fe80000000800 */
[----:B------:R-:W1:Y:S01]  /*1bc90*/  LDS R23, [R3+0x1900] ;  /* 0x0019000003177984 */ /* 0x000e620000000800 */
[C---:B--2---:R-:W-:Y:S08]  /*1bca0*/  HMMA.1688.F32.TF32 R44, R68.reuse, R162, R196 ;  /* 0x000000a2442c723c */ /* 0x044ff000000810c4 */
[C---:B------:R-:W-:Y:S08]  /*1bcb0*/  HMMA.1688.F32.TF32 R40, R68.reuse, R170, R40 ;  /* 0x000000aa4428723c */ /* 0x040ff00000081028 */
[C---:B---3--:R-:W-:Y:S11]  /*1bcc0*/  HMMA.1688.F32.TF32 R56, R68.reuse, R166, R56 ;  /* 0x000000a64438723c */ /* 0x048ff60000081038 */
[----:B------:R-:W-:Y:S04]  /*1bcd0*/  @!UPT UIADD3 URZ, URZ, URZ, URZ ;  /* 0x0000003f3f3ff290 */ /* 0x000fe8000fffe03f */
[----:B------:R-:W-:Y:S04]  /*1bce0*/  STL.64 [R1+0x1598], R42 ;  /* 0x0015982a01007387 */ /* 0x000fe80000100a00 */
[----:B------:R2:W-:Y:S01]  /*1bcf0*/  STL.64 [R1+0x1590], R40 ;  /* 0x0015902801007387 */ /* 0x0005e20000100a00 */
[C---:B----4-:R-:W-:Y:S03]  /*1bd00*/  HMMA.1688.F32.TF32 R52, R68.reuse, R94, R100 ;  /* 0x0000005e4434723c */ /* 0x050fe60000081064 */
[----:B------:R-:W-:Y:S04]  /*1bd10*/  LDS R100, [R252+0x1100] ;  /* 0x00110000fc647984 */ /* 0x000fe80000000800 */
[----:B------:R-:W-:Y:S04]  /*1bd20*/  LDS R102, [R252+0x1900] ;  /* 0x00190000fc667984 */ /* 0x000fe80000000800 */
[----:B------:R-:W-:Y:S04]  /*1bd30*/  STL.64 [R1+0x1550], R58 ;  /* 0x0015503a01007387 */ /* 0x000fe80000100a00 */
[----:B------:R-:W-:Y:S04]  /*1bd40*/  STL.64 [R1+0x1548], R56 ;  /* 0x0015483801007387 */ /* 0x000fe80000100a00 */
[----:B------:R-:W-:Y:S01]  /*1bd50*/  STL.64 [R1+0x1560], R46 ;  /* 0x0015602e01007387 */ /* 0x000fe20000100a00 */
[C---:B--2---:R-:W-:Y:S03]  /*1bd60*/  HMMA.1688.F32.TF32 R40, R68.reuse, R14, R124 ;  /* 0x0000000e4428723c */ /* 0x044fe6000008107c */
[----:B------:R2:W-:Y:S04]  /*1bd70*/  STL.64 [R1+0x1558], R44 ;  /* 0x0015582c01007387 */ /* 0x0005e80000100a00 */
[----:B------:R-:W-:Y:S04]  /*1bd80*/  LDS R101, [R29+0x1100] ;  /* 0x001100001d657984 */ /* 0x000fe80000000800 */
[----:B------:R-:W3:Y:S01]  /*1bd90*/  LDS R103, [R29+0x1900] ;  /* 0x001900001d677984 */ /* 0x000ee20000000800 */
[----:B--2---:R-:W-:Y:S03]  /*1bda0*/  HMMA.1688.F32.TF32 R44, R68, R18, R116 ;  /* 0x00000012442c723c */ /* 0x004fe60000081074 */
[----:B------:R-:W-:Y:S04]  /*1bdb0*/  STL.64 [R1+0x1570], R54 ;  /* 0x0015703601007387 */ /* 0x000fe80000100a00 */
[----:B------:R2:W-:Y:S05]  /*1bdc0*/  STL.64 [R1+0x1568], R52 ;  /* 0x0015683401007387 */ /* 0x0005ea0000100a00 */
[----:B------:R-:W-:Y:S01]  /*1bdd0*/  IMAD.MOV.U32 R32, RZ, RZ, R40 ;  /* 0x000000ffff207224 */ /* 0x000fe200078e0028 */
[----:B------:R-:W-:Y:S01]  /*1bde0*/  MOV R33, R41 ;  /* 0x0000002900217202 */ /* 0x000fe20000000f00 */
[----:B------:R-:W-:-:S02]  /*1bdf0*/  IMAD.MOV.U32 R36, RZ, RZ, R42 ;  /* 0x000000ffff247224 */ /* 0x000fc400078e002a */
[----:B------:R-:W-:Y:S01]  /*1be00*/  IMAD.MOV.U32 R37, RZ, RZ, R43 ;  /* 0x000000ffff257224 */ /* 0x000fe200078e002b */
[C---:B--2---:R-:W-:Y:S06]  /*1be10*/  HMMA.1688.F32.TF32 R52, R68.reuse, R10, R120 ;  /* 0x0000000a4434723c */ /* 0x044fec0000081078 */
[----:B------:R-:W-:Y:S04]  /*1be20*/  STL.64 [R1], R44 ;  /* 0x0000002c01007387 */ /* 0x000fe80000100a00 */
[----:B------:R2:W-:Y:S01]  /*1be30*/  STL.64 [R1+0x8], R46 ;  /* 0x0000082e01007387 */ /* 0x0005e20000100a00 */
[C---:B------:R-:W-:Y:S08]  /*1be40*/  HMMA.1688.F32.TF32 R40, R68.reuse, R38, R48 ;  /* 0x000000264428723c */ /* 0x040ff00000081030 */
[C---:B--2---:R-:W-:Y:S04]  /*1be50*/  HMMA.1688.F32.TF32 R44, R68.reuse, R6, R96 ;  /* 0x00000006442c723c */ /* 0x044fe80000081060 */
[----:B------:R-:W-:Y:S04]  /*1be60*/  STL.64 [R1+0x50], R52 ;  /* 0x0000503401007387 */ /* 0x000fe80000100a00 */
[----:B------:R-:W-:Y:S04]  /*1be70*/  STL.64 [R1+0x58], R54 ;  /* 0x0000583601007387 */ /* 0x000fe80000100a00 */
[----:B------:R-:W1:Y:S11]  /*1be80*/  LDL.LU R124, [R1+0x70] ;  /* 0x00007000017c7983 */ /* 0x000e760000300800 */
[----:B------:R-:W-:Y:S04]  /*1be90*/  STL.64 [R1+0x90], R44 ;  /* 0x0000902c01007387 */ /* 0x000fe80000100a00 */
[----:B------:R2:W-:Y:S04]  /*1bea0*/  STL.64 [R1+0x98], R46 ;  /* 0x0000982e01007387 */ /* 0x0005e80000100a00 */
[----:B------:R-:W-:Y:S04]  /*1beb0*/  STL.64 [R1+0x240], R40 ;  /* 0x0002402801007387 */ /* 0x000fe80000100a00 */
[----:B------:R4:W-:Y:S04]  /*1bec0*/  STL.64 [R1+0x248], R42 ;  /* 0x0002482a01007387 */ /* 0x0009e80000100a00 */
[----:B------:R-:W1:Y:S04]  /*1bed0*/  LDL.LU R125, [R1+0x74] ;  /* 0x00007400017d7983 */ /* 0x000e680000300800 */
[----:B------:R-:W1:Y:S04]  /*1bee0*/  LDL.LU R126, [R1+0x78] ;  /* 0x00007800017e7983 */ /* 0x000e680000300800 */
[----:B------:R-:W1:Y:S04]  /*1bef0*/  LDL.LU R127, [R1+0x7c] ;  /* 0x00007c00017f7983 */ /* 0x000e680000300800 */
[----:B------:R-:W3:Y:S04]  /*1bf00*/  LDL.LU R116, [R1+0xe0] ;  /* 0x0000e00001747983 */ /* 0x000ee80000300800 */
        /* <DEDUP_REMOVED lines=34> */
[----:B------:R-:W3:Y:S01]  /*1c130*/  LDL.LU R123, [R1+0x2c] ;  /* 0x00002c00017b7983 */ /* 0x000ee20000300800 */
[C---:B--2---:R-:W-:Y:S08]  /*1c140*/  HMMA.1688.F32.TF32 R44, R68.reuse, R34, R64 ;  /* 0x00000022442c723c */ /* 0x044ff00000081040 */
[C---:B----4-:R-:W-:Y:S08]  /*1c150*/  HMMA.1688.F32.TF32 R40, R68.reuse, R30, R80 ;  /* 0x0000001e4428723c */ /* 0x050ff00000081050 */
[----:B------:R-:W-:Y:S07]  /*1c160*/  HMMA.1688.F32.TF32 R48, R68, R26, R108 ;  /* 0x0000001a4430723c */ /* 0x000fee000008106c */
[----:B------:R-:W-:Y:S04]  /*1c170*/  STL.64 [R1+0x5c0], R44 ;  /* 0x0005c02c01007387 */ /* 0x000fe80000100a00 */
[----:B------:R2:W-:Y:S04]  /*1c180*/  STL.64 [R1+0x5c8], R46 ;  /* 0x0005c82e01007387 */ /* 0x0005e80000100a00 */
[----:B------:R4:W-:Y:S01]  /*1c190*/  STL.64 [R1+0x618], R42 ;  /* 0x0006182a01007387 */ /* 0x0009e20000100a00 */
[----:B------:R-:W-:-:S02]  /*1c1a0*/  IMAD.MOV.U32 R140, RZ, RZ, R40 ;  /* 0x000000ffff8c7224 */ /* 0x000fc400078e0028 */
[----:B------:R-:W-:Y:S01]  /*1c1b0*/  IMAD.MOV.U32 R141, RZ, RZ, R41 ;  /* 0x000000ffff8d7224 */ /* 0x000fe200078e0029 */
[C---:B--2---:R-:W-:Y:S08]  /*1c1c0*/  HMMA.1688.F32.TF32 R44, R68.reuse, R142, R184 ;  /* 0x0000008e442c723c */ /* 0x044ff000000810b8 */
[C---:B----4-:R-:W-:Y:S01]  /*1c1d0*/  HMMA.1688.F32.TF32 R40, R68.reuse, R138, R216 ;  /* 0x0000008a4428723c */ /* 0x050fe200000810d8 */
[----:B------:R-:W-:Y:S04]  /*1c1e0*/  STL [R1+0x151c], R141 ;  /* 0x00151c8d01007387 */ /* 0x000fe80000100800 */
[----:B------:R-:W-:Y:S04]  /*1c1f0*/  STL [R1+0x1518], R140 ;  /* 0x0015188c01007387 */ /* 0x000fe80000100800 */
[----:B------:R-:W-:Y:S04]  /*1c200*/  STL.64 [R1+0x690], R48 ;  /* 0x0006903001007387 */ /* 0x000fe80000100a00 */
[----:B------:R-:W-:Y:S04]  /*1c210*/  STL.64 [R1+0x698], R50 ;  /* 0x0006983201007387 */ /* 0x000fe80000100a00 */
[----:B------:R-:W2:Y:S04]  /*1c220*/  LDL.LU R96, [R1+0x500] ;  /* 0x0005000001607983 */ /* 0x000ea80000300800 */
[----:B------:R-:W-:Y:S04]  /*1c230*/  STL.64 [R1+0x7a0], R44 ;  /* 0x0007a02c01007387 */ /* 0x000fe80000100a00 */
[----:B------:R4:W-:Y:S04]  /*1c240*/  STL.64 [R1+0x7a8], R46 ;  /* 0x0007a82e01007387 */ /* 0x0009e80000100a00 */
[----:B------:R-:W-:Y:S04]  /*1c250*/  STL.64 [R1+0x790], R40 ;  /* 0x0007902801007387 */ /* 0x000fe80000100a00 */
[----:B------:R4:W-:Y:S04]  /*1c260*/  STL.64 [R1+0x798], R42 ;  /* 0x0007982a01007387 */ /* 0x0009e80000100a00 */
[----:B------:R-:W2:Y:S04]  /*1c270*/  LDL.LU R97, [R1+0x504] ;  /* 0x0005040001617983 */ /* 0x000ea80000300800 */
[----:B------:R-:W2:Y:S04]  /*1c280*/  LDL.LU R98, [R1+0x508] ;  /* 0x0005080001627983 */ /* 0x000ea80000300800 */
[----:B------:R-:W2:Y:S01]  /*1c290*/  LDL.LU R99, [R1+0x50c] ;  /* 0x00050c0001637983 */ /* 0x000ea20000300800 */
[C---:B----4-:R-:W-:Y:S08]  /*1c2a0*/  HMMA.1688.F32.TF32 R44, R68.reuse, R134, R220 ;  /* 0x00000086442c723c */ /* 0x050ff000000810dc */
[----:B------:R-:W-:Y:S11]  /*1c2b0*/  HMMA.1688.F32.TF32 R40, R68, R130, R224 ;  /* 0x000000824428723c */ /* 0x000ff600000810e0 */
[----:B------:R-:W-:Y:S04]  /*1c2c0*/  @!UPT UIADD3 URZ, URZ, URZ, URZ ;  /* 0x0000003f3f3ff290 */ /* 0x000fe8000fffe03f */
[----:B------:R-:W-:Y:S04]  /*1c2d0*/  STL.64 [R1+0x780], R44 ;  /* 0x0007802c01007387 */ /* 0x000fe80000100a00 */
[----:B------:R1:W-:Y:S04]  /*1c2e0*/  STL.64 [R1+0x788], R46 ;  /* 0x0007882e01007387 */ /* 0x0003e80000100a00 */
[----:B------:R-:W-:Y:S04]  /*1c2f0*/  STL.64 [R1+0x770], R40 ;  /* 0x0007702801007387 */ /* 0x000fe80000100a00 */
[----:B------:R4:W-:Y:S01]  /*1c300*/  STL.64 [R1+0x778], R42 ;  /* 0x0007782a01007387 */ /* 0x0009e20000100a00 */
[C---:B-1----:R-:W-:Y:S08]  /*1c310*/  HMMA.1688.F32.TF32 R44, R20.reuse, R38, R124 ;  /* 0x00000026142c723c */ /* 0x042ff0000008107c */
[C---:B---3--:R-:W-:Y:S08]  /*1c320*/  HMMA.1688.F32.TF32 R52, R20.reuse, R6, R116 ;  /* 0x000000061434723c */ /* 0x048ff00000081074 */
[C---:B------:R-:W-:Y:S08]  /*1c330*/  HMMA.1688.F32.TF32 R216, R20.reuse, R10, R196 ;  /* 0x0000000a14d8723c */ /* 0x040ff000000810c4 */
[C---:B------:R-:W-:Y:S11]  /*1c340*/  HMMA.1688.F32.TF32 R68, R20.reuse, R170, R200 ;  /* 0x000000aa1444723c */ /* 0x040ff600000810c8 */
[----:B------:R-:W-:Y:S11]  /*1c350*/  @!UPT UIADD3 URZ, URZ, URZ, URZ ;  /* 0x0000003f3f3ff290 */ /* 0x000ff6000fffe03f */
[----:B------:R-:W-:Y:S01]  /*1c360*/  @!UPT UIADD3 URZ, URZ, URZ, URZ ;  /* 0x0000003f3f3ff290 */ /* 0x000fe2000fffe03f */
[----:B------:R-:W-:Y:S04]  /*1c370*/  STL.64 [R1+0x15a8], R70 ;  /* 0x0015a84601007387 */ /* 0x000fe80000100a00 */
[----:B------:R-:W-:Y:S01]  /*1c380*/  STL.64 [R1+0x15a0], R68 ;  /* 0x0015a04401007387 */ /* 0x000fe20000100a00 */
[C---:B----4-:R-:W-:Y:S03]  /*1c390*/  HMMA.1688.F32.TF32 R40, R20.reuse, R34, R120 ;  /* 0x000000221428723c */ /* 0x050fe60000081078 */
[----:B------:R-:W-:Y:S04]  /*1c3a0*/  STL.64 [R1+0x10], R52 ;  /* 0x0000103401007387 */ /* 0x000fe80000100a00 */
[----:B------:R-:W-:Y:S04]  /*1c3b0*/  STL.64 [R1+0x18], R54 ;  /* 0x0000183601007387 */ /* 0x000fe80000100a00 */
[----:B------:R-:W-:Y:S04]  /*1c3c0*/  STL.64 [R1+0x80], R44 ;  /* 0x0000802c01007387 */ /* 0x000fe80000100a00 */
[----:B------:R1:W-:Y:S08]  /*1c3d0*/  STL.64 [R1+0x88], R46 ;  /* 0x0000882e01007387 */ /* 0x0003f00000100a00 */
[----:B------:R3:W-:Y:S01]  /*1c3e0*/  STL.64 [R1+0x150], R40 ;  /* 0x0001502801007387 */ /* 0x0007e20000100a00 */
[----:B------:R-:W-:Y:S01]  /*1c3f0*/  IMAD.MOV.U32 R137, RZ, RZ, R42 ;  /* 0x000000ffff897224 */ /* 0x000fe200078e002a */
[----:B-1----:R-:W-:Y:S01]  /*1c400*/  HMMA.1688.F32.TF32 R44, R20, R30, R84 ;  /* 0x0000001e142c723c */ /* 0x002fe20000081054 */
[----:B------:R-:W-:-:S07]  /*1c410*/  IMAD.MOV.U32 R136, RZ, RZ, R43 ;  /* 0x000000ffff887224 */ /* 0x000fce00078e002b */
[C---:B---3--:R-:W-:Y:S01]  /*1c420*/  HMMA.1688.F32.TF32 R40, R20.reuse, R26, R112 ;  /* 0x0000001a1428723c */ /* 0x048fe20000081070 */
[----:B------:R-:W-:Y:S04]  /*1c430*/  LDS R112, [R2+0x1180] ;  /* 0x0011800002707984 */ /* 0x000fe80000000800 */
[----:B------:R-:W-:Y:S03]  /*1c440*/  LDS R114, [R2+0x1980] ;  /* 0x0019800002727984 */ /* 0x000fe60000000800 */
[C---:B------:R-:W-:Y:S01]  /*1c450*/  HMMA.1688.F32.TF32 R52, R20.reuse, R142, R212 ;  /* 0x0000008e1434723c */ /* 0x040fe200000810d4 */
[----:B------:R-:W-:Y:S06]  /*1c460*/  LDS R113, [R3+0x1180] ;  /* 0x0011800003717984 */ /* 0x000fec0000000800 */
[----:B------:R-:W-:Y:S04]  /*1c470*/  STL.64 [R1+0x1a0], R44 ;  /* 0x0001a02c01007387 */ /* 0x000fe80000100a00 */
[----:B------:R1:W-:Y:S01]  /*1c480*/  STL.64 [R1+0x1a8], R46 ;  /* 0x0001a82e01007387 */ /* 0x0003e20000100a00 */
[C---:B------:R-:W-:Y:S03]  /*1c490*/  HMMA.1688.F32.TF32 R72, R20.reuse, R166, R72 ;  /* 0x000000a61448723c */ /* 0x040fe60000081048 */
[----:B------:R-:W3:Y:S04]  /*1c4a0*/  LDS R115, [R3+0x1980] ;  /* 0x0019800003737984 */ /* 0x000ee80000000800 */
[----:B------:R-:W-:Y:S01]  /*1c4b0*/  STL.64 [R1+0x590], R40 ;  /* 0x0005902801007387 */ /* 0x000fe20000100a00 */
[C---:B------:R-:W-:Y:S03]  /*1c4c0*/  HMMA.1688.F32.TF32 R76, R20.reuse, R162, R152 ;  /* 0x000000a2144c723c */ /* 0x040fe60000081098 */
[----:B------:R4:W-:Y:S05]  /*1c4d0*/  STL.64 [R1+0x598], R42 ;  /* 0x0005982a01007387 */ /* 0x0009ea0000100a00 */
[C---:B-1----:R-:W-:Y:S08]  /*1c4e0*/  HMMA.1688.F32.TF32 R44, R20.reuse, R138, R228 ;  /* 0x0000008a142c723c */ /* 0x042ff000000810e4 */
[C---:B----4-:R-:W-:Y:S08]  /*1c4f0*/  HMMA.1688.F32.TF32 R40, R20.reuse, R134, R232 ;  /* 0x000000861428723c */ /* 0x050ff000000810e8 */
[C---:B------:R-:W-:Y:S08]  /*1c500*/  HMMA.1688.F32.TF32 R88, R20.reuse, R94, R88 ;  /* 0x0000005e1458723c */ /* 0x040ff00000081058 */
[C---:B------:R-:W-:Y:S08]  /*1c510*/  HMMA.1688.F32.TF32 R48, R20.reuse, R18, R148 ;  /* 0x000000121430723c */ /* 0x040ff00000081094 */
[C---:B------:R-:W-:Y:S08]  /*1c520*/  HMMA.1688.F32.TF32 R60, R20.reuse, R14, R144 ;  /* 0x0000000e143c723c */ /* 0x040ff00000081090 */
[----:B------:R-:W-:Y:S01]  /*1c530*/  HMMA.1688.F32.TF32 R20, R20, R130, R236 ;  /* 0x000000821414723c */ /* 0x000fe200000810ec */
[----:B------:R-:W-:Y:S04]  /*1c540*/  STL.64 [R1+0x700], R52 ;  /* 0x0007003401007387 */ /* 0x000fe80000100a00 */
[----:B------:R-:W-:Y:S04]  /*1c550*/  STL.64 [R1+0x708], R54 ;  /* 0x0007083601007387 */ /* 0x000fe80000100a00 */
[----:B------:R-:W-:Y:S04]  /*1c560*/  STL.64 [R1+0x6f0], R44 ;  /* 0x0006f02c01007387 */ /* 0x000fe80000100a00 */
[----:B------:R-:W-:Y:S04]  /*1c570*/  STL.64 [R1+0x6f8], R46 ;  /* 0x0006f82e01007387 */ /* 0x000fe80000100a00 */
[----:B------:R1:W-:Y:S04]  /*1c580*/  STL.64 [R1+0x6e0], R40 ;  /* 0x0006e02801007387 */ /* 0x0003e80000100a00 */
[----:B------:R4:W-:Y:S04]  /*1c590*/  STL.64 [R1+0x6e8], R42 ;  /* 0x0006e82a01007387 */ /* 0x0009e80000100a00 */
        /* <DEDUP_REMOVED lines=22> */
[C---:B--2---:R-:W-:Y:S03]  /*1c700*/  HMMA.1688.F32.TF32 R116, R100.reuse, R170, R96 ;  /* 0x000000aa6474723c */ /* 0x044fe60000081060 */
[----:B------:R-:W2:Y:S04]  /*1c710*/  LDL.LU R56, [R1+0x2e0] ;  /* 0x0002e00001387983 */ /* 0x000ea80000300800 */
        /* <DEDUP_REMOVED lines=23> */
[----:B-1----:R-:W2:Y:S04]  /*1c890*/  LDL.LU R40, [R1+0x280] ;  /* 0x0002800001287983 */ /* 0x002ea80000300800 */
[----:B------:R-:W2:Y:S04]  /*1c8a0*/  LDL.LU R41, [R1+0x284] ;  /* 0x0002840001297983 */ /* 0x000ea80000300800 */
[----:B----4-:R-:W2:Y:S04]  /*1c8b0*/  LDL.LU R42, [R1+0x288] ;  /* 0x00028800012a7983 */ /* 0x010ea80000300800 */
[----:B------:R-:W2:Y:S04]  /*1c8c0*/  LDL.LU R43, [R1+0x28c] ;  /* 0x00028c00012b7983 */ /* 0x000ea80000300800 */
        /* <DEDUP_REMOVED lines=20> */
[C---:B------:R-:W-:Y:S03]  /*1ca10*/  HMMA.1688.F32.TF32 R52, R100.reuse, R138, R240 ;  /* 0x0000008a6434723c */ /* 0x040fe600000810f0 */
[----:B------:R-:W-:Y:S04]  /*1ca20*/  LDS R20, [R252+0x1180] ;  /* 0x00118000fc147984 */ /* 0x000fe80000000800 */
[----:B------:R-:W-:Y:S04]  /*1ca30*/  LDS R22, [R252+0x1980] ;  /* 0x00198000fc167984 */ /* 0x000fe80000000800 */
[----:B------:R-:W-:Y:S04]  /*1ca40*/  LDS R21, [R29+0x1180] ;  /* 0x001180001d157984 */ /* 0x000fe80000000800 */
[----:B------:R-:W2:Y:S02]  /*1ca50*/  LDS R23, [R29+0x1980] ;  /* 0x001980001d177984 */ /* 0x000ea40000000800 */
[C---:B--2---:R-:W-:Y:S08]  /*1ca60*/  HMMA.1688.F32.TF32 R80, R100.reuse, R6, R40 ;  /* 0x000000066450723c */ /* 0x044ff00000081028 */
[C---:B---3--:R-:W-:Y:S11]  /*1ca70*/  HMMA.1688.F32.TF32 R40, R100.reuse, R34, R180 ;  /* 0x000000226428723c */ /* 0x048ff600000810b4 */
[----:B------:R-:W-:Y:S11]  /*1ca80*/  @!UPT UIADD3 URZ, URZ, URZ, URZ ;  /* 0x0000003f3f3ff290 */ /* 0x000ff6000fffe03f */
[----:B------:R-:W-:Y:S02]  /*1ca90*/  @!UPT UIADD3 URZ, URZ, URZ, URZ ;  /* 0x0000003f3f3ff290 */ /* 0x000fe4000fffe03f */
[----:B------:R-:W-:Y:S01]  /*1caa0*/  MOV R133, R40 ;  /* 0x0000002800857202 */ /* 0x000fe20000000f00 */
[----:B------:R-:W-:Y:S02]  /*1cab0*/  IMAD.MOV.U32 R132, RZ, RZ, R41 ;  /* 0x000000ffff847224 */ /* 0x000fe400078e0029 */
[----:B------:R-:W-:Y:S02]  /*1cac0*/  IMAD.MOV.U32 R129, RZ, RZ, R42 ;  /* 0x000000ffff817224 */ /* 0x000fe400078e002a */
[----:B------:R-:W-:Y:S02]  /*1cad0*/  IMAD.MOV.U32 R128, RZ, RZ, R43 ;  /* 0x000000ffff807224 */ /* 0x000fe400078e002b */
[C---:B----4-:R-:W-:Y:S08]  /*1cae0*/  HMMA.1688.F32.TF32 R40, R100.reuse, R30, R176 ;  /* 0x0000001e6428723c */ /* 0x050ff000000810b0 */
[C---:B------:R-:W-:Y:S11]  /*1caf0*/  HMMA.1688.F32.TF32 R44, R100.reuse, R26, R156 ;  /* 0x0000001a642c723c */ /* 0x040ff6000008109c */
[----:B------:R-:W-:Y:S04]  /*1cb00*/  @!UPT UIADD3 URZ, URZ, URZ, URZ ;  /* 0x0000003f3f3ff290 */ /* 0x000fe8000fffe03f */
[----:B------:R-:W-:Y:S01]  /*1cb10*/  STL [R1+0xd0], R40 ;  /* 0x0000d02801007387 */ /* 0x000fe20000100800 */
[----:B------:R-:W-:Y:S02]  /*1cb20*/  IMAD.MOV.U32 R141, RZ, RZ, R41 ;  /* 0x000000ffff8d7224 */ /* 0x000fe400078e0029 */
[----:B------:R-:W-:Y:S01]  /*1cb30*/  IMAD.MOV.U32 R140, RZ, RZ, R42 ;  /* 0x000000ffff8c7224 */ /* 0x000fe200078e002a */
[----:B------:R2:W-:Y:S02]  /*1cb40*/  STL [R1+0xdc], R43 ;  /* 0x0000dc2b01007387 */ /* 0x0005e40000100800 */
[C---:B--2---:R-:W-:Y:S02]  /*1cb50*/  HMMA.1688.F32.TF32 R40, R100.reuse, R142, R208 ;  /* 0x0000008e6428723c */ /* 0x044fe400000810d0 */
[----:B------:R-:W-:Y:S04]  /*1cb60*/  STL.64 [R1+0x170], R44 ;  /* 0x0001702c01007387 */ /* 0x000fe80000100a00 */
[----:B------:R2:W-:Y:S02]  /*1cb70*/  STL.64 [R1+0x178], R46 ;  /* 0x0001782e01007387 */ /* 0x0005e40000100a00 */
[C---:B--2---:R-:W-:Y:S11]  /*1cb80*/  HMMA.1688.F32.TF32 R44, R100.reuse, R134, R244 ;  /* 0x00000086642c723c */ /* 0x044ff600000810f4 */
[----:B------:R-:W-:Y:S04]  /*1cb90*/  @!UPT UIADD3 URZ, URZ, URZ, URZ ;  /* 0x0000003f3f3ff290 */ /* 0x000fe8000fffe03f */
[----:B------:R-:W-:Y:S04]  /*1cba0*/  STL.64 [R1+0x650], R40 ;  /* 0x0006502801007387 */ /* 0x000fe80000100a00 */
[----:B------:R2:W-:Y:S02]  /*1cbb0*/  STL.64 [R1+0x658], R42 ;  /* 0x0006582a01007387 */ /* 0x0005e40000100a00 */
[----:B--2---:R-:W-:Y:S02]  /*1cbc0*/  HMMA.1688.F32.TF32 R40, R100, R130, R172 ;  /* 0x000000826428723c */ /* 0x004fe400000810ac */
[----:B------:R-:W-:Y:S04]  /*1cbd0*/  STL.64 [R1+0x640], R52 ;  /* 0x0006403401007387 */ /* 0x000fe80000100a00 */
[----:B------:R-:W-:Y:S04]  /*1cbe0*/  STL.64 [R1+0x648], R54 ;  /* 0x0006483601007387 */ /* 0x000fe80000100a00 */
[----:B------:R-:W-:Y:S04]  /*1cbf0*/  STL.64 [R1+0x630], R44 ;  /* 0x0006302c01007387 */ /* 0x000fe80000100a00 */
[----:B------:R2:W-:Y:S09]  /*1cc00*/  STL.64 [R1+0x638], R46 ;  /* 0x0006382e01007387 */ /* 0x0005f20000100a00 */
[----:B------:R3:W-:Y:S04]  /*1cc10*/  STL.64 [R1+0x600], R40 ;  /* 0x0006002801007387 */ /* 0x0007e80000100a00 */
[----:B------:R4:W-:Y:S01]  /*1cc20*/  STL.64 [R1+0x608], R42 ;  /* 0x0006082a01007387 */ /* 0x0009e20000100a00 */
[----:B--2---:R-:W-:-:S03]  /*1cc30*/  IMAD.MOV.U32 R47, RZ, RZ, R92 ;  /* 0x000000ffff2f7224 */ /* 0x004fc600078e005c */
[----:B------:R-:W2:Y:S04]  /*1cc40*/  LDL.LU R44, [R1+0x350] ;  /* 0x00035000012c7983 */ /* 0x000ea80000300800 */
[----:B------:R-:W2:Y:S04]  /*1cc50*/  LDL.LU R45, [R1+0x354] ;  /* 0x00035400012d7983 */ /* 0x000ea80000300800 */
[----:B------:R-:W2:Y:S04]  /*1cc60*/  LDL.LU R46, [R1+0x358] ;  /* 0x00035800012e7983 */ /* 0x000ea80000300800 */
[----:B------:R-:W2:Y:S01]  /*1cc70*/  LDL.LU R92, [R1+0x15d4] ;  /* 0x0015d400015c7983 */ /* 0x000ea20000300800 */
[C---:B------:R-:W-:Y:S03]  /*1cc80*/  HMMA.1688.F32.TF32 R156, R112.reuse, R18, R144 ;  /* 0x00000012709c723c */ /* 0x040fe60000081090 */
[----:B------:R-:W3:Y:S04]  /*1cc90*/  LDL.LU R144, [R1+0x420] ;  /* 0x0004200001907983 */ /* 0x000ee80000300800 */
[----:B------:R-:W4:Y:S01]  /*1cca0*/  LDL.LU R145, [R1+0x424] ;  /* 0x0004240001917983 */ /* 0x000f220000300800 */
[----:B------:R-:W-:Y:S03]  /*1ccb0*/  HMMA.1688.F32.TF32 R180, R112, R94, R148 ;  /* 0x0000005e70b4723c */ /* 0x000fe60000081094 */
        /* <DEDUP_REMOVED lines=18> */
[----:B------:R-:W-:-:S03]  /*1cde0*/  IMAD.MOV.U32 R55, RZ, RZ, R204 ;  /* 0x000000ffff377224 */ /* 0x000fc600078e00cc */
[----:B------:R-:W4:Y:S01]  /*1cdf0*/  LDL.LU R208, [R1+0x550] ;  /* 0x0005500001d07983 */ /* 0x000f220000300800 */
[----:B------:R-:W-:-:S03]  /*1ce00*/  IMAD.MOV.U32 R54, RZ, RZ, R205 ;  /* 0x000000ffff367224 */ /* 0x000fc600078e00cd */
[----:B------:R-:W4:Y:S01]  /*1ce10*/  LDL.LU R209, [R1+0x554] ;  /* 0x0005540001d17983 */ /* 0x000f220000300800 */
[----:B------:R-:W-:-:S03]  /*1ce20*/  MOV R52, R207 ;  /* 0x000000cf00347202 */ /* 0x000fc60000000f00 */
[----:B------:R-:W4:Y:S01]  /*1ce30*/  LDL.LU R210, [R1+0x558] ;  /* 0x0005580001d27983 */ /* 0x000f220000300800 */
[----:B------:R-:W-:-:S03]  /*1ce40*/  IMAD.MOV.U32 R53, RZ, RZ, R206 ;  /* 0x000000ffff357224 */ /* 0x000fc600078e00ce */
[----:B------:R-:W4:Y:S04]  /*1ce50*/  LDL.LU R211, [R1+0x55c] ;  /* 0x00055c0001d37983 */ /* 0x000f280000300800 */
[----:B------:R-:W4:Y:S04]  /*1ce60*/  LDL.LU R204, [R1+0x1f0] ;  /* 0x0001f00001cc7983 */ /* 0x000f280000300800 */
[----:B------:R-:W4:Y:S04]  /*1ce70*/  LDL.LU R205, [R1+0x1f4] ;  /* 0x0001f40001cd7983 */ /* 0x000f280000300800 */
[----:B------:R-:W4:Y:S01]  /*1ce80*/  LDL.LU R206, [R1+0x1f8] ;  /* 0x0001f80001ce7983 */ /* 0x000f220000300800 */
[C---:B------:R-:W-:Y:S08]  /*1ce90*/  HMMA.1688.F32.TF32 R120, R100.reuse, R166, R120 ;  /* 0x000000a66478723c */ /* 0x040ff00000081078 */
[C---:B------:R-:W-:Y:S08]  /*1cea0*/  HMMA.1688.F32.TF32 R124, R100.reuse, R162, R124 ;  /* 0x000000a2647c723c */ /* 0x040ff0000008107c */
[C---:B------:R-:W-:Y:S08]  /*1ceb0*/  HMMA.1688.F32.TF32 R152, R100.reuse, R94, R152 ;  /* 0x0000005e6498723c */ /* 0x040ff00000081098 */
[C---:B------:R-:W-:Y:S08]  /*1cec0*/  HMMA.1688.F32.TF32 R104, R100.reuse, R18, R104 ;  /* 0x000000126468723c */ /* 0x040ff00000081068 */
[C---:B------:R-:W-:Y:S08]  /*1ced0*/  HMMA.1688.F32.TF32 R96, R100.reuse, R14, R96 ;  /* 0x0000000e6460723c */ /* 0x040ff00000081060 */
[C---:B------:R-:W-:Y:S08]  /*1cee0*/  HMMA.1688.F32.TF32 R64, R100.reuse, R10, R56 ;  /* 0x0000000a6440723c */ /* 0x040ff00000081038 */
[----:B------:R-:W-:Y:S01]  /*1cef0*/  HMMA.1688.F32.TF32 R232, R100, R38, R188 ;  /* 0x0000002664e8723c */ /* 0x000fe200000810bc */
[----:B--2---:R-:W-:-:S02]  /*1cf00*/  IMAD.MOV.U32 R207, RZ, RZ, R92 ;  /* 0x000000ffffcf7224 */ /* 0x004fc400078e005c */
[----:B------:R-:W2:Y:S04]  /*1cf10*/  LDL.LU R92, [R1+0x15d0] ;  /* 0x0015d000015c7983 */ /* 0x000ea80000300800 */
[----:B---3--:R-:W3:Y:S04]  /*1cf20*/  LDL.LU R40, [R1+0x200] ;  /* 0x0002000001287983 */ /* 0x008ee80000300800 */
[----:B------:R-:W3:Y:S04]  /*1cf30*/  LDL.LU R41, [R1+0x204] ;  /* 0x0002040001297983 */ /* 0x000ee80000300800 */
[----:B----4-:R-:W3:Y:S04]  /*1cf40*/  LDL.LU R42, [R1+0x208] ;  /* 0x00020800012a7983 */ /* 0x010ee80000300800 */
        /* <DEDUP_REMOVED lines=29> */
[C---:B------:R-:W-:Y:S08]  /*1d120*/  HMMA.1688.F32.TF32 R108, R112.reuse, R14, R196 ;  /* 0x0000000e706c723c */ /* 0x040ff000000810c4 */
[----:B------:R-:W-:Y:S01]  /*1d130*/  HMMA.1688.F32.TF32 R184, R112, R170, R248 ;  /* 0x000000aa70b8723c */ /* 0x000fe200000810f8 */
[----:B------:R-:W-:-:S07]  /*1d140*/  IMAD.MOV.U32 R56, RZ, RZ, R93 ;  /* 0x000000ffff387224 */ /* 0x000fce00078e005d */
[----:B------:R-:W-:Y:S01]  /*1d150*/  HMMA.1688.F32.TF32 R204, R112, R134, R204 ;  /* 0x0000008670cc723c */ /* 0x000fe200000810cc */
[----:B------:R-:W-:Y:S01]  /*1d160*/  MOV R57, R160 ;  /* 0x000000a000397202 */ /* 0x000fe20000000f00 */
[----:B------:R-:W-:-:S06]  /*1d170*/  IMAD.MOV.U32 R58, RZ, RZ, R161 ;  /* 0x000000ffff3a7224 */ /* 0x000fcc00078e00a1 */
[C---:B------:R-:W-:Y:S01]  /*1d180*/  HMMA.1688.F32.TF32 R172, R112.reuse, R166, R192 ;  /* 0x000000a670ac723c */ /* 0x040fe200000810c0 */
[----:B------:R-:W-:Y:S02]  /*1d190*/  IMAD.MOV.U32 R59, RZ, RZ, R164 ;  /* 0x000000ffff3b7224 */ /* 0x000fe400078e00a4 */
[----:B------:R-:W-:Y:S02]  /*1d1a0*/  IMAD.MOV.U32 R188, RZ, RZ, R165 ;  /* 0x000000ffffbc7224 */ /* 0x000fe400078e00a5 */
[----:B------:R-:W-:Y:S02]  /*1d1b0*/  IMAD.MOV.U32 R189, RZ, RZ, R168 ;  /* 0x000000ffffbd7224 */ /* 0x000fe400078e00a8 */
[----:B------:R-:W-:Y:S02]  /*1d1c0*/  IMAD.MOV.U32 R190, RZ, RZ, R169 ;  /* 0x000000ffffbe7224 */ /* 0x000fe400078e00a9 */
[----:B--2---:R-:W-:Y:S02]  /*1d1d0*/  IMAD.MOV.U32 R71, RZ, RZ, R92 ;  /* 0x000000ffff477224 */ /* 0x004fe400078e005c */
[----:B------:R-:W2:Y:S04]  /*1d1e0*/  LDL.LU R92, [R1+0x15cc] ;  /* 0x0015cc00015c7983 */ /* 0x000ea80000300800 */
[----:B------:R-:W2:Y:S04]  /*1d1f0*/  LDL.LU R200, [R1+0x5b0] ;  /* 0x0005b00001c87983 */ /* 0x000ea80000300800 */
[----:B------:R-:W2:Y:S04]  /*1d200*/  LDL.LU R201, [R1+0x5b4] ;  /* 0x0005b40001c97983 */ /* 0x000ea80000300800 */
[----:B------:R-:W2:Y:S01]  /*1d210*/  LDL.LU R202, [R1+0x5b8] ;  /* 0x0005b80001ca7983 */ /* 0x000ea20000300800 */
[C---:B---3--:R-:W-:Y:S03]  /*1d220*/  HMMA.1688.F32.TF32 R40, R112.reuse, R138, R40 ;  /* 0x0000008a7028723c */ /* 0x048fe60000081028 */
        /* <DEDUP_REMOVED lines=19> */
[----:B------:R-:W2:Y:S01]  /*1d360*/  LDL.LU R169, [R1+0x15b0] ;  /* 0x0015b00001a97983 */ /* 0x000ea20000300800 */
[C---:B----4-:R-:W-:Y:S11]  /*1d370*/  HMMA.1688.F32.TF32 R68, R112.reuse, R142, R68 ;  /* 0x0000008e7044723c */ /* 0x050ff60000081044 */
[----:B------:R-:W-:Y:S11]  /*1d380*/  @!UPT UIADD3 URZ, URZ, URZ, URZ ;  /* 0x0000003f3f3ff290 */ /* 0x000ff6000fffe03f */
[----:B------:R-:W-:Y:S01]  /*1d390*/  @!UPT UIADD3 URZ, URZ, URZ, URZ ;  /* 0x0000003f3f3ff290 */ /* 0x000fe2000fffe03f */
[----:B------:R-:W-:Y:S04]  /*1d3a0*/  STL.64 [R1+0x580], R68 ;  /* 0x0005804401007387 */ /* 0x000fe80000100a00 */
[----:B------:R4:W-:Y:S04]  /*1d3b0*/  STL.64 [R1+0x588], R70 ;  /* 0x0005884601007387 */ /* 0x0009e80000100a00 */
[----:B----4-:R-:W4:Y:S04]  /*1d3c0*/  LDL.LU.64 R70, [R1+0x15a8] ;  /* 0x0015a80001467983 */ /* 0x010f280000300a00 */
[----:B------:R-:W4:Y:S04]  /*1d3d0*/  LDL.LU.64 R68, [R1+0x15a0] ;  /* 0x0015a00001447983 */ /* 0x000f280000300a00 */
[----:B------:R-:W-:Y:S04]  /*1d3e0*/  STL.64 [R1+0x570], R40 ;  /* 0x0005702801007387 */ /* 0x000fe80000100a00 */
[----:B------:R3:W-:Y:S04]  /*1d3f0*/  STL.64 [R1+0x578], R42 ;  /* 0x0005782a01007387 */ /* 0x0007e80000100a00 */
[----:B---3--:R-:W3:Y:S04]  /*1d400*/  LDL.LU.64 R42, [R1+0x1598] ;  /* 0x00159800012a7983 */ /* 0x008ee80000300a00 */
[----:B------:R-:W3:Y:S04]  /*1d410*/  LDL.LU.64 R40, [R1+0x1590] ;  /* 0x0015900001287983 */ /* 0x000ee80000300a00 */
[----:B------:R-:W-:Y:S04]  /*1d420*/  STL.64 [R1+0x560], R204 ;  /* 0x000560cc01007387 */ /* 0x000fe80000100a00 */
[----:B------:R1:W-:Y:S04]  /*1d430*/  STL.64 [R1+0x568], R206 ;  /* 0x000568ce01007387 */ /* 0x0003e80000100a00 */
[----:B-1----:R-:W2:Y:S04]  /*1d440*/  LDL.LU.64 R206, [R1+0x1588] ;  /* 0x0015880001ce7983 */ /* 0x002ea80000300a00 */
[----:B------:R-:W2:Y:S01]  /*1d450*/  LDL.LU.64 R204, [R1+0x1580] ;  /* 0x0015800001cc7983 */ /* 0x000ea20000300a00 */
[C---:B------:R-:W-:Y:S08]  /*1d460*/  HMMA.1688.F32.TF32 R100, R112.reuse, R10, R100 ;  /* 0x0000000a7064723c */ /* 0x040ff00000081064 */
[C---:B------:R-:W-:Y:S08]  /*1d470*/  HMMA.1688.F32.TF32 R84, R112.reuse, R6, R84 ;  /* 0x000000067054723c */ /* 0x040ff00000081054 */
[C---:B------:R-:W-:Y:S08]  /*1d480*/  HMMA.1688.F32.TF32 R212, R112.reuse, R38, R212 ;  /* 0x0000002670d4723c */ /* 0x040ff000000810d4 */
[C---:B------:R-:W-:Y:S08]  /*1d490*/  HMMA.1688.F32.TF32 R228, R112.reuse, R34, R228 ;  /* 0x0000002270e4723c */ /* 0x040ff000000810e4 */
[C---:B------:R-:W-:Y:S08]  /*1d4a0*/  HMMA.1688.F32.TF32 R240, R112.reuse, R30, R240 ;  /* 0x0000001e70f0723c */ /* 0x040ff000000810f0 */
[----:B------:R-:W-:Y:S01]  /*1d4b0*/  HMMA.1688.F32.TF32 R244, R112, R26, R244 ;  /* 0x0000001a70f4723c */ /* 0x000fe200000810f4 */
[----:B------:R-:W-:-:S02]  /*1d4c0*/  IMAD.MOV.U32 R191, RZ, RZ, R0 ;  /* 0x000000ffffbf7224 */ /* 0x000fc400078e0000 */
[----:B------:R-:W1:Y:S05]  /*1d4d0*/  S2R R0, SR_TID.X ;  /* 0x0000000000007919 */ /* 0x000e6a0000002100 */
[----:B--2---:R-:W-:Y:S07]  /*1d4e0*/  HMMA.1688.F32.TF32 R204, R112, R130, R204 ;  /* 0x0000008270cc723c */ /* 0x004fee00000810cc */
[----:B------:R-:W-:Y:S01]  /*1d4f0*/  MOV R112, R169 ;  /* 0x000000a900707202 */ /* 0x000fe20000000f00 */
[----:B------:R-:W-:-:S02]  /*1d500*/  IMAD.MOV.U32 R113, RZ, RZ, R168 ;  /* 0x000000ffff717224 */ /* 0x000fc400078e00a8 */
[C---:B------:R-:W-:Y:S08]  /*1d510*/  HMMA.1688.F32.TF32 R168, R20.reuse, R170, R248 ;  /* 0x000000aa14a8723c */ /* 0x040ff000000810f8 */
[C---:B------:R-:W-:Y:S01]  /*1d520*/  HMMA.1688.F32.TF32 R200, R20.reuse, R162, R200 ;  /* 0x000000a214c8723c */ /* 0x040fe200000810c8 */
[----:B------:R-:W-:Y:S01]  /*1d530*/  IMAD.MOV.U32 R114, RZ, RZ, R165 ;  /* 0x000000ffff727224 */ /* 0x000fe200078e00a5 */
[----:B------:R-:W-:Y:S04]  /*1d540*/  LDS R250, [R2+0x2900] ;  /* 0x0029000002fa7984 */ /* 0x000fe80000000800 */
[----:B------:R2:W-:Y:S04]  /*1d550*/  STL.64 [R1+0x540], R204 ;  /* 0x000540cc01007387 */ /* 0x0005e80000100a00 */
[----:B------:R1:W-:Y:S04]  /*1d560*/  STL.64 [R1+0x548], R206 ;  /* 0x000548ce01007387 */ /* 0x0003e80000100a00 */
[----:B------:R-:W4:Y:S01]  /*1d570*/  LDL.LU R248, [R1+0x1578] ;  /* 0x0015780001f87983 */ /* 0x000f220000300800 */
[----:B--2---:R-:W-:Y:S01]  /*1d580*/  IMAD.MOV.U32 R204, RZ, RZ, R161 ;  /* 0x000000ffffcc7224 */ /* 0x004fe200078e00a1 */
[C---:B------:R-:W-:Y:S01]  /*1d590*/  HMMA.1688.F32.TF32 R196, R20.reuse, R166, R196 ;  /* 0x000000a614c4723c */ /* 0x040fe200000810c4 */
[----:B------:R-:W-:Y:S01]  /*1d5a0*/  IMAD.MOV.U32 R205, RZ, RZ, R160 ;  /* 0x000000ffffcd7224 */ /* 0x000fe200078e00a0 */
[----:B------:R-:W-:Y:S01]  /*1d5b0*/  LDS R249, [R3+0x2100] ;  /* 0x0021000003f97984 */ /* 0x000fe20000000800 */
[----:B-1----:R-:W-:Y:S01]  /*1d5c0*/  IMAD.MOV.U32 R206, RZ, RZ, R93 ;  /* 0x000000ffffce7224 */ /* 0x002fe200078e005d */
[----:B------:R-:W-:Y:S01]  /*1d5d0*/  MOV R207, R92 ;  /* 0x0000005c00cf7202 */ /* 0x000fe20000000f00 */
[----:B------:R-:W-:Y:S01]  /*1d5e0*/  IMAD.MOV.U32 R115, RZ, RZ, R164 ;  /* 0x000000ffff737224 */ /* 0x000fe200078e00a4 */
[----:B------:R-:W-:Y:S05]  /*1d5f0*/  LDS R251, [R3+0x2900] ;  /* 0x0029000003fb7984 */ /* 0x000fea0000000800 */
[C---:B------:R-:W-:Y:S01]  /*1d600*/  HMMA.1688.F32.TF32 R160, R20.reuse, R10, R204 ;  /* 0x0000000a14a0723c */ /* 0x040fe200000810cc */
[----:B------:R-:W-:Y:S04]  /*1d610*/  LDS R10, [R2+0x2980] ;  /* 0x00298000020a7984 */ /* 0x000fe80000000800 */
[----:B------:R-:W-:Y:S03]  /*1d620*/  LDS R11, [R3+0x2980] ;  /* 0x00298000030b7984 */ /* 0x000fe60000000800 */
[C---:B------:R-:W-:Y:S08]  /*1d630*/  HMMA.1688.F32.TF32 R204, R20.reuse, R142, R52 ;  /* 0x0000008e14cc723c */ /* 0x040ff00000081034 */
[----:B------:R-:W-:Y:S07]  /*1d640*/  HMMA.1688.F32.TF32 R52, R20, R138, R44 ;  /* 0x0000008a1434723c */ /* 0x000fee000008102c */
[C---:B------:R-:W-:Y:S01]  /*1d650*/  LOP3.LUT R44, R0.reuse, 0x7, RZ, 0xc0, !PT ;  /* 0x00000007002c7812 */ /* 0x040fe200078ec0ff */
[----:B------:R-:W-:-:S04]  /*1d660*/  IMAD.SHL.U32 R45, R0, 0x2, RZ ;  /* 0x00000002002d7824 */ /* 0x000fc800078e00ff */
[----:B------:R-:W-:-:S05]  /*1d670*/  IMAD R44, R44, 0x90, RZ ;  /* 0x000000902c2c7824 */ /* 0x000fca00078e02ff */
[----:B------:R-:W-:Y:S01]  /*1d680*/  LOP3.LUT R44, R44, 0x30, R45, 0x78, !PT ;  /* 0x000000302c2c7812 */ /* 0x000fe200078e782d */
[----:B------:R-:W-:Y:S01]  /*1d690*/  STL.64 [R1+0x290], R204 ;  /* 0x000290cc01007387 */ /* 0x000fe20000100a00 */
[----:B------:R-:W-:Y:S02]  /*1d6a0*/  IMAD.U32 R0, RZ, RZ, UR4 ;  /* 0x00000004ff007e24 */ /* 0x000fe4000f8e00ff */
[----:B------:R-:W-:Y:S01]  /*1d6b0*/  LOP3.LUT R44, R44, 0x40, RZ, 0x3c, !PT ;  /* 0x000000402c2c7812 */ /* 0x000fe200078e3cff */
[----:B------:R-:W-:Y:S01]  /*1d6c0*/  STL.64 [R1+0x298], R206 ;  /* 0x000298ce01007387 */ /* 0x000fe20000100a00 */
[----:B------:R-:W-:Y:S03]  /*1d6d0*/  HMMA.1688.F32.TF32 R164, R20, R14, R112 ;  /* 0x0000000e14a4723c */ /* 0x000fe60000081070 */
[----:B------:R-:W-:Y:S01]  /*1d6e0*/  STL.64 [R1+0x2d0], R52 ;  /* 0x0002d03401007387 */ /* 0x000fe20000100a00 */
[----:B------:R-:W-:-:S03]  /*1d6f0*/  IMAD R0, R0, 0x4000, R44 ;  /* 0x0000400000007824 */ /* 0x000fc600078e022c */
[----:B------:R1:W-:Y:S01]  /*1d700*/  STL.64 [R1+0x2d8], R54 ;  /* 0x0002d83601007387 */ /* 0x0003e20000100a00 */
[C---:B------:R-:W-:Y:S01]  /*1d710*/  HMMA.1688.F32.TF32 R208, R20.reuse, R94, R208 ;  /* 0x0000005e14d0723c */ /* 0x040fe200000810d0 */
[----:B------:R-:W-:Y:S02]  /*1d720*/  IMAD.MOV.U32 R44, RZ, RZ, R17 ;  /* 0x000000ffff2c7224 */ /* 0x000fe400078e0011 */
[----:B------:R-:W-:Y:S01]  /*1d730*/  IMAD.MOV.U32 R45, RZ, RZ, R16 ;  /* 0x000000ffff2d7224 */ /* 0x000fe200078e0010 */
[----:B------:R-:W-:Y:S04]  /*1d740*/  LDS R204, [R252+0x2000] ;  /* 0x00200000fccc7984 */ /* 0x000fe80000000800 */
[C---:B------:R-:W-:Y:S01]  /*1d750*/  HMMA.1688.F32.TF32 R112, R20.reuse, R38, R224 ;  /* 0x000000261470723c */ /* 0x040fe200000810e0 */
[----:B------:R-:W-:Y:S04]  /*1d760*/  LDS R206, [R252+0x2800] ;  /* 0x00280000fcce7984 */ /* 0x000fe80000000800 */
[----:B------:R-:W-:Y:S03]  /*1d770*/  LDS R205, [R29+0x2000] ;  /* 0x002000001dcd7984 */ /* 0x000fe60000000800 */
[C---:B-1----:R-:W-:Y:S01]  /*1d780*/  HMMA.1688.F32.TF32 R52, R20.reuse, R134, R56 ;  /* 0x000000861434723c */ /* 0x042fe20000081038 */
[----:B------:R-:W-:Y:S07]  /*1d790*/  LDS R207, [R29+0x2800] ;  /* 0x002800001dcf7984 */ /* 0x000fee0000000800 */
[C---:B------:R-:W-:Y:S01]  /*1d7a0*/  HMMA.1688.F32.TF32 R192, R20.reuse, R18, R192 ;  /* 0x0000001214c0723c */ /* 0x040fe200000810c0 */
[----:B------:R-:W-:Y:S07]  /*1d7b0*/  LDSM.16.M88.4 R16, [R0+0x8000] ;  /* 0x008000000010783b */ /* 0x000fee0000000200 */
[C---:B------:R-:W-:Y:S08]  /*1d7c0*/  HMMA.1688.F32.TF32 R148, R20.reuse, R34, R148 ;  /* 0x000000221494723c */ /* 0x040ff00000081094 */
[----:B------:R-:W-:Y:S01]  /*1d7d0*/  HMMA.1688.F32.TF32 R144, R20, R30, R144 ;  /* 0x0000001e1490723c */ /* 0x000fe20000081090 */
[----:B------:R-:W-:Y:S01]  /*1d7e0*/  IMAD.MOV.U32 R46, RZ, RZ, R13 ;  /* 0x000000ffff2e7224 */ /* 0x000fe200078e000d */
[----:B------:R-:W-:Y:S01]  /*1d7f0*/  LDS R14, [R252+0x2980] ;  /* 0x00298000fc0e7984 */ /* 0x000fe20000000800 */
[----:B------:R-:W-:-:S03]  /*1d800*/  IMAD.MOV.U32 R47, RZ, RZ, R12 ;  /* 0x000000ffff2f7224 */ /* 0x000fc600078e000c */
[----:B------:R-:W-:Y:S02]  /*1d810*/  LDS R15, [R29+0x2980] ;  /* 0x002980001d0f7984 */ /* 0x000fe40000000800 */
[C---:B------:R-:W-:Y:S08]  /*1d820*/  HMMA.1688.F32.TF32 R92, R20.reuse, R6, R236 ;  /* 0x00000006145c723c */ /* 0x040ff000000810ec */
[----:B------:R-:W-:Y:S01]  /*1d830*/  HMMA.1688.F32.TF32 R224, R20, R26, R220 ;  /* 0x0000001a14e0723c */ /* 0x000fe200000810dc */
[----:B------:R-:W-:Y:S01]  /*1d840*/  STL.64 [R1+0x2f0], R52 ;  /* 0x0002f03401007387 */ /* 0x000fe20000100a00 */
[----:B------:R-:W-:Y:S01]  /*1d850*/  IMAD.MOV.U32 R58, RZ, RZ, R25 ;  /* 0x000000ffff3a7224 */ /* 0x000fe200078e0019 */
[----:B------:R-:W-:-:S02]  /*1d860*/  MOV R59, R24 ;  /* 0x00000018003b7202 */ /* 0x000fc40000000f00 */
[----:B------:R-:W-:Y:S03]  /*1d870*/  LDS R236, [R252+0x2080] ;  /* 0x00208000fcec7984 */ /* 0x000fe60000000800 */
[----:B------:R-:W-:Y:S01]  /*1d880*/  HMMA.1688.F32.TF32 R20, R20, R130, R188 ;  /* 0x000000821414723c */ /* 0x000fe200000810bc */
[----:B------:R-:W-:Y:S04]  /*1d890*/  LDS R188, [R2+0x2000] ;  /* 0x0020000002bc7984 */ /* 0x000fe80000000800 */
[----:B------:R-:W-:Y:S04]  /*1d8a0*/  LDS R190, [R2+0x2800] ;  /* 0x0028000002be7984 */ /* 0x000fe80000000800 */
[----:B------:R-:W-:Y:S04]  /*1d8b0*/  LDS R189, [R3+0x2000] ;  /* 0x0020000003bd7984 */ /* 0x000fe80000000800 */
[----:B------:R-:W1:Y:S04]  /*1d8c0*/  LDS R191, [R3+0x2800] ;  /* 0x0028000003bf7984 */ /* 0x000e680000000800 */
[----:B------:R2:W-:Y:S04]  /*1d8d0*/  STL.64 [R1+0x2f8], R54 ;  /* 0x0002f83601007387 */ /* 0x0005e80000100a00 */
[----:B------:R-:W-:Y:S04]  /*1d8e0*/  LDSM.16.M88.4 R24, [R0+0x8800] ;  /* 0x008800000018783b */ /* 0x000fe80000000200 */
[----:B------:R-:W-:Y:S04]  /*1d8f0*/  STL.64 [R1+0x2e0], R20 ;  /* 0x0002e01401007387 */ /* 0x000fe80000100a00 */
[----:B------:R-:W-:Y:S04]  /*1d900*/  STL.64 [R1+0x2e8], R22 ;  /* 0x0002e81601007387 */ /* 0x000fe80000100a00 */
[----:B------:R-:W1:Y:S04]  /*1d910*/  LDSM.16.M88.4 R20, [R0+0x8400] ;  /* 0x008400000014783b */ /* 0x000e680000000200 */
[----:B------:R-:W-:Y:S04]  /*1d920*/  LDS R220, [R2+0x2080] ;  /* 0x0020800002dc7984 */ /* 0x000fe80000000800 */
[----:B------:R-:W-:Y:S04]  /*1d930*/  LDS R222, [R2+0x2880] ;  /* 0x0028800002de7984 */ /* 0x000fe80000000800 */
[----:B------:R-:W-:Y:S04]  /*1d940*/  LDS R221, [R3+0x2080] ;  /* 0x0020800003dd7984 */ /* 0x000fe80000000800 */
[----:B------:R-:W-:Y:S04]  /*1d950*/  LDS R223, [R3+0x2880] ;  /* 0x0028800003df7984 */ /* 0x000fe80000000800 */
[----:B------:R-:W-:Y:S04]  /*1d960*/  LDS R238, [R252+0x2880] ;  /* 0x00288000fcee7984 */ /* 0x000fe80000000800 */
[----:B------:R-:W-:Y:S04]  /*1d970*/  LDS R237, [R29+0x2080] ;  /* 0x002080001ded7984 */ /* 0x000fe80000000800 */
[----:B------:R-:W3:Y:S01]  /*1d980*/  LDS R239, [R29+0x2880] ;  /* 0x002880001def7984 */ /* 0x000ee20000000800 */
[----:B--2---:R-:W-:Y:S01]  /*1d990*/  MOV R54, R5 ;  /* 0x0000000500367202 */ /* 0x004fe20000000f00 */
[----:B------:R-:W-:-:S02]  /*1d9a0*/  IMAD.MOV.U32 R55, RZ, RZ, R4 ;  /* 0x000000ffff377224 */ /* 0x000fc400078e0004 */
[----:B------:R-:W-:Y:S01]  /*1d9b0*/  LDS R4, [R252+0x2100] ;  /* 0x00210000fc047984 */ /* 0x000fe20000000800 */
[----:B------:R-:W-:-:S03]  /*1d9c0*/  IMAD.MOV.U32 R52, RZ, RZ, R9 ;  /* 0x000000ffff347224 */ /* 0x000fc600078e0009 */
[----:B------:R-:W-:Y:S01]  /*1d9d0*/  LDS R6, [R252+0x2900] ;  /* 0x00290000fc067984 */ /* 0x000fe20000000800 */
[----:B------:R-:W-:-:S03]  /*1d9e0*/  IMAD.MOV.U32 R53, RZ, RZ, R8 ;  /* 0x000000ffff357224 */ /* 0x000fc600078e0008 */
[----:B------:R-:W-:Y:S04]  /*1d9f0*/  LDS R5, [R29+0x2100] ;  /* 0x002100001d057984 */ /* 0x000fe80000000800 */
[----:B------:R-:W2:Y:S01]  /*1da00*/  LDS R7, [R29+0x2900] ;  /* 0x002900001d077984 */ /* 0x000ea20000000800 */
[-C--:B-1----:R-:W-:Y:S01]  /*1da10*/  HMMA.1688.F32.TF32 R52, R188, R16.reuse, R52 ;  /* 0x00000010bc34723c */ /* 0x082fe20000081034 */
[----:B------:R-:W-:Y:S02]  /*1da20*/  IMAD.MOV.U32 R57, RZ, RZ, R28 ;  /* 0x000000ffff397224 */ /* 0x000fe400078e001c */
[----:B------:R-:W-:Y:S04]  /*1da30*/  LDS R12, [R252+0x2180] ;  /* 0x00218000fc0c7984 */ /* 0x000fe80000000800 */
[----:B------:R-:W-:Y:S01]  /*1da40*/  LDS R13, [R29+0x2180] ;  /* 0x002180001d0d7984 */ /* 0x000fe20000000800 */
[-C--:B------:R-:W-:Y:S03]  /*1da50*/  HMMA.1688.F32.TF32 R44, R204, R16.reuse, R44 ;  /* 0x00000010cc2c723c */ /* 0x080fe6000008102c */
[----:B------:R-:W-:Y:S04]  /*1da60*/  STL [R1+0x1500], R252 ;  /* 0x001500fc01007387 */ /* 0x000fe80000100800 */
[----:B------:R-:W-:Y:S04]  /*1da70*/  STL [R1+0x1504], R18 ;  /* 0x0015041201007387 */ /* 0x000fe80000100800 */
[----:B------:R-:W-:Y:S04]  /*1da80*/  STL [R1+0x14e4], R19 ;  /* 0x0014e41301007387 */ /* 0x000fe80000100800 */
[----:B------:R-:W-:Y:S04]  /*1da90*/  STL [R1+0x14e0], R22 ;  /* 0x0014e01601007387 */ /* 0x000fe80000100800 */
[----:B------:R-:W-:Y:S04]  /*1daa0*/  STL [R1+0x14dc], R23 ;  /* 0x0014dc1701007387 */ /* 0x000fe80000100800 */
[----:B------:R-:W-:Y:S04]  /*1dab0*/  STL [R1+0x14d8], R27 ;  /* 0x0014d81b01007387 */ /* 0x000fe80000100800 */
[----:B------:R-:W-:Y:S04]  /*1dac0*/  STL.64 [R1+0x400], R52 ;  /* 0x0004003401007387 */ /* 0x000fe80000100a00 */
[----:B------:R3:W-:Y:S04]  /*1dad0*/  STL.64 [R1+0x408], R54 ;  /* 0x0004083601007387 */ /* 0x0007e80000100a00 */
[----:B------:R-:W-:Y:S04]  /*1dae0*/  STL.64 [R1+0x3f0], R44 ;  /* 0x0003f02c01007387 */ /* 0x000fe80000100a00 */
[----:B------:R-:W-:Y:S01]  /*1daf0*/  STL.64 [R1+0x3f8], R46 ;  /* 0x0003f82e01007387 */ /* 0x000fe20000100a00 */
[----:B---3--:R-:W-:Y:S03]  /*1db00*/  HMMA.1688.F32.TF32 R52, R236, R16, R40 ;  /* 0x00000010ec34723c */ /* 0x008fe60000081028 */
[----:B------:R-:W-:Y:S04]  /*1db10*/  LDS R8, [R2+0x2180] ;  /* 0x0021800002087984 */ /* 0x000fe80000000800 */
[----:B------:R-:W-:Y:S01]  /*1db20*/  LDS R9, [R3+0x2180] ;  /* 0x0021800003097984 */ /* 0x000fe20000000800 */
[----:B----4-:R-:W-:-:S03]  /*1db30*/  IMAD.MOV.U32 R56, RZ, RZ, R248 ;  /* 0x000000ffff387224 */ /* 0x010fc600078e00f8 */
[----:B------:R-:W-:Y:S04]  /*1db40*/  LDSM.16.M88.4 R28, [R0+0x8c00] ;  /* 0x008c0000001c783b */ /* 0x000fe80000000200 */
[----:B------:R-:W1:Y:S01]  /*1db50*/  LDS R248, [R2+0x2100] ;  /* 0x0021000002f87984 */ /* 0x000e620000000800 */
[-C--:B------:R-:W-:Y:S08]  /*1db60*/  HMMA.1688.F32.TF32 R56, R220, R16.reuse, R56 ;  /* 0x00000010dc38723c */ /* 0x080ff00000081038 */
[-C--:B--2---:R-:W-:Y:S08]  /*1db70*/  HMMA.1688.F32.TF32 R40, R4, R16.reuse, R116 ;  /* 0x000000100428723c */ /* 0x084ff00000081074 */
[-C--:B-1----:R-:W-:Y:S07]  /*1db80*/  HMMA.1688.F32.TF32 R44, R248, R16.reuse, R68 ;  /* 0x00000010f82c723c */ /* 0x082fee0000081044 */
[----:B------:R-:W-:Y:S04]  /*1db90*/  STL.64 [R1+0x420], R56 ;  /* 0x0004203801007387 */ /* 0x000fe80000100a00 */
[----:B------:R-:W-:Y:S04]  /*1dba0*/  STL.64 [R1+0x428], R58 ;  /* 0x0004283a01007387 */ /* 0x000fe80000100a00 */
[----:B------:R1:W-:Y:S04]  /*1dbb0*/  STL.64 [R1+0x480], R52 ;  /* 0x0004803401007387 */ /* 0x0003e80000100a00 */
[----:B------:R2:W-:Y:S04]  /*1dbc0*/  STL.64 [R1+0x488], R54 ;  /* 0x0004883601007387 */ /* 0x0005e80000100a00 */
[----:B-1----:R-:W3:Y:S04]  /*1dbd0*/  LDL.LU R52, [R1+0x270] ;  /* 0x0002700001347983 */ /* 0x002ee80000300800 */
[----:B------:R1:W-:Y:S04]  /*1dbe0*/  STL.64 [R1+0x4c0], R44 ;  /* 0x0004c02c01007387 */ /* 0x0003e80000100a00 */
[----:B------:R4:W-:Y:S04]  /*1dbf0*/  STL.64 [R1+0x4c8], R46 ;  /* 0x0004c82e01007387 */ /* 0x0009e80000100a00 */
[----:B------:R1:W-:Y:S04]  /*1dc00*/  STL.64 [R1+0x520], R40 ;  /* 0x0005202801007387 */ /* 0x0003e80000100a00 */
[----:B------:R1:W-:Y:S04]  /*1dc10*/  STL.64 [R1+0x528], R42 ;  /* 0x0005282a01007387 */ /* 0x0003e80000100a00 */
[----:B------:R-:W3:Y:S04]  /*1dc20*/  LDL.LU R53, [R1+0x274] ;  /* 0x0002740001357983 */ /* 0x000ee80000300800 */
[----:B--2---:R-:W3:Y:S04]  /*1dc30*/  LDL.LU R54, [R1+0x278] ;  /* 0x0002780001367983 */ /* 0x004ee80000300800 */
[----:B------:R-:W3:Y:S04]  /*1dc40*/  LDL.LU R55, [R1+0x27c] ;  /* 0x00027c0001377983 */ /* 0x000ee80000300800 */
[----:B------:R-:W2:Y:S04]  /*1dc50*/  LDL.LU R56, [R1+0xb0] ;  /* 0x0000b00001387983 */ /* 0x000ea80000300800 */
[----:B------:R-:W2:Y:S04]  /*1dc60*/  LDL.LU R57, [R1+0xb4] ;  /* 0x0000b40001397983 */ /* 0x000ea80000300800 */
[----:B------:R-:W2:Y:S04]  /*1dc70*/  LDL.LU R58, [R1+0xb8] ;  /* 0x0000b800013a7983 */ /* 0x000ea80000300800 */
[----:B------:R-:W2:Y:S04]  /*1dc80*/  LDL.LU R59, [R1+0xbc] ;  /* 0x0000bc00013b7983 */ /* 0x000ea80000300800 */
[----:B-1----:R-:W2:Y:S04]  /*1dc90*/  LDL.LU R44, [R1+0x190] ;  /* 0x00019000012c7983 */ /* 0x002ea80000300800 */
[----:B------:R-:W2:Y:S04]  /*1dca0*/  LDL.LU R45, [R1+0x194] ;  /* 0x00019400012d7983 */ /* 0x000ea80000300800 */
[----:B----4-:R-:W4:Y:S04]  /*1dcb0*/  LDL.LU R46, [R1+0x198] ;  /* 0x00019800012e7983 */ /* 0x010f280000300800 */
[----:B------:R-:W4:Y:S01]  /*1dcc0*/  LDL.LU R47, [R1+0x19c] ;  /* 0x00019c00012f7983 */ /* 0x000f220000300800 */
[-C--:B------:R-:W-:Y:S03]  /*1dcd0*/  HMMA.1688.F32.TF32 R184, R8, R16.reuse, R184 ;  /* 0x0000001008b8723c */ /* 0x080fe600000810b8 */
[----:B------:R-:W4:Y:S04]  /*1dce0*/  LDL.LU R68, [R1+0x120] ;  /* 0x0001200001447983 */ /* 0x000f280000300800 */
        /* <DEDUP_REMOVED lines=12> */
[----:B------:R1:W-:Y:S04]  /*1ddb0*/  STL.64 [R1+0x5e0], R184 ;  /* 0x0005e0b801007387 */ /* 0x0003e80000100a00 */
[----:B------:R1:W-:Y:S04]  /*1ddc0*/  STL.64 [R1+0x5e8], R186 ;  /* 0x0005e8ba01007387 */ /* 0x0003e80000100a00 */
[----:B-1----:R-:W4:Y:S04]  /*1ddd0*/  LDL.LU R184, [R1+0xa0] ;  /* 0x0000a00001b87983 */ /* 0x002f280000300800 */
[----:B------:R-:W4:Y:S04]  /*1dde0*/  LDL.LU R185, [R1+0xa4] ;  /* 0x0000a40001b97983 */ /* 0x000f280000300800 */
[----:B------:R-:W4:Y:S04]  /*1ddf0*/  LDL.LU R186, [R1+0xa8] ;  /* 0x0000a80001ba7983 */ /* 0x000f280000300800 */
[----:B------:R-:W4:Y:S04]  /*1de00*/  LDL.LU R187, [R1+0xac] ;  /* 0x0000ac0001bb7983 */ /* 0x000f280000300800 */
[----:B------:R-:W4:Y:S04]  /*1de10*/  LDL.LU R168, [R1+0x180] ;  /* 0x0001800001a87983 */ /* 0x000f280000300800 */
[----:B------:R-:W-:Y:S04]  /*1de20*/  STL.64 [R1+0x680], R16 ;  /* 0x0006801001007387 */ /* 0x000fe80000100a00 */
[----:B------:R1:W-:Y:S04]  /*1de30*/  STL.64 [R1+0x688], R18 ;  /* 0x0006881201007387 */ /* 0x0003e80000100a00 */
[----:B------:R-:W4:Y:S04]  /*1de40*/  LDL.LU R169, [R1+0x184] ;  /* 0x0001840001a97983 */ /* 0x000f280000300800 */
[----:B------:R-:W4:Y:S04]  /*1de50*/  LDL.LU R170, [R1+0x188] ;  /* 0x0001880001aa7983 */ /* 0x000f280000300800 */
[----:B------:R-:W4:Y:S01]  /*1de60*/  LDL.LU R171, [R1+0x18c] ;  /* 0x00018c0001ab7983 */ /* 0x000f220000300800 */
[-C--:B---3--:R-:W-:Y:S08]  /*1de70*/  HMMA.1688.F32.TF32 R52, R188, R20.reuse, R52 ;  /* 0x00000014bc34723c */ /* 0x088ff00000081034 */
[-C--:B--2---:R-:W-:Y:S08]  /*1de80*/  HMMA.1688.F32.TF32 R56, R220, R20.reuse, R56 ;  /* 0x00000014dc38723c */ /* 0x084ff00000081038 */
[----:B----4-:R-:W-:Y:S08]  /*1de90*/  HMMA.1688.F32.TF32 R44, R204, R20, R44 ;  /* 0x00000014cc2c723c */ /* 0x010ff0000008102c */
[----:B------:R-:W-:Y:S01]  /*1dea0*/  IMAD.MOV.U32 R252, RZ, RZ, R55 ;  /* 0x000000fffffc7224 */ /* 0x000fe200078e0037 */
[----:B------:R2:W-:Y:S01]  /*1deb0*/  STL.64 [R1+0x320], R52 ;  /* 0x0003203401007387 */ /* 0x0005e20000100a00 */
[----:B-1----:R-:W-:-:S03]  /*1dec0*/  IMAD.MOV.U32 R18, RZ, RZ, R54 ;  /* 0x000000ffff127224 */ /* 0x002fc600078e0036 */
[----:B------:R-:W3:Y:S04]  /*1ded0*/  LDL.LU.64 R54, [R1+0x1570] ;  /* 0x0015700001367983 */ /* 0x000ee80000300a00 */
[----:B--2---:R-:W3:Y:S04]  /*1dee0*/  LDL.LU.64 R52, [R1+0x1568] ;  /* 0x0015680001347983 */ /* 0x004ee80000300a00 */
[----:B------:R-:W-:Y:S04]  /*1def0*/  STL [R1+0x150c], R252 ;  /* 0x00150cfc01007387 */ /* 0x000fe80000100800 */
[----:B------:R1:W-:Y:S04]  /*1df00*/  STL [R1+0x1508], R18 ;  /* 0x0015081201007387 */ /* 0x0003e80000100800 */
[----:B------:R-:W2:Y:S04]  /*1df10*/  LDL.LU R16, [R1+0x4e0] ;  /* 0x0004e00001107983 */ /* 0x000ea80000300800 */
[----:B------:R-:W2:Y:S04]  /*1df20*/  LDL.LU R17, [R1+0x4e4] ;  /* 0x0004e40001117983 */ /* 0x000ea80000300800 */
[----:B-1----:R-:W2:Y:S04]  /*1df30*/  LDL.LU R18, [R1+0x4e8] ;  /* 0x0004e80001127983 */ /* 0x002ea80000300800 */
[----:B------:R-:W2:Y:S04]  /*1df40*/  LDL.LU R19, [R1+0x4ec] ;  /* 0x0004ec0001137983 */ /* 0x000ea80000300800 */
[----:B------:R-:W-:Y:S04]  /*1df50*/  STL.64 [R1+0x360], R44 ;  /* 0x0003602c01007387 */ /* 0x000fe80000100a00 */
[----:B------:R1:W-:Y:S04]  /*1df60*/  STL.64 [R1+0x368], R46 ;  /* 0x0003682e01007387 */ /* 0x0003e80000100a00 */
[----:B-1----:R-:W4:Y:S04]  /*1df70*/  LDL.LU.64 R46, [R1+0x1560] ;  /* 0x00156000012e7983 */ /* 0x002f280000300a00 */
[----:B------:R-:W4:Y:S04]  /*1df80*/  LDL.LU.64 R44, [R1+0x1558] ;  /* 0x00155800012c7983 */ /* 0x000f280000300a00 */
[----:B------:R-:W-:Y:S04]  /*1df90*/  STL.64 [R1+0x390], R56 ;  /* 0x0003903801007387 */ /* 0x000fe80000100a00 */
[----:B------:R1:W-:Y:S04]  /*1dfa0*/  STL.64 [R1+0x398], R58 ;  /* 0x0003983a01007387 */ /* 0x0003e80000100a00 */
[----:B-1----:R-:W2:Y:S04]  /*1dfb0*/  LDL.LU.64 R58, [R1+0x1550] ;  /* 0x00155000013a7983 */ /* 0x002ea80000300a00 */
[----:B------:R-:W2:Y:S02]  /*1dfc0*/  LDL.LU.64 R56, [R1+0x1548] ;  /* 0x0015480001387983 */ /* 0x000ea40000300a00 */
[-C--:B--2---:R-:W-:Y:S11]  /*1dfd0*/  HMMA.1688.F32.TF32 R56, R236, R20.reuse, R56 ;  /* 0x00000014ec38723c */ /* 0x084ff60000081038 */
[----:B------:R-:W-:Y:S11]  /*1dfe0*/  @!UPT UIADD3 URZ, URZ, URZ, URZ ;  /* 0x0000003f3f3ff290 */ /* 0x000ff6000fffe03f */
[----:B------:R-:W-:Y:S01]  /*1dff0*/  @!UPT UIADD3 URZ, URZ, URZ, URZ ;  /* 0x0000003f3f3ff290 */ /* 0x000fe2000fffe03f */
[----:B------:R-:W-:Y:S04]  /*1e000*/  STL.64 [R1+0x3e0], R56 ;  /* 0x0003e03801007387 */ /* 0x000fe80000100a00 */
[----:B------:R1:W-:Y:S02]  /*1e010*/  STL.64 [R1+0x3e8], R58 ;  /* 0x0003e83a01007387 */ /* 0x0003e40000100a00 */
[-C--:B-1----:R-:W-:Y:S08]  /*1e020*/  HMMA.1688.F32.TF32 R56, R248, R20.reuse, R72 ;  /* 0x00000014f838723c */ /* 0x082ff00000081048 */
[-C--:B------:R-:W-:Y:S11]  /*1e030*/  HMMA.1688.F32.TF32 R72, R4, R20.reuse, R120 ;  /* 0x000000140448723c */ /* 0x080ff60000081078 */
[----:B------:R-:W-:Y:S04]  /*1e040*/  @!UPT UIADD3 URZ, URZ, URZ, URZ ;  /* 0x0000003f3f3ff290 */ /* 0x000fe8000fffe03f */
[----:B------:R-:W-:Y:S04]  /*1e050*/  STL.64 [R1+0x470], R56 ;  /* 0x0004703801007387 */ /* 0x000fe80000100a00 */
[----:B------:R1:W-:Y:S02]  /*1e060*/  STL.64 [R1+0x478], R58 ;  /* 0x0004783a01007387 */ /* 0x0003e40000100a00 */
[-C--:B-1----:R-:W-:Y:S08]  /*1e070*/  HMMA.1688.F32.TF32 R56, R8, R20.reuse, R172 ;  /* 0x000000140838723c */ /* 0x082ff000000810ac */
[----:B------:R-:W-:Y:S01]  /*1e080*/  HMMA.1688.F32.TF32 R20, R12, R20, R196 ;  /* 0x000000140c14723c */ /* 0x000fe200000810c4 */
[----:B------:R-:W-:Y:S07]  /*1e090*/  STL.64 [R1+0x4f0], R72 ;  /* 0x0004f04801007387 */ /* 0x000fee0000100a00 */
[-C--:B------:R-:W-:Y:S01]  /*1e0a0*/  HMMA.1688.F32.TF32 R16, R188, R24.reuse, R16 ;  /* 0x00000018bc10723c */ /* 0x080fe20000081010 */
[----:B------:R-:W-:Y:S06]  /*1e0b0*/  STL.64 [R1+0x4f8], R74 ;  /* 0x0004f84a01007387 */ /* 0x000fec0000100a00 */
[----:B------:R-:W-:Y:S04]  /*1e0c0*/  STL.64 [R1+0x550], R56 ;  /* 0x0005503801007387 */ /* 0x000fe80000100a00 */
[----:B------:R-:W-:Y:S04]  /*1e0d0*/  STL.64 [R1+0x558], R58 ;  /* 0x0005583a01007387 */ /* 0x000fe80000100a00 */
[----:B------:R-:W-:Y:S04]  /*1e0e0*/  STL.64 [R1+0x5f0], R20 ;  /* 0x0005f01401007387 */ /* 0x000fe80000100a00 */
[----:B------:R1:W-:Y:S02]  /*1e0f0*/  STL.64 [R1+0x5f8], R22 ;  /* 0x0005f81601007387 */ /* 0x0003e40000100a00 */
[----:B-1----:R-:W-:Y:S03]  /*1e100*/  HMMA.1688.F32.TF32 R20, R204, R24, R168 ;  /* 0x00000018cc14723c */ /* 0x002fe600000810a8 */
[----:B------:R-:W-:-:S02]  /*1e110*/  IMAD.MOV.U32 R252, RZ, RZ, R18 ;  /* 0x000000fffffc7224 */ /* 0x000fc400078e0012 */
[----:B------:R-:W-:Y:S01]  /*1e120*/  IMAD.MOV.U32 R18, RZ, RZ, R19 ;  /* 0x000000ffff127224 */ /* 0x000fe200078e0013 */
[----:B------:R-:W-:Y:S04]  /*1e130*/  STL.64 [R1+0x160], R16 ;  /* 0x0001601001007387 */ /* 0x000fe80000100a00 */
[----:B------:R-:W-:Y:S01]  /*1e140*/  STL [R1+0x1514], R252 ;  /* 0x001514fc01007387 */ /* 0x000fe20000100800 */
[-C--:B----4-:R-:W-:Y:S03]  /*1e150*/  HMMA.1688.F32.TF32 R44, R236, R24.reuse, R44 ;  /* 0x00000018ec2c723c */ /* 0x090fe6000008102c */
[----:B------:R1:W-:Y:S05]  /*1e160*/  STL [R1+0x1510], R18 ;  /* 0x0015101201007387 */ /* 0x0003ea0000100800 */
[-C--:B-1----:R-:W-:Y:S04]  /*1e170*/  HMMA.1688.F32.TF32 R16, R220, R24.reuse, R184 ;  /* 0x00000018dc10723c */ /* 0x082fe800000810b8 */
[----:B------:R-:W-:Y:S04]  /*1e180*/  STL.64 [R1+0x250], R20 ;  /* 0x0002501401007387 */ /* 0x000fe80000100a00 */
[----:B------:R1:W-:Y:S02]  /*1e190*/  STL.64 [R1+0x258], R22 ;  /* 0x0002581601007387 */ /* 0x0003e40000100a00 */
[-C--:B-1----:R-:W-:Y:S11]  /*1e1a0*/  HMMA.1688.F32.TF32 R20, R248, R24.reuse, R76 ;  /* 0x00000018f814723c */ /* 0x082ff6000008104c */
[----:B------:R-:W-:Y:S02]  /*1e1b0*/  @!UPT UIADD3 URZ, URZ, URZ, URZ ;  /* 0x0000003f3f3ff290 */ /* 0x000fe4000fffe03f */
[----:B------:R-:W-:Y:S04]  /*1e1c0*/  STL.64 [R1+0x2c0], R16 ;  /* 0x0002c01001007387 */ /* 0x000fe80000100a00 */
[----:B------:R1:W-:Y:S04]  /*1e1d0*/  STL.64 [R1+0x2c8], R18 ;  /* 0x0002c81201007387 */ /* 0x0003e80000100a00 */
[----:B------:R-:W-:Y:S04]  /*1e1e0*/  STL.64 [R1+0x350], R44 ;  /* 0x0003502c01007387 */ /* 0x000fe80000100a00 */
[----:B------:R2:W-:Y:S01]  /*1e1f0*/  STL.64 [R1+0x358], R46 ;  /* 0x0003582e01007387 */ /* 0x0005e20000100a00 */
[-C--:B-1----:R-:W-:Y:S03]  /*1e200*/  HMMA.1688.F32.TF32 R16, R4, R24.reuse, R124 ;  /* 0x000000180410723c */ /* 0x082fe6000008107c */
[----:B------:R-:W-:Y:S04]  /*1e210*/  STL.64 [R1+0x3d0], R20 ;  /* 0x0003d01401007387 */ /* 0x000fe80000100a00 */
[----:B------:R1:W-:Y:S01]  /*1e220*/  STL.64 [R1+0x3d8], R22 ;  /* 0x0003d81601007387 */ /* 0x0003e20000100a00 */
[-C--:B--2---:R-:W-:Y:S08]  /*1e230*/  HMMA.1688.F32.TF32 R44, R8, R24.reuse, R176 ;  /* 0x00000018082c723c */ /* 0x084ff000000810b0 */
[----:B-1----:R-:W-:Y:S07]  /*1e240*/  HMMA.1688.F32.TF32 R20, R12, R24, R200 ;  /* 0x000000180c14723c */ /* 0x002fee00000810c8 */
[----:B------:R-:W-:Y:S04]  /*1e250*/  STL.64 [R1+0x4b0], R16 ;  /* 0x0004b01001007387 */ /* 0x000fe80000100a00 */
[----:B------:R1:W-:Y:S04]  /*1e260*/  STL.64 [R1+0x4b8], R18 ;  /* 0x0004b81201007387 */ /* 0x0003e80000100a00 */
[----:B------:R-:W-:Y:S04]  /*1e270*/  STL.64 [R1+0x510], R44 ;  /* 0x0005102c01007387 */ /* 0x000fe80000100a00 */
[----:B------:R-:W-:Y:S01]  /*1e280*/  STL.64 [R1+0x518], R46 ;  /* 0x0005182e01007387 */ /* 0x000fe20000100a00 */
[-C--:B-1----:R-:W-:Y:S03]  /*1e290*/  HMMA.1688.F32.TF32 R16, R188, R28.reuse, R116 ;  /* 0x0000001cbc10723c */ /* 0x082fe60000081074 */
[----:B------:R-:W-:Y:S04]  /*1e2a0*/  STL.64 [R1+0x5b0], R20 ;  /* 0x0005b01401007387 */ /* 0x000fe80000100a00 */
[----:B------:R1:W-:Y:S02]  /*1e2b0*/  STL.64 [R1+0x5b8], R22 ;  /* 0x0005b81601007387 */ /* 0x0003e40000100a00 */
[-C--:B-1----:R-:W-:Y:S11]  /*1e2c0*/  HMMA.1688.F32.TF32 R20, R204, R28.reuse, R68 ;  /* 0x0000001ccc14723c */ /* 0x082ff60000081044 */
[----:B------:R-:W-:Y:S03]  /*1e2d0*/  @!UPT UIADD3 URZ, URZ, URZ, URZ ;  /* 0x0000003f3f3ff290 */ /* 0x000fe6000fffe03f */
[----:B------:R-:W-:Y:S01]  /*1e2e0*/  STL.64 [R1+0x78], R18 ;  /* 0x0000781201007387 */ /* 0x000fe20000100a00 */
[-C--:B------:R-:W-:Y:S08]  /*1e2f0*/  HMMA.1688.F32.TF32 R44, R220, R28.reuse, R40 ;  /* 0x0000001cdc2c723c */ /* 0x080ff00000081028 */
[-C--:B---3--:R-:W-:Y:S01]  /*1e300*/  HMMA.1688.F32.TF32 R40, R236, R28.reuse, R52 ;  /* 0x0000001cec28723c */ /* 0x088fe20000081034 */
[----:B------:R-:W-:Y:S04]  /*1e310*/  STL.64 [R1+0x140], R20 ;  /* 0x0001401401007387 */ /* 0x000fe80000100a00 */
[----:B------:R1:W-:Y:S03]  /*1e320*/  STL.64 [R1+0x148], R22 ;  /* 0x0001481601007387 */ /* 0x0003e60000100a00 */
[-C--:B-1----:R-:W-:Y:S07]  /*1e330*/  HMMA.1688.F32.TF32 R20, R248, R28.reuse, R88 ;  /* 0x0000001cf814723c */ /* 0x082fee0000081058 */
[----:B------:R-:W-:Y:S04]  /*1e340*/  STL.64 [R1+0x220], R44 ;  /* 0x0002202c01007387 */ /* 0x000fe80000100a00 */
[----:B------:R1:W-:Y:S04]  /*1e350*/  STL.64 [R1+0x228], R46 ;  /* 0x0002282e01007387 */ /* 0x0003e80000100a00 */
[----:B------:R-:W-:Y:S04]  /*1e360*/  STL.64 [R1+0x270], R40 ;  /* 0x0002702801007387 */ /* 0x000fe80000100a00 */
[----:B------:R2:W-:Y:S01]  /*1e370*/  STL.64 [R1+0x278], R42 ;  /* 0x0002782a01007387 */ /* 0x0005e20000100a00 */
[----:B-1----:R-:W-:Y:S01]  /*1e380*/  HMMA.1688.F32.TF32 R44, R4, R28, R152 ;  /* 0x0000001c042c723c */ /* 0x002fe20000081098 */
[----:B------:R-:W-:-:S02]  /*1e390*/  IMAD.MOV.U32 R68, RZ, RZ, R32 ;  /* 0x000000ffff447224 */ /* 0x000fc400078e0020 */
[----:B------:R-:W-:Y:S02]  /*1e3a0*/  IMAD.MOV.U32 R69, RZ, RZ, R33 ;  /* 0x000000ffff457224 */ /* 0x000fe400078e0021 */
[----:B------:R-:W-:Y:S01]  /*1e3b0*/  IMAD.MOV.U32 R70, RZ, RZ, R36 ;  /* 0x000000ffff467224 */ /* 0x000fe200078e0024 */
[----:B------:R-:W-:Y:S02]  /*1e3c0*/  STL.64 [R1+0x340], R20 ;  /* 0x0003401401007387 */ /* 0x000fe40000100a00 */
[-C--:B--2---:R-:W-:Y:S02]  /*1e3d0*/  HMMA.1688.F32.TF32 R40, R8, R28.reuse, R180 ;  /* 0x0000001c0828723c */ /* 0x084fe400000810b4 */
[----:B------:R1:W-:Y:S01]  /*1e3e0*/  STL.64 [R1+0x348], R22 ;  /* 0x0003481601007387 */ /* 0x0003e20000100a00 */
[----:B------:R-:W-:Y:S01]  /*1e3f0*/  IMAD.MOV.U32 R71, RZ, RZ, R37 ;  /* 0x000000ffff477224 */ /* 0x000fe200078e0025 */
[----:B------:R-:W-:Y:S01]  /*1e400*/  MOV R18, R17 ;  /* 0x0000001100127202 */ /* 0x000fe20000000f00 */
[----:B------:R-:W-:Y:S01]  /*1e410*/  IMAD.MOV.U32 R252, RZ, RZ, R16 ;  /* 0x000000fffffc7224 */ /* 0x000fe200078e0010 */
[----:B------:R-:W-:Y:S02]  /*1e420*/  LDSM.16.M88.4 R88, [R0+0xa800] ;  /* 0x00a800000058783b */ /* 0x000fe40000000200 */
[----:B-1----:R-:W-:Y:S07]  /*1e430*/  HMMA.1688.F32.TF32 R20, R12, R28, R208 ;  /* 0x0000001c0c14723c */ /* 0x002fee00000810d0 */
[----:B------:R-:W-:Y:S04]  /*1e440*/  STL.64 [R1+0x450], R44 ;  /* 0x0004502c01007387 */ /* 0x000fe80000100a00 */
[----:B------:R-:W-:Y:S04]  /*1e450*/  STL.64 [R1+0x458], R46 ;  /* 0x0004582e01007387 */ /* 0x000fe80000100a00 */
[----:B------:R-:W2:Y:S04]  /*1e460*/  LDL.LU R56, [R1] ;  /* 0x0000000001387983 */ /* 0x000ea80000300800 */
[----:B------:R-:W-:Y:S04]  /*1e470*/  STL.64 [R1+0x4d0], R40 ;  /* 0x0004d02801007387 */ /* 0x000fe80000100a00 */
[----:B------:R-:W-:Y:S04]  /*1e480*/  STL.64 [R1+0x4d8], R42 ;  /* 0x0004d82a01007387 */ /* 0x000fe80000100a00 */
[----:B------:R-:W1:Y:S04]  /*1e490*/  LDSM.16.M88.4 R44, [R0+0x9c00] ;  /* 0x009c0000002c783b */ /* 0x000e680000000200 */
[----:B------:R-:W-:Y:S04]  /*1e4a0*/  STL.64 [R1+0x530], R20 ;  /* 0x0005301401007387 */ /* 0x000fe80000100a00 */
[----:B------:R-:W-:Y:S04]  /*1e4b0*/  STL.64 [R1+0x538], R22 ;  /* 0x0005381601007387 */ /* 0x000fe80000100a00 */
[----:B------:R-:W2:Y:S04]  /*1e4c0*/  LDL.LU R57, [R1+0x4] ;  /* 0x0000040001397983 */ /* 0x000ea80000300800 */
[----:B------:R-:W2:Y:S04]  /*1e4d0*/  LDL.LU R58, [R1+0x8] ;  /* 0x00000800013a7983 */ /* 0x000ea80000300800 */
        /* <DEDUP_REMOVED lines=13> */
[----:B------:R-:W2:Y:S04]  /*1e5b0*/  LDL.LU R32, [R1+0x1544] ;  /* 0x0015440001207983 */ /* 0x000ea80000300800 */
        /* <DEDUP_REMOVED lines=11> */
[----:B------:R-:W-:Y:S04]  /*1e670*/  STL.64 [R1+0x14e8], R30 ;  /* 0x0014e81e01007387 */ /* 0x000fe80000100a00 */
[----:B-1----:R-:W-:Y:S04]  /*1e680*/  STL [R1+0x1484], R46 ;  /* 0x0014842e01007387 */ /* 0x002fe80000100800 */
[----:B------:R-:W-:Y:S04]  /*1e690*/  STL [R1+0x1480], R47 ;  /* 0x0014802f01007387 */ /* 0x000fe80000100800 */
[----:B------:R-:W-:Y:S01]  /*1e6a0*/  LDSM.16.M88.4 R40, [R0+0x9800] ;  /* 0x009800000028783b */ /* 0x000fe20000000200 */
[----:B--2---:R-:W-:Y:S01]  /*1e6b0*/  IMAD.MOV.U32 R119, RZ, RZ, R32 ;  /* 0x000000ffff777224 */ /* 0x004fe200078e0020 */
[----:B---3--:R-:W-:-:S02]  /*1e6c0*/  MOV R118, R33 ;  /* 0x0000002100767202 */ /* 0x008fc40000000f00 */
[----:B------:R-:W1:Y:S02]  /*1e6d0*/  LDSM.16.M88.4 R32, [R0+0x9000] ;  /* 0x009000000020783b */ /* 0x000e640000000200 */
[-C--:B-1----:R-:W-:Y:S08]  /*1e6e0*/  HMMA.1688.F32.TF32 R20, R188, R32.reuse, R172 ;  /* 0x00000020bc14723c */ /* 0x082ff000000810ac */
[-C--:B------:R-:W-:Y:S01]  /*1e6f0*/  HMMA.1688.F32.TF32 R52, R220, R32.reuse, R72 ;  /* 0x00000020dc34723c */ /* 0x080fe20000081048 */
[----:B----4-:R-:W-:Y:S11]  /*1e700*/  IMAD.MOV.U32 R116, RZ, RZ, R37 ;  /* 0x000000ffff747224 */ /* 0x010ff600078e0025 */
[----:B------:R-:W-:Y:S04]  /*1e710*/  @!UPT UIADD3 URZ, URZ, URZ, URZ ;  /* 0x0000003f3f3ff290 */ /* 0x000fe8000fffe03f */
[----:B------:R-:W-:Y:S02]  /*1e720*/  IMAD.MOV.U32 R31, RZ, RZ, R20 ;  /* 0x000000ffff1f7224 */ /* 0x000fe400078e0014 */
[----:B------:R-:W-:Y:S02]  /*1e730*/  IMAD.MOV.U32 R30, RZ, RZ, R21 ;  /* 0x000000ffff1e7224 */ /* 0x000fe400078e0015 */
[----:B------:R-:W-:Y:S02]  /*1e740*/  IMAD.MOV.U32 R29, RZ, RZ, R22 ;  /* 0x000000ffff1d7224 */ /* 0x000fe400078e0016 */
[----:B------:R-:W-:Y:S02]  /*1e750*/  IMAD.MOV.U32 R28, RZ, RZ, R23 ;  /* 0x000000ffff1c7224 */ /* 0x000fe400078e0017 */
[-C--:B------:R-:W-:Y:S01]  /*1e760*/  HMMA.1688.F32.TF32 R20, R204, R32.reuse, R120 ;  /* 0x00000020cc14723c */ /* 0x080fe20000081078 */
[----:B------:R-:W-:Y:S02]  /*1e770*/  IMAD.MOV.U32 R117, RZ, RZ, R36 ;  /* 0x000000ffff757224 */ /* 0x000fe400078e0024 */
[----:B------:R-:W1:Y:S05]  /*1e780*/  LDSM.16.M88.4 R36, [R0+0x9400] ;  /* 0x009400000024783b */ /* 0x000e6a0000000200 */
[-C--:B------:R-:W-:Y:S11]  /*1e790*/  HMMA.1688.F32.TF32 R56, R236, R32.reuse, R56 ;  /* 0x00000020ec38723c */ /* 0x080ff60000081038 */
[----:B------:R-:W-:Y:S04]  /*1e7a0*/  @!UPT UIADD3 URZ, URZ, URZ, URZ ;  /* 0x0000003f3f3ff290 */ /* 0x000fe8000fffe03f */
[----:B------:R2:W-:Y:S01]  /*1e7b0*/  STL.64 [R1+0x60], R20 ;  /* 0x0000601401007387 */ /* 0x0005e20000100a00 */
[----:B------:R-:W-:Y:S01]  /*1e7c0*/  IMAD.MOV.U32 R46, RZ, RZ, R22 ;  /* 0x000000ffff2e7224 */ /* 0x000fe200078e0016 */
[----:B------:R-:W-:Y:S02]  /*1e7d0*/  MOV R47, R23 ;  /* 0x00000017002f7202 */ /* 0x000fe40000000f00 */
[----:B------:R-:W-:Y:S04]  /*1e7e0*/  STL.64 [R1+0x130], R52 ;  /* 0x0001303401007387 */ /* 0x000fe80000100a00 */
[----:B------:R3:W-:Y:S01]  /*1e7f0*/  STL.64 [R1+0x138], R54 ;  /* 0x0001383601007387 */ /* 0x0007e20000100a00 */
[-C--:B--2---:R-:W-:Y:S08]  /*1e800*/  HMMA.1688.F32.TF32 R20, R248, R32.reuse, R48 ;  /* 0x00000020f814723c */ /* 0x084ff00000081030 */
[-C--:B---3--:R-:W-:Y:S08]  /*1e810*/  HMMA.1688.F32.TF32 R52, R4, R32.reuse, R104 ;  /* 0x000000200434723c */ /* 0x088ff00000081068 */
[-C--:B------:R-:W-:Y:S01]  /*1e820*/  HMMA.1688.F32.TF32 R48, R8, R32.reuse, R156 ;  /* 0x000000200830723c */ /* 0x080fe2000008109c */
[----:B------:R-:W-:Y:S04]  /*1e830*/  STL.64 [R1+0x1f0], R56 ;  /* 0x0001f03801007387 */ /* 0x000fe80000100a00 */
[----:B------:R-:W-:Y:S04]  /*1e840*/  STL.64 [R1+0x1f8], R58 ;  /* 0x0001f83a01007387 */ /* 0x000fe80000100a00 */
[----:B------:R-:W-:Y:S04]  /*1e850*/  STL.64 [R1+0x280], R20 ;  /* 0x0002801401007387 */ /* 0x000fe80000100a00 */
[----:B------:R2:W-:Y:S04]  /*1e860*/  STL.64 [R1+0x288], R22 ;  /* 0x0002881601007387 */ /* 0x0005e80000100a00 */
[----:B------:R-:W-:Y:S04]  /*1e870*/  STL.64 [R1+0x3b0], R52 ;  /* 0x0003b03401007387 */ /* 0x000fe80000100a00 */
[----:B------:R-:W-:Y:S04]  /*1e880*/  STL.64 [R1+0x3b8], R54 ;  /* 0x0003b83601007387 */ /* 0x000fe80000100a00 */
[----:B------:R-:W-:Y:S01]  /*1e890*/  STL.64 [R1+0x14f0], R34 ;  /* 0x0014f02201007387 */ /* 0x000fe20000100a00 */
[----:B--2---:R-:W-:Y:S03]  /*1e8a0*/  HMMA.1688.F32.TF32 R20, R12, R32, R192 ;  /* 0x000000200c14723c */ /* 0x004fe600000810c0 */
[----:B------:R-:W-:Y:S04]  /*1e8b0*/  STL.64 [R1+0x490], R48 ;  /* 0x0004903001007387 */ /* 0x000fe80000100a00 */
[----:B------:R1:W-:Y:S02]  /*1e8c0*/  STL.64 [R1+0x498], R50 ;  /* 0x0004983201007387 */ /* 0x0003e40000100a00 */
[-C--:B-1----:R-:W-:Y:S11]  /*1e8d0*/  HMMA.1688.F32.TF32 R48, R188, R36.reuse, R168 ;  /* 0x00000024bc30723c */ /* 0x082ff600000810a8 */
[----:B------:R-:W-:Y:S03]  /*1e8e0*/  @!UPT UIADD3 URZ, URZ, URZ, URZ ;  /* 0x0000003f3f3ff290 */ /* 0x000fe6000fffe03f */
[----:B------:R-:W-:Y:S04]  /*1e8f0*/  STL.64 [R1+0x500], R20 ;  /* 0x0005001401007387 */ /* 0x000fe80000100a00 */
[----:B------:R1:W-:Y:S01]  /*1e900*/  STL.64 [R1+0x508], R22 ;  /* 0x0005081601007387 */ /* 0x0003e20000100a00 */
[----:B------:R-:W-:Y:S05]  /*1e910*/  HMMA.1688.F32.TF32 R32, R220, R36, R116 ;  /* 0x00000024dc20723c */ /* 0x000fea0000081074 */
[----:B------:R-:W-:-:S02]  /*1e920*/  IMAD.MOV.U32 R19, RZ, RZ, R48 ;  /* 0x000000ffff137224 */ /* 0x000fc400078e0030 */
[----:B-1----:R-:W-:Y:S02]  /*1e930*/  IMAD.MOV.U32 R22, RZ, RZ, R49 ;  /* 0x000000ffff167224 */ /* 0x002fe400078e0031 */
[----:B------:R-:W-:Y:S02]  /*1e940*/  IMAD.MOV.U32 R23, RZ, RZ, R50 ;  /* 0x000000ffff177224 */ /* 0x000fe400078e0032 */
[----:B------:R-:W-:Y:S02]  /*1e950*/  IMAD.MOV.U32 R27, RZ, RZ, R51 ;  /* 0x000000ffff1b7224 */ /* 0x000fe400078e0033 */
[-C--:B------:R-:W-:Y:S03]  /*1e960*/  HMMA.1688.F32.TF32 R48, R204, R36.reuse, R184 ;  /* 0x00000024cc30723c */ /* 0x080fe600000810b8 */
[----:B------:R1:W-:Y:S05]  /*1e970*/  STL.64 [R1+0x14f8], R26 ;  /* 0x0014f81a01007387 */ /* 0x0003ea0000100a00 */
[-C--:B-1----:R-:W-:Y:S11]  /*1e980*/  HMMA.1688.F32.TF32 R24, R236, R36.reuse, R68 ;  /* 0x00000024ec18723c */ /* 0x082ff60000081044 */
[----:B------:R-:W-:Y:S04]  /*1e990*/  @!UPT UIADD3 URZ, URZ, URZ, URZ ;  /* 0x0000003f3f3ff290 */ /* 0x000fe8000fffe03f */
[----:B------:R-:W-:Y:S04]  /*1e9a0*/  STL.64 [R1+0x1490], R50 ;  /* 0x0014903201007387 */ /* 0x000fe80000100a00 */
[----:B------:R-:W-:Y:S04]  /*1e9b0*/  STL.64 [R1+0x1488], R48 ;  /* 0x0014883001007387 */ /* 0x000fe80000100a00 */
[----:B------:R-:W2:Y:S04]  /*1e9c0*/  LDL.LU R120, [R1+0x50] ;  /* 0x0000500001787983 */ /* 0x000ea80000300800 */
[----:B------:R-:W-:Y:S04]  /*1e9d0*/  STL.64 [R1+0xf0], R32 ;  /* 0x0000f02001007387 */ /* 0x000fe80000100a00 */
[----:B------:R-:W-:Y:S04]  /*1e9e0*/  STL.64 [R1+0xf8], R34 ;  /* 0x0000f82201007387 */ /* 0x000fe80000100a00 */
[----:B------:R-:W-:Y:S04]  /*1e9f0*/  STL.64 [R1+0x120], R24 ;  /* 0x0001201801007387 */ /* 0x000fe80000100a00 */
[----:B------:R1:W-:Y:S04]  /*1ea00*/  STL.64 [R1+0x128], R26 ;  /* 0x0001281a01007387 */ /* 0x0003e80000100a00 */
        /* <DEDUP_REMOVED lines=35> */
[-C--:B-1----:R-:W-:Y:S08]  /*1ec40*/  HMMA.1688.F32.TF32 R24, R248, R36.reuse, R60 ;  /* 0x00000024f818723c */ /* 0x082ff0000008103c */
[-C--:B------:R-:W-:Y:S08]  /*1ec50*/  HMMA.1688.F32.TF32 R48, R4, R36.reuse, R96 ;  /* 0x000000240430723c */ /* 0x080ff00000081060 */
[-C--:B------:R-:W-:Y:S07]  /*1ec60*/  HMMA.1688.F32.TF32 R32, R8, R36.reuse, R108 ;  /* 0x000000240820723c */ /* 0x080fee000008106c */
[----:B------:R-:W-:Y:S04]  /*1ec70*/  STL.64 [R1+0x210], R24 ;  /* 0x0002101801007387 */ /* 0x000fe80000100a00 */
[----:B------:R1:W-:Y:S02]  /*1ec80*/  STL.64 [R1+0x218], R26 ;  /* 0x0002181a01007387 */ /* 0x0003e40000100a00 */
[----:B-1----:R-:W-:Y:S02]  /*1ec90*/  HMMA.1688.F32.TF32 R24, R12, R36, R164 ;  /* 0x000000240c18723c */ /* 0x002fe400000810a4 */
[----:B------:R-:W-:Y:S04]  /*1eca0*/  STL.64 [R1+0x330], R48 ;  /* 0x0003303001007387 */ /* 0x000fe80000100a00 */
[----:B------:R1:W-:Y:S04]  /*1ecb0*/  STL.64 [R1+0x338], R50 ;  /* 0x0003383201007387 */ /* 0x0003e80000100a00 */
[----:B------:R-:W-:Y:S04]  /*1ecc0*/  STL.64 [R1+0x440], R32 ;  /* 0x0004402001007387 */ /* 0x000fe80000100a00 */
[----:B------:R2:W-:Y:S01]  /*1ecd0*/  STL.64 [R1+0x448], R34 ;  /* 0x0004482201007387 */ /* 0x0005e20000100a00 */
[-C--:B-1----:R-:W-:Y:S03]  /*1ece0*/  HMMA.1688.F32.TF32 R48, R4, R40.reuse, R64 ;  /* 0x000000280430723c */ /* 0x082fe60000081040 */
[----:B------:R-:W-:Y:S05]  /*1ecf0*/  LDSM.16.M88.4 R164, [R0+0xb400] ;  /* 0x00b4000000a4783b */ /* 0x000fea0000000200 */
[-C--:B---3--:R-:W-:Y:S08]  /*1ed00*/  HMMA.1688.F32.TF32 R52, R188, R40.reuse, R196 ;  /* 0x00000028bc34723c */ /* 0x088ff000000810c4 */
[-C--:B--2---:R-:W-:Y:S08]  /*1ed10*/  HMMA.1688.F32.TF32 R32, R236, R40.reuse, R120 ;  /* 0x00000028ec20723c */ /* 0x084ff00000081078 */
[-C--:B----4-:R-:W-:Y:S07]  /*1ed20*/  HMMA.1688.F32.TF32 R56, R204, R40.reuse, R56 ;  /* 0x00000028cc38723c */ /* 0x090fee0000081038 */
[----:B------:R-:W-:Y:S04]  /*1ed30*/  STL.64 [R1+0x14a0], R54 ;  /* 0x0014a03601007387 */ /* 0x000fe80000100a00 */
[----:B------:R-:W-:Y:S01]  /*1ed40*/  STL.64 [R1+0x4e0], R24 ;  /* 0x0004e01801007387 */ /* 0x000fe20000100a00 */
[-C--:B------:R-:W-:Y:S03]  /*1ed50*/  HMMA.1688.F32.TF32 R60, R220, R40.reuse, R172 ;  /* 0x00000028dc3c723c */ /* 0x080fe600000810ac */
[----:B------:R1:W-:Y:S05]  /*1ed60*/  STL.64 [R1+0x4e8], R26 ;  /* 0x0004e81a01007387 */ /* 0x0003ea0000100a00 */
[-C--:B-1----:R-:W-:Y:S01]  /*1ed70*/  HMMA.1688.F32.TF32 R24, R248, R40.reuse, R216 ;  /* 0x00000028f818723c */ /* 0x082fe200000810d8 */
[----:B------:R-:W-:Y:S04]  /*1ed80*/  STL.64 [R1+0x1498], R52 ;  /* 0x0014983401007387 */ /* 0x000fe80000100a00 */
[----:B------:R-:W-:Y:S04]  /*1ed90*/  STL.64 [R1+0x14b0], R58 ;  /* 0x0014b03a01007387 */ /* 0x000fe80000100a00 */
[----:B------:R-:W-:Y:S06]  /*1eda0*/  STL.64 [R1+0x14a8], R56 ;  /* 0x0014a83801007387 */ /* 0x000fec0000100a00 */
[----:B------:R-:W-:Y:S04]  /*1edb0*/  STL.64 [R1+0x14c0], R62 ;  /* 0x0014c03e01007387 */ /* 0x000fe80000100a00 */
[----:B------:R-:W-:Y:S04]  /*1edc0*/  STL.64 [R1+0x14b8], R60 ;  /* 0x0014b83c01007387 */ /* 0x000fe80000100a00 */
[----:B------:R-:W-:Y:S04]  /*1edd0*/  STL.64 [R1+0xe0], R32 ;  /* 0x0000e02001007387 */ /* 0x000fe80000100a00 */
[----:B------:R1:W-:Y:S04]  /*1ede0*/  STL.64 [R1+0xe8], R34 ;  /* 0x0000e82201007387 */ /* 0x0003e80000100a00 */
[----:B------:R-:W-:Y:S04]  /*1edf0*/  STL.64 [R1+0x1e0], R24 ;  /* 0x0001e01801007387 */ /* 0x000fe80000100a00 */
[----:B------:R2:W-:Y:S01]  /*1ee00*/  STL.64 [R1+0x1e8], R26 ;  /* 0x0001e81a01007387 */ /* 0x0005e20000100a00 */
[-C--:B-1----:R-:W-:Y:S08]  /*1ee10*/  HMMA.1688.F32.TF32 R32, R8, R40.reuse, R100 ;  /* 0x000000280820723c */ /* 0x082ff00000081064 */
[----:B--2---:R-:W-:Y:S01]  /*1ee20*/  HMMA.1688.F32.TF32 R24, R12, R40, R160 ;  /* 0x000000280c18723c */ /* 0x004fe200000810a0 */
[----:B------:R-:W-:Y:S04]  /*1ee30*/  STL.64 [R1+0x2b0], R48 ;  /* 0x0002b03001007387 */ /* 0x000fe80000100a00 */
[----:B------:R1:W-:Y:S03]  /*1ee40*/  STL.64 [R1+0x2b8], R50 ;  /* 0x0002b83201007387 */ /* 0x0003e60000100a00 */
[-C--:B------:R-:W-:Y:S01]  /*1ee50*/  HMMA.1688.F32.TF32 R64, R188, R44.reuse, R72 ;  /* 0x0000002cbc40723c */ /* 0x080fe20000081048 */
[----:B------:R-:W-:Y:S06]  /*1ee60*/  LDSM.16.M88.4 R160, [R0+0xb000] ;  /* 0x00b0000000a0783b */ /* 0x000fec0000000200 */
[----:B------:R-:W-:Y:S04]  /*1ee70*/  STL.64 [R1+0x3c0], R32 ;  /* 0x0003c02001007387 */ /* 0x000fe80000100a00 */
[----:B------:R2:W-:Y:S01]  /*1ee80*/  STL.64 [R1+0x3c8], R34 ;  /* 0x0003c82201007387 */ /* 0x0005e20000100a00 */
[----:B-1----:R-:W-:Y:S03]  /*1ee90*/  HMMA.1688.F32.TF32 R48, R248, R44, R116 ;  /* 0x0000002cf830723c */ /* 0x002fe60000081074 */
[----:B------:R1:W-:Y:S01]  /*1eea0*/  STL [R1+0x4a0], R24 ;  /* 0x0004a01801007387 */ /* 0x0003e20000100800 */
[----:B------:R-:W-:Y:S01]  /*1eeb0*/  IMAD.MOV.U32 R41, RZ, RZ, R25 ;  /* 0x000000ffff297224 */ /* 0x000fe200078e0019 */
[----:B------:R-:W-:Y:S01]  /*1eec0*/  MOV R37, R27 ;  /* 0x0000001b00257202 */ /* 0x000fe20000000f00 */
[----:B------:R-:W-:-:S02]  /*1eed0*/  IMAD.MOV.U32 R40, RZ, RZ, R26 ;  /* 0x000000ffff287224 */ /* 0x000fc400078e001a */
[-C--:B--2---:R-:W-:Y:S02]  /*1eee0*/  HMMA.1688.F32.TF32 R32, R4, R44.reuse, R80 ;  /* 0x0000002c0420723c */ /* 0x084fe40000081050 */
[----:B------:R2:W-:Y:S06]  /*1eef0*/  STL [R1+0x13f0], R37 ;  /* 0x0013f02501007387 */ /* 0x0005ec0000100800 */
[-C--:B-1----:R-:W-:Y:S01]  /*1ef00*/  HMMA.1688.F32.TF32 R24, R8, R44.reuse, R84 ;  /* 0x0000002c0818723c */ /* 0x082fe20000081054 */
[----:B------:R1:W-:Y:S04]  /*1ef10*/  STL [R1+0x13ec], R40 ;  /* 0x0013ec2801007387 */ /* 0x0003e80000100800 */
[----:B------:R3:W-:Y:S04]  /*1ef20*/  STL [R1+0x13e8], R41 ;  /* 0x0013e82901007387 */ /* 0x0007e80000100800 */
[----:B------:R-:W-:Y:S04]  /*1ef30*/  STL.64 [R1+0x14d0], R66 ;  /* 0x0014d04201007387 */ /* 0x000fe80000100a00 */
[----:B------:R-:W-:Y:S04]  /*1ef40*/  STL.64 [R1+0x14c8], R64 ;  /* 0x0014c84001007387 */ /* 0x000fe80000100a00 */
[----:B------:R-:W-:Y:S04]  /*1ef50*/  STL.64 [R1+0x110], R48 ;  /* 0x0001103001007387 */ /* 0x000fe80000100a00 */
[----:B------:R-:W-:Y:S04]  /*1ef60*/  STL.64 [R1+0x118], R50 ;  /* 0x0001183201007387 */ /* 0x000fe80000100a00 */
[----:B------:R-:W-:Y:S04]  /*1ef70*/  STL.64 [R1+0x230], R32 ;  /* 0x0002302001007387 */ /* 0x000fe80000100a00 */
[----:B------:R-:W-:Y:S04]  /*1ef80*/  STL.64 [R1+0x238], R34 ;  /* 0x0002382201007387 */ /* 0x000fe80000100a00 */
[----:B------:R2:W-:Y:S04]  /*1ef90*/  STL [R1+0x380], R24 ;  /* 0x0003801801007387 */ /* 0x0005e80000100800 */
        /* <DEDUP_REMOVED lines=8> */
[----:B------:R-:W-:Y:S03]  /*1f020*/  HMMA.1688.F32.TF32 R76, R236, R44, R184 ;  /* 0x0000002cec4c723c */ /* 0x000fe600000810b8 */
[----:B------:R-:W4:Y:S04]  /*1f030*/  LDL.LU R184, [R1+0x7c0] ;  /* 0x0007c00001b87983 */ /* 0x000f280000300800 */
[----:B------:R-:W4:Y:S04]  /*1f040*/  LDL.LU R185, [R1+0x7c4] ;  /* 0x0007c40001b97983 */ /* 0x000f280000300800 */
[----:B------:R-:W4:Y:S04]  /*1f050*/  LDL.LU R186, [R1+0x7c8] ;  /* 0x0007c80001ba7983 */ /* 0x000f280000300800 */
[----:B------:R-:W4:Y:S01]  /*1f060*/  LDL.LU R187, [R1+0x7cc] ;  /* 0x0007cc0001bb7983 */ /* 0x000f220000300800 */
[----:B--2---:R-:W-:-:S03]  /*1f070*/  IMAD.MOV.U32 R37, RZ, RZ, R25 ;  /* 0x000000ffff257224 */ /* 0x004fc600078e0019 */
[----:B------:R-:W2:Y:S01]  /*1f080*/  LDL.LU R176, [R1+0x240] ;  /* 0x0002400001b07983 */ /* 0x000ea20000300800 */
[----:B-1----:R-:W-:-:S03]  /*1f090*/  IMAD.MOV.U32 R40, RZ, RZ, R26 ;  /* 0x000000ffff287224 */ /* 0x002fc600078e001a */
[----:B------:R-:W2:Y:S01]  /*1f0a0*/  LDL.LU R177, [R1+0x244] ;  /* 0x0002440001b17983 */ /* 0x000ea20000300800 */
[----:B---3--:R-:W-:-:S03]  /*1f0b0*/  IMAD.MOV.U32 R41, RZ, RZ, R27 ;  /* 0x000000ffff297224 */ /* 0x008fc600078e001b */
[----:B------:R-:W2:Y:S01]  /*1f0c0*/  LDL.LU R178, [R1+0x248] ;  /* 0x0002480001b27983 */ /* 0x000ea20000300800 */
[-C--:B------:R-:W-:Y:S03]  /*1f0d0*/  HMMA.1688.F32.TF32 R24, R12, R44.reuse, R92 ;  /* 0x0000002c0c18723c */ /* 0x080fe6000008105c */
[----:B------:R-:W2:Y:S04]  /*1f0e0*/  LDL.LU R179, [R1+0x24c] ;  /* 0x00024c0001b37983 */ /* 0x000ea80000300800 */
[----:B------:R-:W3:Y:S04]  /*1f0f0*/  LDL.LU R152, [R1+0x730] ;  /* 0x0007300001987983 */ /* 0x000ee80000300800 */
[----:B------:R-:W3:Y:S04]  /*1f100*/  LDL.LU R153, [R1+0x734] ;  /* 0x0007340001997983 */ /* 0x000ee80000300800 */
[----:B------:R-:W3:Y:S04]  /*1f110*/  LDL.LU R154, [R1+0x738] ;  /* 0x00073800019a7983 */ /* 0x000ee80000300800 */
[----:B------:R-:W3:Y:S04]  /*1f120*/  LDL.LU R155, [R1+0x73c] ;  /* 0x00073c00019b7983 */ /* 0x000ee80000300800 */
        /* <DEDUP_REMOVED lines=16> */
[----:B------:R-:W-:Y:S01]  /*1f230*/  STL [R1+0x13fc], R41 ;  /* 0x0013fc2901007387 */ /* 0x000fe20000100800 */
[----:B------:R-:W-:Y:S03]  /*1f240*/  HMMA.1688.F32.TF32 R72, R220, R44, R168 ;  /* 0x0000002cdc48723c */ /* 0x000fe600000810a8 */
[----:B------:R-:W-:Y:S04]  /*1f250*/  STL [R1+0x13f8], R40 ;  /* 0x0013f82801007387 */ /* 0x000fe80000100800 */
[----:B------:R-:W-:Y:S04]  /*1f260*/  STL [R1+0x13f4], R37 ;  /* 0x0013f42501007387 */ /* 0x000fe80000100800 */
[----:B------:R-:W-:Y:S04]  /*1f270*/  STL.64 [R1+0x460], R24 ;  /* 0x0004601801007387 */ /* 0x000fe80000100a00 */
[----:B------:R-:W-:Y:S04]  /*1f280*/  STL.64 [R1+0x468], R26 ;  /* 0x0004681a01007387 */ /* 0x000fe80000100a00 */
[----:B------:R-:W2:Y:S04]  /*1f290*/  LDL.LU R168, [R1+0x150] ;  /* 0x0001500001a87983 */ /* 0x000ea80000300800 */
[----:B------:R-:W2:Y:S04]  /*1f2a0*/  LDL.LU R169, [R1+0x154] ;  /* 0x0001540001a97983 */ /* 0x000ea80000300800 */
[----:B------:R-:W1:Y:S01]  /*1f2b0*/  LDSM.16.M88.4 R80, [R0+0xa000] ;  /* 0x00a000000050783b */ /* 0x000e620000000200 */
[----:B------:R-:W-:-:S03]  /*1f2c0*/  IMAD.MOV.U32 R170, RZ, RZ, R137 ;  /* 0x000000ffffaa7224 */ /* 0x000fc600078e0089 */
[----:B------:R-:W3:Y:S01]  /*1f2d0*/  LDSM.16.M88.4 R84, [R0+0xa400] ;  /* 0x00a400000054783b */ /* 0x000ee20000000200 */
[----:B------:R-:W-:-:S03]  /*1f2e0*/  IMAD.MOV.U32 R171, RZ, RZ, R136 ;  /* 0x000000ffffab7224 */ /* 0x000fc600078e0088 */
[----:B------:R-:W2:Y:S04]  /*1f2f0*/  LDL.LU R137, [R1+0x1534] ;  /* 0x0015340001897983 */ /* 0x000ea80000300800 */
[----:B------:R-:W2:Y:S04]  /*1f300*/  LDL.LU R136, [R1+0x1530] ;  /* 0x0015300001887983 */ /* 0x000ea80000300800 */
[----:B------:R-:W2:Y:S01]  /*1f310*/  LDSM.16.M88.4 R92, [R0+0xac00] ;  /* 0x00ac0000005c783b */ /* 0x000ea20000000200 */
[-C--:B-1----:R-:W-:Y:S08]  /*1f320*/  HMMA.1688.F32.TF32 R32, R4, R80.reuse, R232 ;  /* 0x000000500420723c */ /* 0x082ff000000810e8 */
[-C--:B------:R-:W-:Y:S11]  /*1f330*/  HMMA.1688.F32.TF32 R24, R8, R80.reuse, R212 ;  /* 0x000000500818723c */ /* 0x080ff600000810d4 */
[----:B------:R-:W-:Y:S11]  /*1f340*/  @!UPT UIADD3 URZ, URZ, URZ, URZ ;  /* 0x0000003f3f3ff290 */ /* 0x000ff6000fffe03f */
[----:B------:R-:W-:Y:S02]  /*1f350*/  @!UPT UIADD3 URZ, URZ, URZ, URZ ;  /* 0x0000003f3f3ff290 */ /* 0x000fe4000fffe03f */
[----:B------:R-:W-:Y:S02]  /*1f360*/  IMAD.MOV.U32 R41, RZ, RZ, R25 ;  /* 0x000000ffff297224 */ /* 0x000fe400078e0019 */
[----:B------:R-:W-:Y:S02]  /*1f370*/  IMAD.MOV.U32 R40, RZ, RZ, R26 ;  /* 0x000000ffff287224 */ /* 0x000fe400078e001a */
[----:B------:R-:W-:Y:S01]  /*1f380*/  IMAD.MOV.U32 R37, RZ, RZ, R27 ;  /* 0x000000ffff257224 */ /* 0x000fe200078e001b */
[-C--:B----4-:R-:W-:Y:S08]  /*1f390*/  HMMA.1688.F32.TF32 R48, R248, R80.reuse, R124 ;  /* 0x00000050f830723c */ /* 0x090ff0000008107c */
[----:B------:R-:W-:Y:S07]  /*1f3a0*/  HMMA.1688.F32.TF32 R96, R188, R80, R184 ;  /* 0x00000050bc60723c */ /* 0x000fee00000810b8 */
[----:B------:R-:W-:Y:S01]  /*1f3b0*/  IMAD.MOV.U32 R184, RZ, RZ, R133 ;  /* 0x000000ffffb87224 */ /* 0x000fe200078e0085 */
[----:B------:R-:W-:Y:S01]  /*1f3c0*/  MOV R185, R132 ;  /* 0x0000008400b97202 */ /* 0x000fe20000000f00 */
[----:B------:R-:W4:Y:S01]  /*1f3d0*/  LDL.LU R133, [R1+0x152c] ;  /* 0x00152c0001857983 */ /* 0x000f220000300800 */
[----:B------:R-:W-:-:S02]  /*1f3e0*/  IMAD.MOV.U32 R186, RZ, RZ, R129 ;  /* 0x000000ffffba7224 */ /* 0x000fc400078e0081 */
[----:B------:R-:W-:Y:S01]  /*1f3f0*/  IMAD.MOV.U32 R187, RZ, RZ, R128 ;  /* 0x000000ffffbb7224 */ /* 0x000fe200078e0080 */
[----:B------:R-:W4:Y:S04]  /*1f400*/  LDL.LU R132, [R1+0x1528] ;  /* 0x0015280001847983 */ /* 0x000f280000300800 */
[----:B------:R-:W4:Y:S04]  /*1f410*/  LDL.LU R129, [R1+0x1524] ;  /* 0x0015240001817983 */ /* 0x000f280000300800 */
[----:B------:R-:W4:Y:S04]  /*1f420*/  LDL.LU R128, [R1+0x1520] ;  /* 0x0015200001807983 */ /* 0x000f280000300800 */
[----:B------:R-:W-:Y:S04]  /*1f430*/  STL.64 [R1+0x100], R48 ;  /* 0x0001003001007387 */ /* 0x000fe80000100a00 */
[----:B------:R-:W-:Y:S04]  /*1f440*/  STL.64 [R1+0x108], R50 ;  /* 0x0001083201007387 */ /* 0x000fe80000100a00 */
[----:B------:R-:W-:Y:S04]  /*1f450*/  STL.64 [R1+0x200], R32 ;  /* 0x0002002001007387 */ /* 0x000fe80000100a00 */
[----:B------:R-:W-:Y:S04]  /*1f460*/  STL.64 [R1+0x208], R34 ;  /* 0x0002082201007387 */ /* 0x000fe80000100a00 */
[----:B------:R1:W-:Y:S02]  /*1f470*/  STL [R1+0x310], R24 ;  /* 0x0003101801007387 */ /* 0x0003e40000100800 */
[----:B-1----:R-:W-:Y:S02]  /*1f480*/  HMMA.1688.F32.TF32 R24, R12, R80, R112 ;  /* 0x000000500c18723c */ /* 0x002fe40000081070 */
[----:B------:R-:W-:Y:S04]  /*1f490*/  STL [R1+0x1408], R41 ;  /* 0x0014082901007387 */ /* 0x000fe80000100800 */
[----:B------:R-:W-:Y:S04]  /*1f4a0*/  STL [R1+0x1404], R40 ;  /* 0x0014042801007387 */ /* 0x000fe80000100800 */
[----:B------:R-:W-:Y:S01]  /*1f4b0*/  STL [R1+0x1400], R37 ;  /* 0x0014002501007387 */ /* 0x000fe20000100800 */
[-C--:B---3--:R-:W-:Y:S11]  /*1f4c0*/  HMMA.1688.F32.TF32 R32, R4, R84.reuse, R184 ;  /* 0x000000540420723c */ /* 0x088ff600000810b8 */
[----:B------:R-:W-:Y:S01]  /*1f4d0*/  @!UPT UIADD3 URZ, URZ, URZ, URZ ;  /* 0x0000003f3f3ff290 */ /* 0x000fe2000fffe03f */
[----:B------:R-:W-:Y:S04]  /*1f4e0*/  STL.64 [R1+0x430], R24 ;  /* 0x0004301801007387 */ /* 0x000fe80000100a00 */
[----:B------:R1:W-:Y:S04]  /*1f4f0*/  STL.64 [R1+0x438], R26 ;  /* 0x0004381a01007387 */ /* 0x0003e80000100a00 */
[----:B------:R-:W3:Y:S04]  /*1f500*/  LDL.LU R134, [R1+0x7b8] ;  /* 0x0007b80001867983 */ /* 0x000ee80000300800 */
[----:B------:R-:W3:Y:S01]  /*1f510*/  LDL.LU R135, [R1+0x7bc] ;  /* 0x0007bc0001877983 */ /* 0x000ee20000300800 */
[-C--:B-1----:R-:W-:Y:S03]  /*1f520*/  HMMA.1688.F32.TF32 R24, R8, R84.reuse, R228 ;  /* 0x000000540818723c */ /* 0x082fe600000810e4 */
[----:B------:R-:W4:Y:S04]  /*1f530*/  LDL.LU R130, [R1+0x838] ;  /* 0x0008380001827983 */ /* 0x000f280000300800 */
[----:B------:R-:W4:Y:S04]  /*1f540*/  LDL.LU R131, [R1+0x83c] ;  /* 0x00083c0001837983 */ /* 0x000f280000300800 */
[----:B------:R-:W3:Y:S04]  /*1f550*/  LDL.LU R138, [R1+0x718] ;  /* 0x00071800018a7983 */ /* 0x000ee80000300800 */
[----:B------:R-:W3:Y:S01]  /*1f560*/  LDL.LU R139, [R1+0x71c] ;  /* 0x00071c00018b7983 */ /* 0x000ee20000300800 */
[----:B--2---:R-:W-:Y:S08]  /*1f570*/  HMMA.1688.F32.TF32 R48, R248, R84, R168 ;  /* 0x00000054f830723c */ /* 0x004ff000000810a8 */
[----:B------:R-:W-:Y:S01]  /*1f580*/  MOV R37, R25 ;  /* 0x0000001900257202 */ /* 0x000fe20000000f00 */
[----:B------:R-:W-:-:S02]  /*1f590*/  IMAD.MOV.U32 R40, RZ, RZ, R24 ;  /* 0x000000ffff287224 */ /* 0x000fc400078e0018 */
[----:B------:R-:W-:Y:S02]  /*1f5a0*/  IMAD.MOV.U32 R185, RZ, RZ, R141 ;  /* 0x000000ffffb97224 */ /* 0x000fe400078e008d */
[----:B------:R-:W-:Y:S01]  /*1f5b0*/  IMAD.MOV.U32 R186, RZ, RZ, R140 ;  /* 0x000000ffffba7224 */ /* 0x000fe200078e008c */
[-C--:B------:R-:W-:Y:S09]  /*1f5c0*/  HMMA.1688.F32.TF32 R112, R188, R84.reuse, R196 ;  /* 0x00000054bc70723c */ /* 0x080ff200000810c4 */
[----:B------:R-:W-:Y:S04]  /*1f5d0*/  STL.64 [R1+0xa0], R48 ;  /* 0x0000a03001007387 */ /* 0x000fe80000100a00 */
[----:B------:R-:W-:Y:S04]  /*1f5e0*/  STL.64 [R1+0xa8], R50 ;  /* 0x0000a83201007387 */ /* 0x000fe80000100a00 */
[----:B------:R-:W-:Y:S04]  /*1f5f0*/  STL.64 [R1+0x1d0], R32 ;  /* 0x0001d02001007387 */ /* 0x000fe80000100a00 */
[----:B------:R-:W-:Y:S04]  /*1f600*/  STL.64 [R1+0x1d8], R34 ;  /* 0x0001d82201007387 */ /* 0x000fe80000100a00 */
[----:B------:R1:W-:Y:S04]  /*1f610*/  STL.64 [R1+0x2a8], R26 ;  /* 0x0002a81a01007387 */ /* 0x0003e80000100a00 */
[----:B------:R-:W-:Y:S04]  /*1f620*/  STL [R1+0x141c], R37 ;  /* 0x00141c2501007387 */ /* 0x000fe80000100800 */
[----:B------:R-:W-:Y:S04]  /*1f630*/  STL [R1+0x1418], R40 ;  /* 0x0014182801007387 */ /* 0x000fe80000100800 */
[----:B------:R-:W2:Y:S04]  /*1f640*/  LDL.LU R184, [R1+0xd0] ;  /* 0x0000d00001b87983 */ /* 0x000ea80000300800 */
[----:B------:R-:W2:Y:S04]  /*1f650*/  LDL.LU R141, [R1+0x151c] ;  /* 0x00151c00018d7983 */ /* 0x000ea80000300800 */
[----:B------:R-:W2:Y:S04]  /*1f660*/  LDL.LU R140, [R1+0x1518] ;  /* 0x00151800018c7983 */ /* 0x000ea80000300800 */
[----:B------:R-:W2:Y:S04]  /*1f670*/  LDL.LU R187, [R1+0xdc] ;  /* 0x0000dc0001bb7983 */ /* 0x000ea80000300800 */
[----:B------:R-:W3:Y:S04]  /*1f680*/  LDL.LU R196, [R1+0x1a0] ;  /* 0x0001a00001c47983 */ /* 0x000ee80000300800 */
[----:B------:R-:W3:Y:S04]  /*1f690*/  LDL.LU R197, [R1+0x1a4] ;  /* 0x0001a40001c57983 */ /* 0x000ee80000300800 */
[----:B------:R-:W3:Y:S04]  /*1f6a0*/  LDL.LU R198, [R1+0x1a8] ;  /* 0x0001a80001c67983 */ /* 0x000ee80000300800 */
[----:B------:R-:W3:Y:S01]  /*1f6b0*/  LDL.LU R199, [R1+0x1ac] ;  /* 0x0001ac0001c77983 */ /* 0x000ee20000300800 */
[-C--:B-1----:R-:W-:Y:S03]  /*1f6c0*/  HMMA.1688.F32.TF32 R24, R12, R84.reuse, R148 ;  /* 0x000000540c18723c */ /* 0x082fe60000081094 */
[----:B------:R-:W4:Y:S04]  /*1f6d0*/  LDL.LU R142, [R1+0x618] ;  /* 0x00061800018e7983 */ /* 0x000f280000300800 */
[----:B------:R-:W4:Y:S01]  /*1f6e0*/  LDL.LU R143, [R1+0x61c] ;  /* 0x00061c00018f7983 */ /* 0x000f220000300800 */
[----:B------:R-:W-:Y:S11]  /*1f6f0*/  HMMA.1688.F32.TF32 R124, R236, R84, R172 ;  /* 0x00000054ec7c723c */ /* 0x000ff600000810ac */
[----:B------:R-:W-:Y:S05]  /*1f700*/  @!UPT UIADD3 URZ, URZ, URZ, URZ ;  /* 0x0000003f3f3ff290 */ /* 0x000fea000fffe03f */
[----:B------:R-:W-:Y:S02]  /*1f710*/  IMAD.MOV.U32 R16, RZ, RZ, R27 ;  /* 0x000000ffff107224 */ /* 0x000fe400078e001b */
[----:B------:R-:W-:Y:S02]  /*1f720*/  IMAD.MOV.U32 R17, RZ, RZ, R26 ;  /* 0x000000ffff117224 */ /* 0x000fe400078e001a */
[----:B------:R-:W-:Y:S02]  /*1f730*/  IMAD.MOV.U32 R20, RZ, RZ, R25 ;  /* 0x000000ffff147224 */ /* 0x000fe400078e0019 */
[----:B------:R-:W-:Y:S01]  /*1f740*/  IMAD.MOV.U32 R21, RZ, RZ, R24 ;  /* 0x000000ffff157224 */ /* 0x000fe200078e0018 */
[----:B------:R-:W-:Y:S04]  /*1f750*/  STL [R1+0x1420], R16 ;  /* 0x0014201001007387 */ /* 0x000fe80000100800 */
[----:B------:R-:W-:Y:S04]  /*1f760*/  STL [R1+0x1414], R17 ;  /* 0x0014141101007387 */ /* 0x000fe80000100800 */
[----:B------:R-:W-:Y:S04]  /*1f770*/  STL [R1+0x1410], R20 ;  /* 0x0014101401007387 */ /* 0x000fe80000100800 */
[----:B------:R-:W-:Y:S01]  /*1f780*/  STL [R1+0x140c], R21 ;  /* 0x00140c1501007387 */ /* 0x000fe20000100800 */
[-C--:B------:R-:W-:Y:S03]  /*1f790*/  HMMA.1688.F32.TF32 R104, R220, R80.reuse, R200 ;  /* 0x00000050dc68723c */ /* 0x080fe600000810c8 */
        /* <DEDUP_REMOVED lines=25> */
[-C--:B--2---:R-:W-:Y:S03]  /*1f930*/  HMMA.1688.F32.TF32 R24, R4, R88.reuse, R184 ;  /* 0x000000580418723c */ /* 0x084fe600000810b8 */
[----:B------:R-:W2:Y:S05]  /*1f940*/  LDL.LU R184, [R1+0x8a0] ;  /* 0x0008a00001b87983 */ /* 0x000eaa0000300800 */
[-C--:B---3--:R-:W-:Y:S11]  /*1f950*/  HMMA.1688.F32.TF32 R32, R248, R88.reuse, R196 ;  /* 0x00000058f820723c */ /* 0x088ff600000810c4 */
[----:B------:R-:W-:Y:S11]  /*1f960*/  @!UPT UIADD3 URZ, URZ, URZ, URZ ;  /* 0x0000003f3f3ff290 */ /* 0x000ff6000fffe03f */
[----:B------:R-:W-:Y:S01]  /*1f970*/  @!UPT UIADD3 URZ, URZ, URZ, URZ ;  /* 0x0000003f3f3ff290 */ /* 0x000fe2000fffe03f */
        /* <DEDUP_REMOVED lines=10> */
[----:B------:R-:W3:Y:S01]  /*1fa20*/  LDL.LU R199, [R1+0x8bc] ;  /* 0x0008bc0001c77983 */ /* 0x000ee20000300800 */
[----:B-1----:R-:W-:Y:S08]  /*1fa30*/  HMMA.1688.F32.TF32 R24, R8, R88, R240 ;  /* 0x000000580818723c */ /* 0x002ff000000810f0 */
[----:B------:R-:W-:Y:S01]  /*1fa40*/  HMMA.1688.F32.TF32 R108, R236, R80, R176 ;  /* 0x00000050ec6c723c */ /* 0x000fe200000810b0 */
[----:B------:R-:W2:Y:S04]  /*1fa50*/  LDL.LU R176, [R1+0x8c0] ;  /* 0x0008c00001b07983 */ /* 0x000ea80000300800 */
[----:B------:R-:W2:Y:S04]  /*1fa60*/  LDL.LU R177, [R1+0x8c4] ;  /* 0x0008c40001b17983 */ /* 0x000ea80000300800 */
[----:B------:R-:W2:Y:S04]  /*1fa70*/  LDL.LU R178, [R1+0x8c8] ;  /* 0x0008c80001b27983 */ /* 0x000ea80000300800 */
[----:B------:R-:W2:Y:S03]  /*1fa80*/  LDL.LU R179, [R1+0x8cc] ;  /* 0x0008cc0001b37983 */ /* 0x000ea60000300800 */
[----:B------:R-:W-:Y:S01]  /*1fa90*/  MOV R17, R24 ;  /* 0x0000001800117202 */ /* 0x000fe20000000f00 */
[----:B------:R-:W-:-:S02]  /*1faa0*/  IMAD.MOV.U32 R20, RZ, RZ, R25 ;  /* 0x000000ffff147224 */ /* 0x000fc400078e0019 */
[----:B------:R-:W-:Y:S02]  /*1fab0*/  IMAD.MOV.U32 R21, RZ, RZ, R26 ;  /* 0x000000ffff157224 */ /* 0x000fe400078e001a */
[----:B------:R-:W-:Y:S02]  /*1fac0*/  IMAD.MOV.U32 R41, RZ, RZ, R27 ;  /* 0x000000ffff297224 */ /* 0x000fe400078e001b */
[----:B------:R-:W-:Y:S03]  /*1fad0*/  HMMA.1688.F32.TF32 R24, R12, R88, R144 ;  /* 0x000000580c18723c */ /* 0x000fe60000081090 */
[----:B------:R-:W-:Y:S04]  /*1fae0*/  STL [R1+0x1430], R41 ;  /* 0x0014302901007387 */ /* 0x000fe80000100800 */
[----:B------:R-:W-:Y:S04]  /*1faf0*/  STL [R1+0x142c], R21 ;  /* 0x00142c1501007387 */ /* 0x000fe80000100800 */
[----:B------:R-:W-:Y:S04]  /*1fb00*/  STL [R1+0x1428], R17 ;  /* 0x0014281101007387 */ /* 0x000fe80000100800 */
[----:B------:R-:W-:Y:S08]  /*1fb10*/  STL [R1+0x1424], R20 ;  /* 0x0014241401007387 */ /* 0x000ff00000100800 */
[----:B------:R-:W-:Y:S04]  /*1fb20*/  STL.64 [R1+0x3a0], R24 ;  /* 0x0003a01801007387 */ /* 0x000fe80000100a00 */
[----:B------:R1:W-:Y:S02]  /*1fb30*/  STL.64 [R1+0x3a8], R26 ;  /* 0x0003a81a01007387 */ /* 0x0003e40000100a00 */
[-C--:B-1----:R-:W-:Y:S08]  /*1fb40*/  HMMA.1688.F32.TF32 R24, R8, R92.reuse, R244 ;  /* 0x0000005c0818723c */ /* 0x082ff000000810f4 */
[-C--:B----4-:R-:W-:Y:S01]  /*1fb50*/  HMMA.1688.F32.TF32 R48, R248, R92.reuse, R172 ;  /* 0x0000005cf830723c */ /* 0x090fe200000810ac */
[----:B------:R-:W-:Y:S07]  /*1fb60*/  LDSM.16.M88.4 R172, [R0+0xbc00] ;  /* 0x00bc000000ac783b */ /* 0x000fee0000000200 */
[----:B------:R-:W-:Y:S01]  /*1fb70*/  HMMA.1688.F32.TF32 R32, R4, R92, R168 ;  /* 0x0000005c0420723c */ /* 0x000fe200000810a8 */
[----:B------:R-:W1:Y:S07]  /*1fb80*/  LDSM.16.M88.4 R168, [R0+0xb800] ;  /* 0x00b8000000a8783b */ /* 0x000e6e0000000200 */
[-C--:B------:R-:W-:Y:S08]  /*1fb90*/  HMMA.1688.F32.TF32 R116, R204, R84.reuse, R116 ;  /* 0x00000054cc74723c */ /* 0x080ff00000081074 */
[----:B------:R-:W-:Y:S07]  /*1fba0*/  HMMA.1688.F32.TF32 R120, R220, R84, R120 ;  /* 0x00000054dc78723c */ /* 0x000fee0000081078 */
[----:B------:R-:W-:Y:S01]  /*1fbb0*/  IMAD.MOV.U32 R85, RZ, RZ, R26 ;  /* 0x000000ffff557224 */ /* 0x000fe200078e001a */
[----:B------:R-:W-:Y:S01]  /*1fbc0*/  HMMA.1688.F32.TF32 R128, R188, R88, R128 ;  /* 0x00000058bc80723c */ /* 0x000fe20000081080 */
[----:B------:R-:W-:-:S07]  /*1fbd0*/  MOV R84, R27 ;  /* 0x0000001b00547202 */ /* 0x000fce0000000f00 */
[-C--:B------:R-:W-:Y:S08]  /*1fbe0*/  HMMA.1688.F32.TF32 R132, R204, R88.reuse, R132 ;  /* 0x00000058cc84723c */ /* 0x080ff00000081084 */
[-C--:B------:R-:W-:Y:S08]  /*1fbf0*/  HMMA.1688.F32.TF32 R136, R220, R88.reuse, R136 ;  /* 0x00000058dc88723c */ /* 0x080ff00000081088 */
[----:B------:R-:W-:Y:S07]  /*1fc00*/  HMMA.1688.F32.TF32 R140, R236, R88, R140 ;  /* 0x00000058ec8c723c */ /* 0x000fee000008108c */
[----:B------:R-:W-:-:S02]  /*1fc10*/  IMAD.MOV.U32 R89, RZ, RZ, R24 ;  /* 0x000000ffff597224 */ /* 0x000fc400078e0018 */
[----:B------:R-:W-:Y:S02]  /*1fc20*/  IMAD.MOV.U32 R88, RZ, RZ, R25 ;  /* 0x000000ffff587224 */ /* 0x000fe400078e0019 */
[-C--:B------:R-:W-:Y:S01]  /*1fc30*/  HMMA.1688.F32.TF32 R24, R12, R92.reuse, R224 ;  /* 0x0000005c0c18723c */ /* 0x080fe200000810e0 */
[----:B------:R4:W-:Y:S04]  /*1fc40*/  STL.64 [R1+0x30], R48 ;  /* 0x0000303001007387 */ /* 0x0009e80000100a00 */
[----:B------:R1:W-:Y:S04]  /*1fc50*/  STL.64 [R1+0x38], R50 ;  /* 0x0000383201007387 */ /* 0x0003e80000100a00 */
[----:B------:R-:W-:Y:S04]  /*1fc60*/  STL.64 [R1+0x150], R32 ;  /* 0x0001502001007387 */ /* 0x000fe80000100a00 */
[----:B------:R-:W-:Y:S04]  /*1fc70*/  STL.64 [R1+0x158], R34 ;  /* 0x0001582201007387 */ /* 0x000fe80000100a00 */
[----:B------:R-:W-:Y:S04]  /*1fc80*/  STL [R1+0x1440], R84 ;  /* 0x0014405401007387 */ /* 0x000fe80000100800 */
[----:B------:R-:W-:Y:S04]  /*1fc90*/  STL [R1+0x143c], R85 ;  /* 0x00143c5501007387 */ /* 0x000fe80000100800 */
[----:B------:R-:W-:Y:S04]  /*1fca0*/  STL [R1+0x1438], R88 ;  /* 0x0014385801007387 */ /* 0x000fe80000100800 */
[----:B------:R-:W-:Y:S04]  /*1fcb0*/  STL [R1+0x1434], R89 ;  /* 0x0014345901007387 */ /* 0x000fe80000100800 */
[----:B------:R1:W-:Y:S04]  /*1fcc0*/  STL.64 [R1+0x370], R24 ;  /* 0x0003701801007387 */ /* 0x0003e80000100a00 */
[----:B------:R1:W-:Y:S04]  /*1fcd0*/  STL.64 [R1+0x378], R26 ;  /* 0x0003781a01007387 */ /* 0x0003e80000100a00 */
        /* <DEDUP_REMOVED lines=12> */
[-C--:B------:R-:W-:Y:S03]  /*1fda0*/  HMMA.1688.F32.TF32 R144, R188, R92.reuse, R208 ;  /* 0x0000005cbc90723c */ /* 0x080fe600000810d0 */
        /* <DEDUP_REMOVED lines=12> */
[----:B----4-:R-:W4:Y:S04]  /*1fe70*/  LDL.LU R48, [R1+0x890] ;  /* 0x0008900001307983 */ /* 0x010f280000300800 */
[----:B------:R-:W4:Y:S04]  /*1fe80*/  LDL.LU R49, [R1+0x894] ;  /* 0x0008940001317983 */ /* 0x000f280000300800 */
[----:B-1----:R-:W4:Y:S04]  /*1fe90*/  LDL.LU R50, [R1+0x898] ;  /* 0x0008980001327983 */ /* 0x002f280000300800 */
[----:B------:R-:W4:Y:S01]  /*1fea0*/  LDL.LU R51, [R1+0x89c] ;  /* 0x00089c0001337983 */ /* 0x000f220000300800 */
[-C--:B------:R-:W-:Y:S03]  /*1feb0*/  HMMA.1688.F32.TF32 R156, R236, R92.reuse, R200 ;  /* 0x0000005cec9c723c */ /* 0x080fe600000810c8 */
[----:B------:R-:W4:Y:S04]  /*1fec0*/  LDL.LU R192, [R1+0x870] ;  /* 0x0008700001c07983 */ /* 0x000f280000300800 */
[----:B------:R-:W4:Y:S04]  /*1fed0*/  LDL.LU R193, [R1+0x874] ;  /* 0x0008740001c17983 */ /* 0x000f280000300800 */
[----:B------:R-:W4:Y:S01]  /*1fee0*/  LDL.LU R194, [R1+0x878] ;  /* 0x0008780001c27983 */ /* 0x000f220000300800 */
[----:B------:R-:W-:Y:S03]  /*1fef0*/  HMMA.1688.F32.TF32 R148, R204, R92, R180 ;  /* 0x0000005ccc94723c */ /* 0x000fe600000810b4 */
[----:B------:R-:W4:Y:S04]  /*1ff00*/  LDL.LU R195, [R1+0x87c] ;  /* 0x00087c0001c37983 */ /* 0x000f280000300800 */
[----:B------:R-:W4:Y:S01]  /*1ff10*/  LDL.LU R200, [R1+0x850] ;  /* 0x0008500001c87983 */ /* 0x000f220000300800 */
[C---:B---3--:R-:W-:Y:S03]  /*1ff20*/  HMMA.1688.F32.TF32 R180, R188.reuse, R164, R196 ;  /* 0x000000a4bcb4723c */ /* 0x048fe600000810c4 */
        /* <DEDUP_REMOVED lines=32> */
[----:B------:R-:W-:Y:S08]  /*20130*/  HMMA.1688.F32.TF32 R184, R188, R168, R184 ;  /* 0x000000a8bcb8723c */ /* 0x000ff000000810b8 */
[----:B------:R-:W-:Y:S08]  /*20140*/  HMMA.1688.F32.TF32 R152, R220, R92, R152 ;  /* 0x0000005cdc98723c */ /* 0x000ff00000081098 */
[----:B------:R-:W-:Y:S08]  /*20150*/  HMMA.1688.F32.TF32 R224, R236, R160, R232 ;  /* 0x000000a0ece0723c */ /* 0x000ff000000810e8 */
[C---:B------:R-:W-:Y:S08]  /*20160*/  HMMA.1688.F32.TF32 R216, R220.reuse, R168, R216 ;  /* 0x000000a8dcd8723c */ /* 0x040ff000000810d8 */
[----:B------:R-:W-:Y:S08]  /*20170*/  HMMA.1688.F32.TF32 R208, R220, R160, R208 ;  /* 0x000000a0dcd0723c */ /* 0x000ff000000810d0 */
[----:B----4-:R-:W-:Y:S01]  /*20180*/  HMMA.1688.F32.TF32 R188, R188, R172, R48 ;  /* 0x000000acbcbc723c */ /* 0x010fe20000081030 */
[----:B------:R-:W2:Y:S04]  /*20190*/  LDL.LU R48, [R1+0x6d0] ;  /* 0x0006d00001307983 */ /* 0x000ea80000300800 */
[----:B------:R-:W2:Y:S04]  /*201a0*/  LDL.LU R49, [R1+0x6d4] ;  /* 0x0006d40001317983 */ /* 0x000ea80000300800 */
[----:B------:R-:W2:Y:S04]  /*201b0*/  LDL.LU R50, [R1+0x6d8] ;  /* 0x0006d80001327983 */ /* 0x000ea80000300800 */
[----:B------:R-:W2:Y:S01]  /*201c0*/  LDL.LU R51, [R1+0x6dc] ;  /* 0x0006dc0001337983 */ /* 0x000ea20000300800 */
[C---:B---3--:R-:W-:Y:S08]  /*201d0*/  HMMA.1688.F32.TF32 R212, R220.reuse, R164, R212 ;  /* 0x000000a4dcd4723c */ /* 0x048ff000000810d4 */
[----:B------:R-:W-:Y:S08]  /*201e0*/  HMMA.1688.F32.TF32 R220, R220, R172, R228 ;  /* 0x000000acdcdc723c */ /* 0x000ff000000810e4 */
[C---:B------:R-:W-:Y:S01]  /*201f0*/  HMMA.1688.F32.TF32 R228, R236.reuse, R164, R24 ;  /* 0x000000a4ece4723c */ /* 0x040fe20000081018 */
[----:B------:R-:W3:Y:S04]  /*20200*/  LDL.LU R24, [R1+0x650] ;  /* 0x0006500001187983 */ /* 0x000ee80000300800 */
[----:B------:R-:W3:Y:S04]  /*20210*/  LDL.LU R25, [R1+0x654] ;  /* 0x0006540001197983 */ /* 0x000ee80000300800 */
[----:B------:R-:W3:Y:S04]  /*20220*/  LDL.LU R26, [R1+0x658] ;  /* 0x00065800011a7983 */ /* 0x000ee80000300800 */
[----:B------:R-:W3:Y:S01]  /*20230*/  LDL.LU R27, [R1+0x65c] ;  /* 0x00065c00011b7983 */ /* 0x000ee20000300800 */
[----:B------:R-:W-:Y:S03]  /*20240*/  HMMA.1688.F32.TF32 R232, R236, R168, R32 ;  /* 0x000000a8ece8723c */ /* 0x000fe60000081020 */
        /* <DEDUP_REMOVED lines=8> */
[----:B------:R-:W-:Y:S08]  /*202d0*/  HMMA.1688.F32.TF32 R204, R204, R172, R240 ;  /* 0x000000accccc723c */ /* 0x000ff000000810f0 */
[C---:B------:R-:W-:Y:S08]  /*202e0*/  HMMA.1688.F32.TF32 R240, R248.reuse, R164, R56 ;  /* 0x000000a4f8f0723c */ /* 0x040ff00000081038 */
[C---:B------:R-:W-:Y:S08]  /*202f0*/  HMMA.1688.F32.TF32 R60, R248.reuse, R160, R60 ;  /* 0x000000a0f83c723c */ /* 0x040ff0000008103c */
[C---:B------:R-:W-:Y:S07]  /*20300*/  HMMA.1688.F32.TF32 R244, R248.reuse, R168, R52 ;  /* 0x000000a8f8f4723c */ /* 0x040fee0000081034 */
[----:B------:R-:W-:Y:S08]  /*20310*/  STL [R1+0x145c], R240 ;  /* 0x00145cf001007387 */ /* 0x000ff00000100800 */
[----:B------:R1:W-:Y:S04]  /*20320*/  STL.64 [R1+0x10], R60 ;  /* 0x0000103c01007387 */ /* 0x0003e80000100a00 */
[----:B------:R1:W-:Y:S04]  /*20330*/  STL.64 [R1+0x18], R62 ;  /* 0x0000183e01007387 */ /* 0x0003e80000100a00 */
[----:B------:R-:W-:Y:S04]  /*20340*/  STL [R1+0x1458], R241 ;  /* 0x001458f101007387 */ /* 0x000fe80000100800 */
[----:B------:R-:W-:Y:S04]  /*20350*/  STL [R1+0x1454], R242 ;  /* 0x001454f201007387 */ /* 0x000fe80000100800 */
[----:B------:R-:W-:Y:S04]  /*20360*/  STL [R1+0x1450], R243 ;  /* 0x001450f301007387 */ /* 0x000fe80000100800 */
[----:B------:R-:W-:Y:S04]  /*20370*/  STL [R1+0x146c], R244 ;  /* 0x00146cf401007387 */ /* 0x000fe80000100800 */
[----:B------:R-:W-:Y:S04]  /*20380*/  STL [R1+0x1468], R245 ;  /* 0x001468f501007387 */ /* 0x000fe80000100800 */
[----:B------:R-:W-:Y:S04]  /*20390*/  STL [R1+0x1464], R246 ;  /* 0x001464f601007387 */ /* 0x000fe80000100800 */
[----:B------:R-:W-:Y:S04]  /*203a0*/  STL [R1+0x1460], R247 ;  /* 0x001460f701007387 */ /* 0x000fe80000100800 */
[----:B-1----:R-:W4:Y:S04]  /*203b0*/  LDL.LU R60, [R1+0x630] ;  /* 0x00063000013c7983 */ /* 0x002f280000300800 */
[----:B------:R-:W4:Y:S04]  /*203c0*/  LDL.LU R61, [R1+0x634] ;  /* 0x00063400013d7983 */ /* 0x000f280000300800 */
[----:B------:R-:W4:Y:S04]  /*203d0*/  LDL.LU R62, [R1+0x638] ;  /* 0x00063800013e7983 */ /* 0x000f280000300800 */
[----:B------:R-:W4:Y:S04]  /*203e0*/  LDL.LU R63, [R1+0x63c] ;  /* 0x00063c00013f7983 */ /* 0x000f280000300800 */
[----:B------:R-:W4:Y:S04]  /*203f0*/  LDL.LU R56, [R1+0x600] ;  /* 0x0006000001387983 */ /* 0x000f280000300800 */
[----:B------:R-:W4:Y:S04]  /*20400*/  LDL.LU R57, [R1+0x604] ;  /* 0x0006040001397983 */ /* 0x000f280000300800 */
[----:B------:R-:W4:Y:S04]  /*20410*/  LDL.LU R58, [R1+0x608] ;  /* 0x00060800013a7983 */ /* 0x000f280000300800 */
[----:B------:R-:W4:Y:S01]  /*20420*/  LDL.LU R59, [R1+0x60c] ;  /* 0x00060c00013b7983 */ /* 0x000f220000300800 */
[----:B--2---:R-:W-:Y:S11]  /*20430*/  HMMA.1688.F32.TF32 R248, R248, R172, R48 ;  /* 0x000000acf8f8723c */ /* 0x004ff60000081030 */
[----:B------:R-:W-:Y:S11]  /*20440*/  @!UPT UIADD3 URZ, URZ, URZ, URZ ;  /* 0x0000003f3f3ff290 */ /* 0x000ff6000fffe03f */
[----:B------:R-:W-:Y:S01]  /*20450*/  @!UPT UIADD3 URZ, URZ, URZ, URZ ;  /* 0x0000003f3f3ff290 */ /* 0x000fe2000fffe03f */
[----:B------:R-:W-:Y:S04]  /*20460*/  STL [R1+0x147c], R248 ;  /* 0x00147cf801007387 */ /* 0x000fe80000100800 */
[----:B------:R-:W-:Y:S04]  /*20470*/  STL [R1+0x1478], R249 ;  /* 0x001478f901007387 */ /* 0x000fe80000100800 */
[----:B------:R-:W-:Y:S04]  /*20480*/  STL [R1+0x1474], R250 ;  /* 0x001474fa01007387 */ /* 0x000fe80000100800 */
[----:B------:R-:W-:Y:S04]  /*20490*/  STL [R1+0x1470], R251 ;  /* 0x001470fb01007387 */ /* 0x000fe80000100800 */
[----:B------:R-:W2:Y:S01]  /*204a0*/  LDL.LU R52, [R1+0x580] ;  /* 0x0005800001347983 */ /* 0x000ea20000300800 */
[C---:B---3--:R-:W-:Y:S11]  /*204b0*/  HMMA.1688.F32.TF32 R24, R4.reuse, R160, R24 ;  /* 0x000000a00418723c */ /* 0x048ff60000081018 */
[----:B------:R-:W-:Y:S11]  /*204c0*/  @!UPT UIADD3 URZ, URZ, URZ, URZ ;  /* 0x0000003f3f3ff290 */ /* 0x000ff6000fffe03f */
[----:B------:R-:W-:Y:S01]  /*204d0*/  @!UPT UIADD3 URZ, URZ, URZ, URZ ;  /* 0x0000003f3f3ff290 */ /* 0x000fe2000fffe03f */
[----:B------:R-:W-:Y:S04]  /*204e0*/  STL.64 [R1+0xd0], R24 ;  /* 0x0000d01801007387 */ /* 0x000fe80000100a00 */
[----:B------:R4:W-:Y:S04]  /*204f0*/  STL.64 [R1+0xd8], R26 ;  /* 0x0000d81a01007387 */ /* 0x0009e80000100a00 */
[----:B------:R-:W2:Y:S04]  /*20500*/  LDL.LU R53, [R1+0x584] ;  /* 0x0005840001357983 */ /* 0x000ea80000300800 */
[----:B------:R-:W2:Y:S01]  /*20510*/  LDL.LU R54, [R1+0x588] ;  /* 0x0005880001367983 */ /* 0x000ea20000300800 */
[----:B----4-:R-:W-:Y:S03]  /*20520*/  HMMA.1688.F32.TF32 R24, R4, R164, R32 ;  /* 0x000000a40418723c */ /* 0x010fe60000081020 */
[----:B------:R-:W2:Y:S04]  /*20530*/  LDL.LU R55, [R1+0x58c] ;  /* 0x00058c0001377983 */ /* 0x000ea80000300800 */
[----:B------:R-:W3:Y:S04]  /*20540*/  LDL.LU R48, [R1+0x570] ;  /* 0x0005700001307983 */ /* 0x000ee80000300800 */
[----:B------:R-:W3:Y:S04]  /*20550*/  LDL.LU R49, [R1+0x574] ;  /* 0x0005740001317983 */ /* 0x000ee80000300800 */
[----:B------:R-:W3:Y:S04]  /*20560*/  LDL.LU R50, [R1+0x578] ;  /* 0x0005780001327983 */ /* 0x000ee80000300800 */
[----:B------:R-:W3:Y:S05]  /*20570*/  LDL.LU R51, [R1+0x57c] ;  /* 0x00057c0001337983 */ /* 0x000eea0000300800 */
[----:B------:R-:W-:-:S02]  /*20580*/  IMAD.MOV.U32 R244, RZ, RZ, R24 ;  /* 0x000000fffff47224 */ /* 0x000fc400078e0018 */
[----:B------:R-:W-:Y:S01]  /*20590*/  IMAD.MOV.U32 R245, RZ, RZ, R25 ;  /* 0x000000fffff57224 */ /* 0x000fe200078e0019 */
[----:B------:R-:W4:Y:S01]  /*205a0*/  LDL.LU R24, [R1+0x560] ;  /* 0x0005600001187983 */ /* 0x000f220000300800 */
[----:B------:R-:W-:Y:S02]  /*205b0*/  IMAD.MOV.U32 R246, RZ, RZ, R26 ;  /* 0x000000fffff67224 */ /* 0x000fe400078e001a */
[----:B------:R-:W-:Y:S01]  /*205c0*/  IMAD.MOV.U32 R247, RZ, RZ, R27 ;  /* 0x000000fffff77224 */ /* 0x000fe200078e001b */
[----:B------:R-:W4:Y:S04]  /*205d0*/  LDL.LU R25, [R1+0x564] ;  /* 0x0005640001197983 */ /* 0x000f280000300800 */
[----:B------:R-:W4:Y:S04]  /*205e0*/  LDL.LU R26, [R1+0x568] ;  /* 0x00056800011a7983 */ /* 0x000f280000300800 */
[----:B------:R-:W4:Y:S04]  /*205f0*/  LDL.LU R27, [R1+0x56c] ;  /* 0x00056c00011b7983 */ /* 0x000f280000300800 */
[----:B------:R-:W4:Y:S04]  /*20600*/  LDL.LU R32, [R1+0x540] ;  /* 0x0005400001207983 */ /* 0x000f280000300800 */
[----:B------:R-:W4:Y:S04]  /*20610*/  LDL.LU R33, [R1+0x544] ;  /* 0x0005440001217983 */ /* 0x000f280000300800 */
[----:B------:R-:W4:Y:S04]  /*20620*/  LDL.LU R34, [R1+0x548] ;  /* 0x0005480001227983 */ /* 0x000f280000300800 */
[----:B------:R-:W4:Y:S01]  /*20630*/  LDL.LU R35, [R1+0x54c] ;  /* 0x00054c0001237983 */ /* 0x000f220000300800 */
[C---:B--2---:R-:W-:Y:S08]  /*20640*/  HMMA.1688.F32.TF32 R52, R8.reuse, R160, R52 ;  /* 0x000000a00834723c */ /* 0x044ff00000081034 */
[C---:B---3--:R-:W-:Y:S08]  /*20650*/  HMMA.1688.F32.TF32 R48, R8.reuse, R164, R48 ;  /* 0x000000a40830723c */ /* 0x048ff00000081030 */
[----:B----4-:R-:W-:Y:S08]  /*20660*/  HMMA.1688.F32.TF32 R24, R8, R168, R24 ;  /* 0x000000a80818723c */ /* 0x010ff00000081018 */
[----:B------:R-:W-:Y:S01]  /*20670*/  IMAD.MOV.U32 R93, RZ, RZ, R54 ;  /* 0x000000ffff5d7224 */ /* 0x000fe200078e0036 */
[----:B------:R-:W-:Y:S01]  /*20680*/  MOV R40, R53 ;  /* 0x0000003500287202 */ /* 0x000fe20000000f00 */
[----:B------:R-:W-:-:S03]  /*20690*/  IMAD.MOV.U32 R37, RZ, RZ, R52 ;  /* 0x000000ffff257224 */ /* 0x000fc600078e0034 */
[----:B------:R-:W-:Y:S01]  /*206a0*/  STL [R1+0x144c], R93 ;  /* 0x00144c5d01007387 */ /* 0x000fe20000100800 */
[----:B------:R-:W-:Y:S03]  /*206b0*/  HMMA.1688.F32.TF32 R8, R8, R172, R32 ;  /* 0x000000ac0808723c */ /* 0x000fe60000081020 */
[----:B------:R1:W-:Y:S04]  /*206c0*/  STL [R1+0x1448], R40 ;  /* 0x0014482801007387 */ /* 0x0003e80000100800 */
[----:B------:R-:W-:Y:S03]  /*206d0*/  STL [R1+0x1444], R37 ;  /* 0x0014442501007387 */ /* 0x000fe60000100800 */
[----:B------:R-:W-:Y:S01]  /*206e0*/  MOV R85, R24 ;  /* 0x0000001800557202 */ /* 0x000fe20000000f00 */
[----:B------:R-:W-:Y:S01]  /*206f0*/  IMAD.MOV.U32 R88, RZ, RZ, R25 ;  /* 0x000000ffff587224 */ /* 0x000fe200078e0019 */
[----:B------:R-:W2:Y:S01]  /*20700*/  LDL.LU R24, [R1+0x290] ;  /* 0x0002900001187983 */ /* 0x000ea20000300800 */
[----:B------:R-:W-:-:S02]  /*20710*/  IMAD.MOV.U32 R89, RZ, RZ, R26 ;  /* 0x000000ffff597224 */ /* 0x000fc400078e001a */
[----:B------:R-:W-:Y:S01]  /*20720*/  IMAD.MOV.U32 R41, RZ, RZ, R27 ;  /* 0x000000ffff297224 */ /* 0x000fe200078e001b */
[----:B------:R-:W2:Y:S04]  /*20730*/  LDL.LU R25, [R1+0x294] ;  /* 0x0002940001197983 */ /* 0x000ea80000300800 */
[----:B------:R-:W2:Y:S01]  /*20740*/  LDL.LU R26, [R1+0x298] ;  /* 0x00029800011a7983 */ /* 0x000ea20000300800 */
[----:B------:R-:W-:-:S03]  /*20750*/  IMAD.MOV.U32 R16, RZ, RZ, R51 ;  /* 0x000000ffff107224 */ /* 0x000fc600078e0033 */
[----:B------:R-:W2:Y:S01]  /*20760*/  LDL.LU R27, [R1+0x29c] ;  /* 0x00029c00011b7983 */ /* 0x000ea20000300800 */
[----:B------:R-:W-:-:S03]  /*20770*/  IMAD.MOV.U32 R20, RZ, RZ, R50 ;  /* 0x000000ffff147224 */ /* 0x000fc600078e0032 */
[----:B------:R-:W3:Y:S01]  /*20780*/  LDL.LU R32, [R1+0x2d0] ;  /* 0x0002d00001207983 */ /* 0x000ee20000300800 */
[----:B------:R-:W-:-:S03]  /*20790*/  IMAD.MOV.U32 R51, RZ, RZ, R28 ;  /* 0x000000ffff337224 */ /* 0x000fc600078e001c */
[----:B------:R-:W3:Y:S01]  /*207a0*/  LDL.LU R33, [R1+0x2d4] ;  /* 0x0002d40001217983 */ /* 0x000ee20000300800 */
[----:B------:R-:W-:-:S03]  /*207b0*/  IMAD.MOV.U32 R17, RZ, RZ, R49 ;  /* 0x000000ffff117224 */ /* 0x000fc600078e0031 */
[----:B------:R-:W3:Y:S01]  /*207c0*/  LDL.LU R34, [R1+0x2d8] ;  /* 0x0002d80001227983 */ /* 0x000ee20000300800 */
[----:B------:R-:W-:-:S03]  /*207d0*/  IMAD.MOV.U32 R50, RZ, RZ, R29 ;  /* 0x000000ffff327224 */ /* 0x000fc600078e001d */
[----:B------:R-:W3:Y:S01]  /*207e0*/  LDL.LU R35, [R1+0x2dc] ;  /* 0x0002dc0001237983 */ /* 0x000ee20000300800 */
[----:B------:R-:W-:Y:S02]  /*207f0*/  IMAD.MOV.U32 R21, RZ, RZ, R48 ;  /* 0x000000ffff157224 */ /* 0x000fe400078e0030 */
[----:B------:R-:W-:Y:S01]  /*20800*/  IMAD.MOV.U32 R49, RZ, RZ, R30 ;  /* 0x000000ffff317224 */ /* 0x000fe200078e001e */
[----:B------:R-:W4:Y:S01]  /*20810*/  LDL.LU R28, [R1+0x2f0] ;  /* 0x0002f000011c7983 */ /* 0x000f220000300800 */
[----:B------:R-:W-:-:S03]  /*20820*/  IMAD.MOV.U32 R48, RZ, RZ, R31 ;  /* 0x000000ffff307224 */ /* 0x000fc600078e001f */
[----:B------:R-:W4:Y:S01]  /*20830*/  LDL.LU R29, [R1+0x2f4] ;  /* 0x0002f400011d7983 */ /* 0x000f220000300800 */
[----:B------:R-:W-:-:S03]  /*20840*/  IMAD.MOV.U32 R81, RZ, RZ, R8 ;  /* 0x000000ffff517224 */ /* 0x000fc600078e0008 */
[----:B------:R-:W4:Y:S01]  /*20850*/  LDL.LU R30, [R1+0x2f8] ;  /* 0x0002f800011e7983 */ /* 0x000f220000300800 */
[----:B------:R-:W-:-:S03]  /*20860*/  IMAD.MOV.U32 R80, RZ, RZ, R9 ;  /* 0x000000ffff507224 */ /* 0x000fc600078e0009 */
[----:B------:R-:W4:Y:S01]  /*20870*/  LDL.LU R31, [R1+0x2fc] ;  /* 0x0002fc00011f7983 */ /* 0x000f220000300800 */
[----:B------:R-:W-:Y:S01]  /*20880*/  IMAD.MOV.U32 R45, RZ, RZ, R10 ;  /* 0x000000ffff2d7224 */ /* 0x000fe200078e000a */
[----:B------:R-:W-:Y:S02]  /*20890*/  MOV R44, R11 ;  /* 0x0000000b002c7202 */ /* 0x000fe40000000f00 */
[----:B------:R-:W2:Y:S01]  /*208a0*/  LDL.LU R8, [R1+0x2e0] ;  /* 0x0002e00001087983 */ /* 0x000ea20000300800 */
[----:B------:R-:W-:-:S03]  /*208b0*/  IMAD.MOV.U32 R52, RZ, RZ, R252 ;  /* 0x000000ffff347224 */ /* 0x000fc600078e00fc */
[----:B------:R-:W2:Y:S01]  /*208c0*/  LDL.LU R9, [R1+0x2e4] ;  /* 0x0002e40001097983 */ /* 0x000ea20000300800 */
[----:B------:R-:W-:-:S03]  /*208d0*/  IMAD.MOV.U32 R53, RZ, RZ, R18 ;  /* 0x000000ffff357224 */ /* 0x000fc600078e0012 */
[----:B------:R-:W2:Y:S04]  /*208e0*/  LDL.LU R10, [R1+0x2e8] ;  /* 0x0002e800010a7983 */ /* 0x000ea80000300800 */
[----:B------:R-:W2:Y:S04]  /*208f0*/  LDL.LU R11, [R1+0x2ec] ;  /* 0x0002ec00010b7983 */ /* 0x000ea80000300800 */
[----:B------:R-:W2:Y:S04]  /*20900*/  LDL.LU R252, [R1+0x1514] ;  /* 0x0015140001fc7983 */ /* 0x000ea80000300800 */
[----:B------:R-:W3:Y:S01]  /*20910*/  LDL.LU R18, [R1+0x1510] ;  /* 0x0015100001127983 */ /* 0x000ee20000300800 */
[----:B------:R-:W-:Y:S01]  /*20920*/  HMMA.1688.F32.TF32 R60, R4, R168, R60 ;  /* 0x000000a8043c723c */ /* 0x000fe2000008103c */
[----:B------:R-:W-:-:S02]  /*20930*/  IMAD.MOV.U32 R92, RZ, RZ, R55 ;  /* 0x000000ffff5c7224 */ /* 0x000fc400078e0037 */
[----:B------:R-:W4:Y:S04]  /*20940*/  LDL.LU R54, [R1+0x78] ;  /* 0x0000780001367983 */ /* 0x000f280000300800 */
[----:B------:R-:W4:Y:S01]  /*20950*/  LDL.LU R55, [R1+0x7c] ;  /* 0x00007c0001377983 */ /* 0x000f220000300800 */
[----:B------:R-:W-:Y:S03]  /*20960*/  HMMA.1688.F32.TF32 R4, R4, R172, R56 ;  /* 0x000000ac0404723c */ /* 0x000fe60000081038 */
[----:B------:R-:W4:Y:S04]  /*20970*/  LDL.LU R56, [R1+0x160] ;  /* 0x0001600001387983 */ /* 0x000f280000300800 */
[----:B------:R-:W4:Y:S01]  /*20980*/  LDL.LU R57, [R1+0x164] ;  /* 0x0001640001397983 */ /* 0x000f220000300800 */
[----:B--2---:R-:W-:-:S03]  /*20990*/  MOV R58, R252 ;  /* 0x000000fc003a7202 */ /* 0x004fc60000000f00 */
[----:B------:R-:W2:Y:S01]  /*209a0*/  LDL.LU R252, [R1+0x150c] ;  /* 0x00150c0001fc7983 */ /* 0x000ea20000300800 */
[----:B---3--:R-:W-:-:S03]  /*209b0*/  IMAD.MOV.U32 R59, RZ, RZ, R18 ;  /* 0x000000ffff3b7224 */ /* 0x008fc600078e0012 */
[----:B------:R-:W3:Y:S01]  /*209c0*/  LDL.LU R18, [R1+0x1508] ;  /* 0x0015080001127983 */ /* 0x000ee20000300800 */
[----:B------:R-:W-:Y:S01]  /*209d0*/  HMMA.1688.F32.TF32 R24, R12, R160, R24 ;  /* 0x000000a00c18723c */ /* 0x000fe20000081018 */
[----:B------:R-:W-:Y:S01]  /*209e0*/  IMAD.MOV.U32 R240, RZ, RZ, R60 ;  /* 0x000000fffff07224 */ /* 0x000fe200078e003c */
[----:B------:R-:W-:Y:S01]  /*209f0*/  MOV R242, R62 ;  /* 0x0000003e00f27202 */ /* 0x000fe20000000f00 */
[----:B------:R-:W-:-:S05]  /*20a00*/  IMAD.MOV.U32 R241, RZ, RZ, R61 ;  /* 0x000000fffff17224 */ /* 0x000fca00078e003d */
[----:B------:R-:W-:Y:S01]  /*20a10*/  HMMA.1688.F32.TF32 R236, R236, R172, R64 ;  /* 0x000000acecec723c */ /* 0x000fe20000081040 */
[----:B------:R-:W4:Y:S04]  /*20a20*/  LDL.LU R64, [R1+0x400] ;  /* 0x0004000001407983 */ /* 0x000f280000300800 */
[----:B------:R-:W4:Y:S01]  /*20a30*/  LDL.LU R65, [R1+0x404] ;  /* 0x0004040001417983 */ /* 0x000f220000300800 */
[----:B------:R-:W-:-:S03]  /*20a40*/  IMAD.MOV.U32 R243, RZ, RZ, R63 ;  /* 0x000000fffff37224 */ /* 0x000fc600078e003f */
[----:B------:R-:W4:Y:S04]  /*20a50*/  LDL.LU R66, [R1+0x408] ;  /* 0x0004080001427983 */ /* 0x000f280000300800 */
[----:B------:R-:W4:Y:S04]  /*20a60*/  LDL.LU R67, [R1+0x40c] ;  /* 0x00040c0001437983 */ /* 0x000f280000300800 */
[----:B------:R-:W4:Y:S01]  /*20a70*/  LDL.LU R60, [R1+0x320] ;  /* 0x00032000013c7983 */ /* 0x000f220000300800 */
[----:B------:R-:W-:Y:S01]  /*20a80*/  IMAD.MOV.U32 R161, RZ, RZ, R26 ;  /* 0x000000ffffa17224 */ /* 0x000fe200078e001a */
[----:B------:R-:W-:-:S02]  /*20a90*/  MOV R160, R27 ;  /* 0x0000001b00a07202 */ /* 0x000fc40000000f00 */
[----:B------:R-:W4:Y:S01]  /*20aa0*/  LDL.LU R61, [R1+0x324] ;  /* 0x00032400013d7983 */ /* 0x000f220000300800 */
[----:B--2---:R-:W-:Y:S02]  /*20ab0*/  IMAD.MOV.U32 R63, RZ, RZ, R252 ;  /* 0x000000ffff3f7224 */ /* 0x004fe400078e00fc */
[----:B---3--:R-:W-:Y:S02]  /*20ac0*/  IMAD.MOV.U32 R62, RZ, RZ, R18 ;  /* 0x000000ffff3e7224 */ /* 0x008fe400078e0012 */
[----:B------:R-:W2:Y:S04]  /*20ad0*/  LDL.LU R18, [R1+0x1504] ;  /* 0x0015040001127983 */ /* 0x000ea80000300800 */
[----:B------:R-:W3:Y:S04]  /*20ae0*/  LDL.LU R252, [R1+0x1500] ;  /* 0x0015000001fc7983 */ /* 0x000ee80000300800 */
[----:B------:R-:W2:Y:S01]  /*20af0*/  LDL.LU.64 R26, [R1+0x14f8] ;  /* 0x0014f800011a7983 */ /* 0x000ea20000300a00 */
[C---:B------:R-:W-:Y:S08]  /*20b00*/  HMMA.1688.F32.TF32 R32, R12.reuse, R164, R32 ;  /* 0x000000a40c20723c */ /* 0x040ff00000081020 */
[C---:B----4-:R-:W-:Y:S08]  /*20b10*/  HMMA.1688.F32.TF32 R28, R12.reuse, R168, R28 ;  /* 0x000000a80c1c723c */ /* 0x050ff0000008101c */
[----:B------:R-:W-:Y:S08]  /*20b20*/  HMMA.1688.F32.TF32 R8, R12, R172, R8 ;  /* 0x000000ac0c08723c */ /* 0x000ff00000081008 */
[----:B-1----:R-:W-:-:S02]  /*20b30*/  IMAD.MOV.U32 R40, RZ, RZ, R33 ;  /* 0x000000ffff287224 */ /* 0x002fc400078e0021 */
[----:B------:R-:W-:Y:S02]  /*20b40*/  IMAD.MOV.U32 R93, RZ, RZ, R32 ;  /* 0x000000ffff5d7224 */ /* 0x000fe400078e0020 */
[----:B------:R-:W-:Y:S02]  /*20b50*/  IMAD.MOV.U32 R165, RZ, RZ, R34 ;  /* 0x000000ffffa57224 */ /* 0x000fe400078e0022 */
[----:B------:R-:W-:Y:S02]  /*20b60*/  IMAD.MOV.U32 R164, RZ, RZ, R35 ;  /* 0x000000ffffa47224 */ /* 0x000fe400078e0023 */
[----:B------:R-:W-:Y:S01]  /*20b70*/  IMAD.MOV.U32 R33, RZ, RZ, R29 ;  /* 0x000000ffff217224 */ /* 0x000fe200078e001d */
[----:B------:R-:W4:Y:S01]  /*20b80*/  LDL.LU.64 R34, [R1+0x14f0] ;  /* 0x0014f00001227983 */ /* 0x000f220000300a00 */
[----:B------:R-:W-:Y:S01]  /*20b90*/  MOV R32, R30 ;  /* 0x0000001e00207202 */ /* 0x000fe20000000f00 */
[----:B------:R-:W-:Y:S02]  /*20ba0*/  IMAD.MOV.U32 R29, RZ, RZ, R31 ;  /* 0x000000ffff1d7224 */ /* 0x000fe400078e001f */
[----:B------:R-:W3:Y:S01]  /*20bb0*/  LDL.LU.64 R30, [R1+0x14e8] ;  /* 0x0014e800011e7983 */ /* 0x000ee20000300a00 */
[----:B------:R-:W-:-:S03]  /*20bc0*/  IMAD.MOV.U32 R12, RZ, RZ, R19 ;  /* 0x000000ffff0c7224 */ /* 0x000fc600078e0013 */
[----:B------:R-:W3:Y:S01]  /*20bd0*/  LDL.LU R169, [R1+0x300] ;  /* 0x0003000001a97983 */ /* 0x000ee20000300800 */
[----:B------:R-:W-:-:S03]  /*20be0*/  MOV R13, R22 ;  /* 0x00000016000d7202 */ /* 0x000fc60000000f00 */
[----:B------:R-:W3:Y:S01]  /*20bf0*/  LDL.LU R19, [R1+0x14e4] ;  /* 0x0014e40001137983 */ /* 0x000ee20000300800 */
[----:B------:R-:W-:-:S03]  /*20c00*/  IMAD.MOV.U32 R14, RZ, RZ, R23 ;  /* 0x000000ffff0e7224 */ /* 0x000fc600078e0017 */
[----:B------:R-:W3:Y:S04]  /*20c10*/  LDL.LU R22, [R1+0x14e0] ;  /* 0x0014e00001167983 */ /* 0x000ee80000300800 */
[----:B------:R-:W3:Y:S01]  /*20c20*/  LDL.LU R23, [R1+0x14dc] ;  /* 0x0014dc0001177983 */ /* 0x000ee20000300800 */
[----:B--2---:R-:W-:-:S03]  /*20c30*/  IMAD.MOV.U32 R15, RZ, RZ, R27 ;  /* 0x000000ffff0f7224 */ /* 0x004fc600078e001b */
[----:B------:R-:W2:Y:S01]  /*20c40*/  LDL.LU R27, [R1+0x14d8] ;  /* 0x0014d800011b7983 */ /* 0x000ea20000300800 */
[----:B------:R-:W-:Y:S02]  /*20c50*/  IMAD.MOV.U32 R248, RZ, RZ, R4 ;  /* 0x000000fffff87224 */ /* 0x000fe400078e0004 */
[----:B------:R-:W-:Y:S01]  /*20c60*/  IMAD.MOV.U32 R249, RZ, RZ, R5 ;  /* 0x000000fffff97224 */ /* 0x000fe200078e0005 */
[----:B------:R-:W-:Y:S01]  /*20c70*/  LDS R4, [R2+0x3000] ;  /* 0x0030000002047984 */ /* 0x000fe20000000800 */
[----:B------:R-:W-:Y:S02]  /*20c80*/  IMAD.MOV.U32 R250, RZ, RZ, R6 ;  /* 0x000000fffffa7224 */ /* 0x000fe400078e0006 */
[----:B------:R-:W-:Y:S01]  /*20c90*/  IMAD.MOV.U32 R251, RZ, RZ, R7 ;  /* 0x000000fffffb7224 */ /* 0x000fe200078e0007 */
[----:B------:R-:W-:Y:S04]  /*20ca0*/  LDS R6, [R2+0x3800] ;  /* 0x0038000002067984 */ /* 0x000fe80000000800 */
[----:B------:R-:W-:Y:S04]  /*20cb0*/  LDS R5, [R3+0x3000] ;  /* 0x0030000003057984 */ /* 0x000fe80000000800 */
[----:B------:R-:W3:Y:S02]  /*20cc0*/  LDS R7, [R3+0x3800] ;  /* 0x0038000003077984 */ /* 0x000ee40000000800 */
[C---:B---3--:R-:W-:Y:S08]  /*20cd0*/  HMMA.1688.F32.TF32 R64, R4.reuse, R18, R64 ;  /* 0x000000120440723c */ /* 0x048ff00000081040 */
[C---:B------:R-:W-:Y:S08]  /*20ce0*/  HMMA.1688.F32.TF32 R60, R4.reuse, R22, R60 ;  /* 0x00000016043c723c */ /* 0x040ff0000008103c */
[C---:B------:R-:W-:Y:S08]  /*20cf0*/  HMMA.1688.F32.TF32 R52, R4.reuse, R30, R52 ;  /* 0x0000001e0434723c */ /* 0x040ff00000081034 */
[C---:B----4-:R-:W-:Y:S01]  /*20d00*/  HMMA.1688.F32.TF32 R48, R4.reuse, R34, R48 ;  /* 0x000000220430723c */ /* 0x050fe20000081030 */
[----:B------:R-:W-:Y:S07]  /*20d10*/  STL.64 [R1+0x400], R64 ;  /* 0x0004004001007387 */ /* 0x000fee0000100a00 */
[C---:B------:R-:W-:Y:S01]  /*20d20*/  HMMA.1688.F32.TF32 R12, R4.reuse, R38, R12 ;  /* 0x00000026040c723c */ /* 0x040fe2000008100c */
[----:B------:R1:W-:Y:S04]  /*20d30*/  STL.64 [R1+0x408], R66 ;  /* 0x0004084201007387 */ /* 0x0003e80000100a00 */
[----:B-1----:R-:W3:Y:S04]  /*20d40*/  LDL.LU.64 R66, [R1+0x14d0] ;  /* 0x0014d00001427983 */ /* 0x002ee80000300a00 */
[----:B------:R-:W3:Y:S04]  /*20d50*/  LDL.LU.64 R64, [R1+0x14c8] ;  /* 0x0014c80001407983 */ /* 0x000ee80000300a00 */
[----:B------:R-:W-:Y:S04]  /*20d60*/  STL.64 [R1+0x560], R60 ;  /* 0x0005603c01007387 */ /* 0x000fe80000100a00 */
[----:B------:R1:W-:Y:S04]  /*20d70*/  STL.64 [R1+0x568], R62 ;  /* 0x0005683e01007387 */ /* 0x0003e80000100a00 */
[----:B-1----:R-:W4:Y:S04]  /*20d80*/  LDL.LU.64 R62, [R1+0x14c0] ;  /* 0x0014c000013e7983 */ /* 0x002f280000300a00 */
[----:B------:R-:W4:Y:S01]  /*20d90*/  LDL.LU.64 R60, [R1+0x14b8] ;  /* 0x0014b800013c7983 */ /* 0x000f220000300a00 */
[----:B--2---:R-:W-:Y:S11]  /*20da0*/  HMMA.1688.F32.TF32 R56, R4, R26, R56 ;  /* 0x0000001a0438723c */ /* 0x004ff60000081038 */
        /* <DEDUP_REMOVED lines=9> */
[----:B------:R-:W2:Y:S04]  /*20e40*/  LDL.LU.64 R52, [R1+0x1498] ;  /* 0x0014980001347983 */ /* 0x000ea80000300a00 */
[----:B------:R-:W-:Y:S04]  /*20e50*/  STL.64 [R1+0x670], R48 ;  /* 0x0006703001007387 */ /* 0x000fe80000100a00 */
[----:B------:R1:W-:Y:S04]  /*20e60*/  STL.64 [R1+0x678], R50 ;  /* 0x0006783201007387 */ /* 0x0003e80000100a00 */
[----:B-1----:R-:W3:Y:S04]  /*20e70*/  LDL.LU.64 R50, [R1+0x1490] ;  /* 0x0014900001327983 */ /* 0x002ee80000300a00 */
[----:B------:R-:W3:Y:S04]  /*20e80*/  LDL.LU.64 R48, [R1+0x1488] ;  /* 0x0014880001307983 */ /* 0x000ee80000300a00 */
[----:B------:R1:W-:Y:S04]  /*20e90*/  STL.64 [R1+0x6c0], R12 ;  /* 0x0006c00c01007387 */ /* 0x0003e80000100a00 */
[----:B------:R1:W-:Y:S04]  /*20ea0*/  STL.64 [R1+0x6c8], R14 ;  /* 0x0006c80e01007387 */ /* 0x0003e80000100a00 */
[----:B-1----:R-:W3:Y:S04]  /*20eb0*/  LDL.LU R12, [R1+0x60] ;  /* 0x00006000010c7983 */ /* 0x002ee80000300800 */
[----:B------:R-:W3:Y:S01]  /*20ec0*/  LDL.LU R13, [R1+0x64] ;  /* 0x00006400010d7983 */ /* 0x000ee20000300800 */
[----:B------:R-:W-:-:S02]  /*20ed0*/  IMAD.MOV.U32 R14, RZ, RZ, R46 ;  /* 0x000000ffff0e7224 */ /* 0x000fc400078e002e */
[----:B------:R-:W-:Y:S01]  /*20ee0*/  IMAD.MOV.U32 R15, RZ, RZ, R47 ;  /* 0x000000ffff0f7224 */ /* 0x000fe200078e002f */
[----:B------:R-:W3:Y:S04]  /*20ef0*/  LDL.LU R46, [R1+0x1484] ;  /* 0x00148400012e7983 */ /* 0x000ee80000300800 */
[----:B------:R-:W3:Y:S01]  /*20f00*/  LDL.LU R47, [R1+0x1480] ;  /* 0x00148000012f7983 */ /* 0x000ee20000300800 */
[C---:B--2---:R-:W-:Y:S11]  /*20f10*/  HMMA.1688.F32.TF32 R52, R4.reuse, R42, R52 ;  /* 0x0000002a0434723c */ /* 0x044ff60000081034 */
[----:B------:R-:W-:Y:S11]  /*20f20*/  @!UPT UIADD3 URZ, URZ, URZ, URZ ;  /* 0x0000003f3f3ff290 */ /* 0x000ff6000fffe03f */
[----:B------:R-:W-:Y:S01]  /*20f30*/  @!UPT UIADD3 URZ, URZ, URZ, URZ ;  /* 0x0000003f3f3ff290 */ /* 0x000fe2000fffe03f */
[----:B------:R1:W-:Y:S04]  /*20f40*/  STL.64 [R1+0x710], R52 ;  /* 0x0007103401007387 */ /* 0x0003e80000100a00 */
[----:B------:R2:W-:Y:S04]  /*20f50*/  STL.64 [R1+0x718], R54 ;  /* 0x0007183601007387 */ /* 0x0005e80000100a00 */
[----:B-1----:R-:W4:Y:S04]  /*20f60*/  LDL.LU R52, [R1+0x140] ;  /* 0x0001400001347983 */ /* 0x002f280000300800 */
[----:B------:R-:W4:Y:S04]  /*20f70*/  LDL.LU R53, [R1+0x144] ;  /* 0x0001440001357983 */ /* 0x000f280000300800 */
[----:B--2---:R-:W4:Y:S04]  /*20f80*/  LDL.LU R54, [R1+0x148] ;  /* 0x0001480001367983 */ /* 0x004f280000300800 */
[----:B------:R-:W4:Y:S01]  /*20f90*/  LDL.LU R55, [R1+0x14c] ;  /* 0x00014c0001377983 */ /* 0x000f220000300800 */
[C---:B---3--:R-:W-:Y:S11]  /*20fa0*/  HMMA.1688.F32.TF32 R64, R4.reuse, R46, R64 ;  /* 0x0000002e0440723c */ /* 0x048ff60000081040 */
[----:B------:R-:W-:Y:S11]  /*20fb0*/  @!UPT UIADD3 URZ, URZ, URZ, URZ ;  /* 0x0000003f3f3ff290 */ /* 0x000ff6000fffe03f */
[----:B------:R-:W-:Y:S01]  /*20fc0*/  @!UPT UIADD3 URZ, URZ, URZ, URZ ;  /* 0x0000003f3f3ff290 */ /* 0x000fe2000fffe03f */
[----:B------:R-:W-:Y:S04]  /*20fd0*/  STL.64 [R1+0x740], R64 ;  /* 0x0007404001007387 */ /* 0x000fe80000100a00 */
[----:B------:R1:W-:Y:S02]  /*20fe0*/  STL.64 [R1+0x748], R66 ;  /* 0x0007484201007387 */ /* 0x0003e40000100a00 */
[C---:B-1----:R-:W-:Y:S08]  /*20ff0*/  HMMA.1688.F32.TF32 R64, R4.reuse, R82, R96 ;  /* 0x000000520440723c */ /* 0x042ff00000081060 */
[C---:B------:R-:W-:Y:S11]  /*21000*/  HMMA.1688.F32.TF32 R96, R4.reuse, R86, R112 ;  /* 0x000000560460723c */ /* 0x040ff60000081070 */
[----:B------:R-:W-:Y:S04]  /*21010*/  @!UPT UIADD3 URZ, URZ, URZ, URZ ;  /* 0x0000003f3f3ff290 */ /* 0x000fe8000fffe03f */
[----:B------:R-:W-:Y:S04]  /*21020*/  STL.64 [R1+0x7b0], R64 ;  /* 0x0007b04001007387 */ /* 0x000fe80000100a00 */
[----:B------:R1:W-:Y:S02]  /*21030*/  STL.64 [R1+0x7b8], R66 ;  /* 0x0007b84201007387 */ /* 0x0003e40000100a00 */
[C---:B-1----:R-:W-:Y:S02]  /*21040*/  HMMA.1688.F32.TF32 R64, R4.reuse, R90, R128 ;  /* 0x0000005a0440723c */ /* 0x042fe40000081080 */
[----:B------:R-:W2:Y:S04]  /*21050*/  LDL.LU R128, [R1+0x250] ;  /* 0x0002500001807983 */ /* 0x000ea80000300800 */
[----:B------:R-:W-:Y:S04]  /*21060*/  STL.64 [R1+0x810], R96 ;  /* 0x0008106001007387 */ /* 0x000fe80000100a00 */
[----:B------:R-:W-:Y:S11]  /*21070*/  STL.64 [R1+0x818], R98 ;  /* 0x0008186201007387 */ /* 0x000ff60000100a00 */
[----:B------:R-:W-:Y:S02]  /*21080*/  @!UPT UIADD3 URZ, URZ, URZ, URZ ;  /* 0x0000003f3f3ff290 */ /* 0x000fe4000fffe03f */
[----:B------:R-:W-:Y:S04]  /*21090*/  STL.64 [R1+0x820], R64 ;  /* 0x0008204001007387 */ /* 0x000fe80000100a00 */
[----:B------:R1:W-:Y:S04]  /*210a0*/  STL.64 [R1+0x828], R66 ;  /* 0x0008284201007387 */ /* 0x0003e80000100a00 */
[----:B------:R-:W2:Y:S04]  /*210b0*/  LDL.LU R129, [R1+0x254] ;  /* 0x0002540001817983 */ /* 0x000ea80000300800 */
[----:B------:R-:W2:Y:S01]  /*210c0*/  LDL.LU R130, [R1+0x258] ;  /* 0x0002580001827983 */ /* 0x000ea20000300800 */
[C---:B-1----:R-:W-:Y:S03]  /*210d0*/  HMMA.1688.F32.TF32 R64, R4.reuse, R94, R144 ;  /* 0x0000005e0440723c */ /* 0x042fe60000081090 */
[----:B------:R-:W2:Y:S04]  /*210e0*/  LDL.LU R131, [R1+0x25c] ;  /* 0x00025c0001837983 */ /* 0x000ea80000300800 */
        /* <DEDUP_REMOVED lines=8> */
[----:B------:R-:W2:Y:S11]  /*21170*/  LDL.LU R176, [R1+0x3f0] ;  /* 0x0003f00001b07983 */ /* 0x000eb60000300800 */
[----:B------:R-:W-:Y:S05]  /*21180*/  @!UPT UIADD3 URZ, URZ, URZ, URZ ;  /* 0x0000003f3f3ff290 */ /* 0x000fea000fffe03f */
[----:B------:R-:W-:Y:S04]  /*21190*/  STL.64 [R1+0x8b0], R64 ;  /* 0x0008b04001007387 */ /* 0x000fe80000100a00 */
[----:B------:R1:W-:Y:S04]  /*211a0*/  STL.64 [R1+0x8b8], R66 ;  /* 0x0008b84201007387 */ /* 0x0003e80000100a00 */
[----:B------:R-:W2:Y:S04]  /*211b0*/  LDL.LU R177, [R1+0x3f4] ;  /* 0x0003f40001b17983 */ /* 0x000ea80000300800 */
[----:B------:R-:W2:Y:S04]  /*211c0*/  LDL.LU R178, [R1+0x3f8] ;  /* 0x0003f80001b27983 */ /* 0x000ea80000300800 */
[----:B------:R-:W2:Y:S01]  /*211d0*/  LDL.LU R179, [R1+0x3fc] ;  /* 0x0003fc0001b37983 */ /* 0x000ea20000300800 */
[C---:B-1----:R-:W-:Y:S08]  /*211e0*/  HMMA.1688.F32.TF32 R64, R4.reuse, R166, R180 ;  /* 0x000000a60440723c */ /* 0x042ff000000810b4 */
[C---:B------:R-:W-:Y:S08]  /*211f0*/  HMMA.1688.F32.TF32 R96, R4.reuse, R170, R184 ;  /* 0x000000aa0460723c */ /* 0x040ff000000810b8 */
[----:B------:R-:W-:Y:S07]  /*21200*/  HMMA.1688.F32.TF32 R4, R4, R174, R188 ;  /* 0x000000ae0404723c */ /* 0x000fee00000810bc */
[----:B------:R1:W-:Y:S04]  /*21210*/  STL.64 [R1+0x8a0], R64 ;  /* 0x0008a04001007387 */ /* 0x0003e80000100a00 */
[----:B------:R1:W-:Y:S04]  /*21220*/  STL.64 [R1+0x8a8], R66 ;  /* 0x0008a84201007387 */ /* 0x0003e80000100a00 */
[----:B-1----:R-:W4:Y:S04]  /*21230*/  LDL.LU R64, [R1+0x2c0] ;  /* 0x0002c00001407983 */ /* 0x002f280000300800 */
[----:B------:R1:W-:Y:S04]  /*21240*/  STL.64 [R1+0x890], R96 ;  /* 0x0008906001007387 */ /* 0x0003e80000100a00 */
[----:B------:R1:W-:Y:S04]  /*21250*/  STL.64 [R1+0x898], R98 ;  /* 0x0008986201007387 */ /* 0x0003e80000100a00 */
[----:B------:R-:W-:Y:S04]  /*21260*/  STL.64 [R1+0x880], R4 ;  /* 0x0008800401007387 */ /* 0x000fe80000100a00 */
[----:B------:R-:W-:Y:S04]  /*21270*/  STL.64 [R1+0x888], R6 ;  /* 0x0008880601007387 */ /* 0x000fe80000100a00 */
[----:B------:R-:W4:Y:S04]  /*21280*/  LDL.LU R65, [R1+0x2c4] ;  /* 0x0002c40001417983 */ /* 0x000f280000300800 */
[----:B------:R-:W4:Y:S04]  /*21290*/  LDL.LU R66, [R1+0x2c8] ;  /* 0x0002c80001427983 */ /* 0x000f280000300800 */
[----:B------:R-:W4:Y:S04]  /*212a0*/  LDL.LU R67, [R1+0x2cc] ;  /* 0x0002cc0001437983 */ /* 0x000f280000300800 */
[----:B------:R-:W4:Y:S04]  /*212b0*/  LDL.LU R112, [R1+0x420] ;  /* 0x0004200001707983 */ /* 0x000f280000300800 */
[----:B------:R-:W4:Y:S04]  /*212c0*/  LDL.LU R113, [R1+0x424] ;  /* 0x0004240001717983 */ /* 0x000f280000300800 */
[----:B------:R-:W4:Y:S04]  /*212d0*/  LDL.LU R114, [R1+0x428] ;  /* 0x0004280001727983 */ /* 0x000f280000300800 */
[----:B------:R-:W4:Y:S04]  /*212e0*/  LDL.LU R115, [R1+0x42c] ;  /* 0x00042c0001737983 */ /* 0x000f280000300800 */
[----:B-1----:R-:W4:Y:S04]  /*212f0*/  LDL.LU R96, [R1+0x390] ;  /* 0x0003900001607983 */ /* 0x002f280000300800 */
[----:B------:R-:W4:Y:S04]  /*21300*/  LDL.LU R97, [R1+0x394] ;  /* 0x0003940001617983 */ /* 0x000f280000300800 */
[----:B------:R-:W4:Y:S04]  /*21310*/  LDL.LU R98, [R1+0x398] ;  /* 0x0003980001627983 */ /* 0x000f280000300800 */
[----:B------:R-:W4:Y:S01]  /*21320*/  LDL.LU R99, [R1+0x39c] ;  /* 0x00039c0001637983 */ /* 0x000f220000300800 */
[----:B------:R-:W-:-:S02]  /*21330*/  IMAD.MOV.U32 R37, RZ, RZ, R24 ;  /* 0x000000ffff257224 */ /* 0x000fc400078e0018 */
[----:B------:R-:W-:Y:S01]  /*21340*/  IMAD.MOV.U32 R84, RZ, RZ, R25 ;  /* 0x000000ffff547224 */ /* 0x000fe200078e0019 */
[----:B------:R-:W-:Y:S01]  /*21350*/  LDS R4, [R2+0x3080] ;  /* 0x0030800002047984 */ /* 0x000fe20000000800 */
[----:B------:R-:W-:Y:S02]  /*21360*/  IMAD.MOV.U32 R36, RZ, RZ, R28 ;  /* 0x000000ffff247224 */ /* 0x000fe400078e001c */
[----:B------:R-:W-:Y:S01]  /*21370*/  IMAD.MOV.U32 R28, RZ, RZ, R8 ;  /* 0x000000ffff1c7224 */ /* 0x000fe200078e0008 */
[----:B------:R-:W-:Y:S01]  /*21380*/  LDS R6, [R2+0x3880] ;  /* 0x0038800002067984 */ /* 0x000fe20000000800 */
[----:B------:R-:W-:Y:S02]  /*21390*/  IMAD.MOV.U32 R25, RZ, RZ, R9 ;  /* 0x000000ffff197224 */ /* 0x000fe400078e0009 */
[----:B------:R-:W-:Y:S01]  /*213a0*/  IMAD.MOV.U32 R24, RZ, RZ, R10 ;  /* 0x000000ffff187224 */ /* 0x000fe200078e000a */
[----:B------:R-:W-:Y:S01]  /*213b0*/  LDS R8, [R252+0x3000] ;  /* 0x00300000fc087984 */ /* 0x000fe20000000800 */
[----:B------:R-:W-:-:S03]  /*213c0*/  IMAD.MOV.U32 R0, RZ, RZ, R11 ;  /* 0x000000ffff007224 */ /* 0x000fc600078e000b */
[----:B------:R-:W-:Y:S04]  /*213d0*/  LDS R10, [R252+0x3800] ;  /* 0x00380000fc0a7984 */ /* 0x000fe80000000800 */
[----:B------:R-:W-:Y:S04]  /*213e0*/  LDS R9, [R169+0x3000] ;  /* 0x00300000a9097984 */ /* 0x000fe80000000800 */
[----:B------:R-:W1:Y:S04]  /*213f0*/  LDS R11, [R169+0x3800] ;  /* 0x00380000a90b7984 */ /* 0x000e680000000800 */
[----:B------:R-:W-:Y:S04]  /*21400*/  LDS R5, [R3+0x3080] ;  /* 0x0030800003057984 */ /* 0x000fe80000000800 */
[----:B------:R-:W2:Y:S01]  /*21410*/  LDS R7, [R3+0x3880] ;  /* 0x0038800003077984 */ /* 0x000ea20000000800 */
[C---:B-1----:R-:W-:Y:S08]  /*21420*/  HMMA.1688.F32.TF32 R48, R8.reuse, R38, R48 ;  /* 0x000000260830723c */ /* 0x042ff00000081030 */
[C---:B------:R-:W-:Y:S08]  /*21430*/  HMMA.1688.F32.TF32 R56, R8.reuse, R42, R56 ;  /* 0x0000002a0838723c */ /* 0x040ff00000081038 */
[C---:B--2---:R-:W-:Y:S08]  /*21440*/  HMMA.1688.F32.TF32 R180, R8.reuse, R18, R176 ;  /* 0x0000001208b4723c */ /* 0x044ff000000810b0 */
[C---:B---3--:R-:W-:Y:S08]  /*21450*/  HMMA.1688.F32.TF32 R176, R8.reuse, R22, R144 ;  /* 0x0000001608b0723c */ /* 0x048ff00000081090 */
[C---:B------:R-:W-:Y:S08]  /*21460*/  HMMA.1688.F32.TF32 R144, R8.reuse, R26, R128 ;  /* 0x0000001a0890723c */ /* 0x040ff00000081080 */
[C---:B----4-:R-:W-:Y:S08]  /*21470*/  HMMA.1688.F32.TF32 R128, R8.reuse, R30, R52 ;  /* 0x0000001e0880723c */ /* 0x050ff00000081034 */
[C---:B------:R-:W-:Y:S01]  /*21480*/  HMMA.1688.F32.TF32 R52, R8.reuse, R34, R12 ;  /* 0x000000220834723c */ /* 0x040fe2000008100c */
[----:B------:R-:W-:Y:S04]  /*21490*/  STL.64 [R1+0x170], R180 ;  /* 0x000170b401007387 */ /* 0x000fe80000100a00 */
[----:B------:R-:W-:Y:S04]  /*214a0*/  STL.64 [R1+0x178], R182 ;  /* 0x000178b601007387 */ /* 0x000fe80000100a00 */
[----:B------:R-:W-:Y:S04]  /*214b0*/  STL.64 [R1+0x160], R176 ;  /* 0x000160b001007387 */ /* 0x000fe80000100a00 */
[----:B------:R-:W-:Y:S04]  /*214c0*/  STL.64 [R1+0x168], R178 ;  /* 0x000168b201007387 */ /* 0x000fe80000100a00 */
        /* <DEDUP_REMOVED lines=9> */
[----:B------:R-:W2:Y:S01]  /*21560*/  LDL.LU R15, [R1+0x22c] ;  /* 0x00022c00010f7983 */ /* 0x000ea20000300800 */
[C---:B-1----:R-:W-:Y:S03]  /*21570*/  HMMA.1688.F32.TF32 R52, R8.reuse, R46, R68 ;  /* 0x0000002e0834723c */ /* 0x042fe60000081044 */
[----:B------:R-:W-:Y:S04]  /*21580*/  STL.64 [R1+0x3f0], R48 ;  /* 0x0003f03001007387 */ /* 0x000fe80000100a00 */
[----:B------:R1:W-:Y:S02]  /*21590*/  STL.64 [R1+0x3f8], R50 ;  /* 0x0003f83201007387 */ /* 0x0003e40000100a00 */
[C---:B-1----:R-:W-:Y:S02]  /*215a0*/  HMMA.1688.F32.TF32 R48, R8.reuse, R82, R100 ;  /* 0x000000520830723c */ /* 0x042fe40000081064 */
[----:B------:R-:W-:Y:S04]  /*215b0*/  STL.64 [R1+0x610], R56 ;  /* 0x0006103801007387 */ /* 0x000fe80000100a00 */
[----:B------:R1:W-:Y:S08]  /*215c0*/  STL.64 [R1+0x618], R58 ;  /* 0x0006183a01007387 */ /* 0x0003f00000100a00 */
[----:B------:R-:W-:Y:S04]  /*215d0*/  STL.64 [R1+0x6a0], R52 ;  /* 0x0006a03401007387 */ /* 0x000fe80000100a00 */
[----:B------:R3:W-:Y:S01]  /*215e0*/  STL.64 [R1+0x6a8], R54 ;  /* 0x0006a83601007387 */ /* 0x0007e20000100a00 */
[C---:B-1----:R-:W-:Y:S03]  /*215f0*/  HMMA.1688.F32.TF32 R56, R8.reuse, R86, R116 ;  /* 0x000000560838723c */ /* 0x042fe60000081074 */
[----:B------:R-:W-:Y:S04]  /*21600*/  LDS R100, [R2+0x3100] ;  /* 0x0031000002647984 */ /* 0x000fe80000000800 */
[----:B------:R-:W-:Y:S01]  /*21610*/  LDS R102, [R2+0x3900] ;  /* 0x0039000002667984 */ /* 0x000fe20000000800 */
[C---:B---3--:R-:W-:Y:S03]  /*21620*/  HMMA.1688.F32.TF32 R52, R8.reuse, R90, R132 ;  /* 0x0000005a0834723c */ /* 0x048fe60000081084 */
[----:B------:R-:W-:Y:S04]  /*21630*/  STL.64 [R1+0x720], R48 ;  /* 0x0007203001007387 */ /* 0x000fe80000100a00 */
[----:B------:R1:W-:Y:S04]  /*21640*/  STL.64 [R1+0x728], R50 ;  /* 0x0007283201007387 */ /* 0x0003e80000100a00 */
[----:B------:R-:W-:Y:S04]  /*21650*/  LDS R101, [R3+0x3100] ;  /* 0x0031000003657984 */ /* 0x000fe80000000800 */
[----:B------:R-:W-:Y:S01]  /*21660*/  LDS R103, [R3+0x3900] ;  /* 0x0039000003677984 */ /* 0x000fe20000000800 */
[C---:B-1----:R-:W-:Y:S03]  /*21670*/  HMMA.1688.F32.TF32 R48, R8.reuse, R94, R148 ;  /* 0x0000005e0830723c */ /* 0x042fe60000081094 */
[----:B------:R-:W-:Y:S04]  /*21680*/  STL.64 [R1+0x750], R56 ;  /* 0x0007503801007387 */ /* 0x000fe80000100a00 */
[----:B------:R1:W-:Y:S04]  /*21690*/  STL.64 [R1+0x758], R58 ;  /* 0x0007583a01007387 */ /* 0x0003e80000100a00 */
        /* <DEDUP_REMOVED lines=10> */
[C---:B-1----:R-:W-:Y:S08]  /*21740*/  HMMA.1688.F32.TF32 R48, R8.reuse, R170, R200 ;  /* 0x000000aa0830723c */ /* 0x042ff000000810c8 */
[----:B------:R-:W-:Y:S01]  /*21750*/  HMMA.1688.F32.TF32 R8, R8, R174, R204 ;  /* 0x000000ae0808723c */ /* 0x000fe200000810cc */
[----:B------:R-:W-:Y:S04]  /*21760*/  STL.64 [R1+0x860], R56 ;  /* 0x0008603801007387 */ /* 0x000fe80000100a00 */
[----:B------:R1:W-:Y:S04]  /*21770*/  STL.64 [R1+0x868], R58 ;  /* 0x0008683a01007387 */ /* 0x0003e80000100a00 */
[----:B------:R-:W-:Y:S04]  /*21780*/  STL.64 [R1+0x850], R52 ;  /* 0x0008503401007387 */ /* 0x000fe80000100a00 */
[----:B------:R-:W-:Y:S04]  /*21790*/  STL.64 [R1+0x858], R54 ;  /* 0x0008583601007387 */ /* 0x000fe80000100a00 */
[----:B------:R-:W-:Y:S04]  /*217a0*/  STL.64 [R1+0x840], R48 ;  /* 0x0008403001007387 */ /* 0x000fe80000100a00 */
[----:B------:R-:W-:Y:S04]  /*217b0*/  STL.64 [R1+0x848], R50 ;  /* 0x0008483201007387 */ /* 0x000fe80000100a00 */
[----:B------:R-:W-:Y:S04]  /*217c0*/  STL.64 [R1+0x830], R8 ;  /* 0x0008300801007387 */ /* 0x000fe80000100a00 */
[----:B------:R3:W-:Y:S01]  /*217d0*/  STL.64 [R1+0x838], R10 ;  /* 0x0008380a01007387 */ /* 0x0007e20000100a00 */
[C---:B-1----:R-:W-:Y:S03]  /*217e0*/  HMMA.1688.F32.TF32 R56, R4.reuse, R42, R60 ;  /* 0x0000002a0438723c */ /* 0x042fe6000008103c */
[----:B------:R-:W-:Y:S04]  /*217f0*/  LDS R52, [R252+0x3080] ;  /* 0x00308000fc347984 */ /* 0x000fe80000000800 */
[----:B------:R-:W-:Y:S01]  /*21800*/  LDS R54, [R252+0x3880] ;  /* 0x00388000fc367984 */ /* 0x000fe20000000800 */
[C---:B---3--:R-:W-:Y:S03]  /*21810*/  HMMA.1688.F32.TF32 R8, R4.reuse, R18, R112 ;  /* 0x000000120408723c */ /* 0x048fe60000081070 */
[----:B------:R-:W-:Y:S04]  /*21820*/  LDS R53, [R169+0x3080] ;  /* 0x00308000a9357984 */ /* 0x000fe80000000800 */
[----:B------:R-:W1:Y:S01]  /*21830*/  LDS R55, [R169+0x3880] ;  /* 0x00388000a9377984 */ /* 0x000e620000000800 */
[C---:B------:R-:W-:Y:S11]  /*21840*/  HMMA.1688.F32.TF32 R48, R4.reuse, R22, R96 ;  /* 0x000000160430723c */ /* 0x040ff60000081060 */
[----:B------:R-:W-:Y:S04]  /*21850*/  @!UPT UIADD3 URZ, URZ, URZ, URZ ;  /* 0x0000003f3f3ff290 */ /* 0x000fe8000fffe03f */
[----:B------:R-:W-:Y:S04]  /*21860*/  STL.64 [R1+0x70], R8 ;  /* 0x0000700801007387 */ /* 0x000fe80000100a00 */
[----:B------:R3:W-:Y:S04]  /*21870*/  STL.64 [R1+0x78], R10 ;  /* 0x0000780a01007387 */ /* 0x0007e80000100a00 */
[----:B------:R-:W4:Y:S01]  /*21880*/  LDL.LU R184, [R1+0x130] ;  /* 0x0001300001b87983 */ /* 0x000f220000300800 */
[C---:B---3--:R-:W-:Y:S03]  /*21890*/  HMMA.1688.F32.TF32 R8, R4.reuse, R26, R64 ;  /* 0x0000001a0408723c */ /* 0x048fe60000081040 */
[----:B------:R-:W-:Y:S04]  /*218a0*/  STL.64 [R1+0x60], R48 ;  /* 0x0000603001007387 */ /* 0x000fe80000100a00 */
[----:B------:R-:W-:Y:S11]  /*218b0*/  STL.64 [R1+0x68], R50 ;  /* 0x0000683201007387 */ /* 0x000ff60000100a00 */
[----:B------:R-:W-:Y:S05]  /*218c0*/  @!UPT UIADD3 URZ, URZ, URZ, URZ ;  /* 0x0000003f3f3ff290 */ /* 0x000fea000fffe03f */
[----:B------:R-:W-:Y:S04]  /*218d0*/  STL.64 [R1+0x50], R8 ;  /* 0x0000500801007387 */ /* 0x000fe80000100a00 */
[----:B------:R2:W-:Y:S04]  /*218e0*/  STL.64 [R1+0x58], R10 ;  /* 0x0000580a01007387 */ /* 0x0005e80000100a00 */
[----:B------:R-:W4:Y:S04]  /*218f0*/  LDL.LU R185, [R1+0x134] ;  /* 0x0001340001b97983 */ /* 0x000f280000300800 */
[----:B------:R-:W4:Y:S04]  /*21900*/  LDL.LU R186, [R1+0x138] ;  /* 0x0001380001ba7983 */ /* 0x000f280000300800 */
[----:B------:R-:W4:Y:S04]  /*21910*/  LDL.LU R187, [R1+0x13c] ;  /* 0x00013c0001bb7983 */ /* 0x000f280000300800 */
[----:B------:R-:W3:Y:S04]  /*21920*/  LDL.LU R64, [R1+0xf0] ;  /* 0x0000f00001407983 */ /* 0x000ee80000300800 */
[----:B------:R-:W3:Y:S04]  /*21930*/  LDL.LU R65, [R1+0xf4] ;  /* 0x0000f40001417983 */ /* 0x000ee80000300800 */
[----:B------:R-:W3:Y:S04]  /*21940*/  LDL.LU R66, [R1+0xf8] ;  /* 0x0000f80001427983 */ /* 0x000ee80000300800 */
[----:B------:R-:W3:Y:S04]  /*21950*/  LDL.LU R67, [R1+0xfc] ;  /* 0x0000fc0001437983 */ /* 0x000ee80000300800 */
[----:B------:R-:W3:Y:S01]  /*21960*/  LDL.LU R112, [R1+0x120] ;  /* 0x0001200001707983 */ /* 0x000ee20000300800 */
[C---:B--2---:R-:W-:Y:S11]  /*21970*/  HMMA.1688.F32.TF32 R8, R4.reuse, R30, R12 ;  /* 0x0000001e0408723c */ /* 0x044ff6000008100c */
[----:B------:R-:W-:Y:S11]  /*21980*/  @!UPT UIADD3 URZ, URZ, URZ, URZ ;  /* 0x0000003f3f3ff290 */ /* 0x000ff6000fffe03f */
[----:B------:R-:W-:Y:S01]  /*21990*/  @!UPT UIADD3 URZ, URZ, URZ, URZ ;  /* 0x0000003f3f3ff290 */ /* 0x000fe2000fffe03f */
[----:B------:R-:W-:Y:S04]  /*219a0*/  STL.64 [R1+0x40], R8 ;  /* 0x0000400801007387 */ /* 0x000fe80000100a00 */
        /* <DEDUP_REMOVED lines=8> */
[----:B------:R-:W1:Y:S04]  /*21a30*/  LDL.LU R180, [R1+0x480] ;  /* 0x0004800001b47983 */ /* 0x000e680000300800 */
[----:B------:R-:W1:Y:S04]  /*21a40*/  LDL.LU R181, [R1+0x484] ;  /* 0x0004840001b57983 */ /* 0x000e680000300800 */
[----:B------:R-:W1:Y:S04]  /*21a50*/  LDL.LU R182, [R1+0x488] ;  /* 0x0004880001b67983 */ /* 0x000e680000300800 */
[----:B------:R-:W1:Y:S04]  /*21a60*/  LDL.LU R183, [R1+0x48c] ;  /* 0x00048c0001b77983 */ /* 0x000e680000300800 */
        /* <DEDUP_REMOVED lines=16> */
[C---:B----4-:R-:W-:Y:S08]  /*21b70*/  HMMA.1688.F32.TF32 R48, R4.reuse, R34, R184 ;  /* 0x000000220430723c */ /* 0x050ff000000810b8 */
[C---:B---3--:R-:W-:Y:S11]  /*21b80*/  HMMA.1688.F32.TF32 R8, R4.reuse, R38, R64 ;  /* 0x000000260408723c */ /* 0x048ff60000081040 */
[----:B------:R-:W-:Y:S04]  /*21b90*/  @!UPT UIADD3 URZ, URZ, URZ, URZ ;  /* 0x0000003f3f3ff290 */ /* 0x000fe8000fffe03f */
[----:B------:R-:W-:Y:S04]  /*21ba0*/  STL.64 [R1+0x140], R48 ;  /* 0x0001403001007387 */ /* 0x000fe80000100a00 */
[----:B------:R3:W-:Y:S02]  /*21bb0*/  STL.64 [R1+0x148], R50 ;  /* 0x0001483201007387 */ /* 0x0007e40000100a00 */
[C---:B---3--:R-:W-:Y:S02]  /*21bc0*/  HMMA.1688.F32.TF32 R48, R4.reuse, R46, R72 ;  /* 0x0000002e0430723c */ /* 0x048fe40000081048 */
[----:B------:R-:W-:Y:S04]  /*21bd0*/  STL.64 [R1+0xf0], R8 ;  /* 0x0000f00801007387 */ /* 0x000fe80000100a00 */
[----:B------:R3:W-:Y:S02]  /*21be0*/  STL.64 [R1+0xf8], R10 ;  /* 0x0000f80a01007387 */ /* 0x0007e40000100a00 */
[C---:B---3--:R-:W-:Y:S02]  /*21bf0*/  HMMA.1688.F32.TF32 R8, R4.reuse, R82, R104 ;  /* 0x000000520408723c */ /* 0x048fe40000081068 */
[----:B------:R-:W-:Y:S04]  /*21c00*/  STL.64 [R1+0x220], R56 ;  /* 0x0002203801007387 */ /* 0x000fe80000100a00 */
[----:B------:R3:W-:Y:S09]  /*21c10*/  STL.64 [R1+0x228], R58 ;  /* 0x0002283a01007387 */ /* 0x0007f20000100a00 */
[----:B------:R-:W-:Y:S04]  /*21c20*/  STL.64 [R1+0x420], R48 ;  /* 0x0004203001007387 */ /* 0x000fe80000100a00 */
[----:B------:R4:W-:Y:S01]  /*21c30*/  STL.64 [R1+0x428], R50 ;  /* 0x0004283201007387 */ /* 0x0009e20000100a00 */
[C---:B---3--:R-:W-:Y:S03]  /*21c40*/  HMMA.1688.F32.TF32 R56, R4.reuse, R86, R120 ;  /* 0x000000560438723c */ /* 0x048fe60000081078 */
[----:B------:R-:W-:Y:S05]  /*21c50*/  STL.64 [R1+0x660], R8 ;  /* 0x0006600801007387 */ /* 0x000fea0000100a00 */
[----:B----4-:R-:W-:Y:S01]  /*21c60*/  HMMA.1688.F32.TF32 R48, R4, R90, R136 ;  /* 0x0000005a0430723c */ /* 0x010fe20000081088 */
[----:B------:R3:W-:Y:S01]  /*21c70*/  STL.64 [R1+0x668], R10 ;  /* 0x0006680a01007387 */ /* 0x0007e20000100a00 */
[----:B------:R-:W-:Y:S01]  /*21c80*/  IMAD.MOV.U32 R196, RZ, RZ, R248 ;  /* 0x000000ffffc47224 */ /* 0x000fe200078e00f8 */
[----:B------:R-:W-:Y:S01]  /*21c90*/  MOV R198, R250 ;  /* 0x000000fa00c67202 */ /* 0x000fe20000000f00 */
[----:B------:R-:W-:-:S02]  /*21ca0*/  IMAD.MOV.U32 R197, RZ, RZ, R249 ;  /* 0x000000ffffc57224 */ /* 0x000fc400078e00f9 */
[----:B------:R-:W-:Y:S01]  /*21cb0*/  IMAD.MOV.U32 R199, RZ, RZ, R251 ;  /* 0x000000ffffc77224 */ /* 0x000fe200078e00fb */
[----:B------:R-:W-:Y:S01]  /*21cc0*/  MOV R201, R241 ;  /* 0x000000f100c97202 */ /* 0x000fe20000000f00 */
[----:B------:R-:W-:Y:S01]  /*21cd0*/  IMAD.MOV.U32 R204, RZ, RZ, R244 ;  /* 0x000000ffffcc7224 */ /* 0x000fe200078e00f4 */
[----:B------:R-:W-:Y:S01]  /*21ce0*/  LDS R136, [R252+0x3100] ;  /* 0x00310000fc887984 */ /* 0x000fe20000000800 */
[----:B---3--:R-:W-:Y:S05]  /*21cf0*/  HMMA.1688.F32.TF32 R8, R4, R94, R152 ;  /* 0x0000005e0408723c */ /* 0x008fea0000081098 */
[----:B------:R-:W-:Y:S04]  /*21d00*/  STL.64 [R1+0x6b0], R56 ;  /* 0x0006b03801007387 */ /* 0x000fe80000100a00 */
[----:B------:R3:W-:Y:S04]  /*21d10*/  STL.64 [R1+0x6b8], R58 ;  /* 0x0006b83a01007387 */ /* 0x0007e80000100a00 */
[----:B------:R-:W4:Y:S04]  /*21d20*/  LDL.LU R64, [R1+0x4c0] ;  /* 0x0004c00001407983 */ /* 0x000f280000300800 */
[----:B------:R-:W-:Y:S04]  /*21d30*/  STL.64 [R1+0x700], R48 ;  /* 0x0007003001007387 */ /* 0x000fe80000100a00 */
[----:B------:R1:W-:Y:S01]  /*21d40*/  STL.64 [R1+0x708], R50 ;  /* 0x0007083201007387 */ /* 0x0003e20000100a00 */
[----:B------:R-:W-:-:S02]  /*21d50*/  IMAD.MOV.U32 R205, RZ, RZ, R245 ;  /* 0x000000ffffcd7224 */ /* 0x000fc400078e00f5 */
[----:B------:R-:W-:Y:S01]  /*21d60*/  IMAD.MOV.U32 R206, RZ, RZ, R246 ;  /* 0x000000ffffce7224 */ /* 0x000fe200078e00f6 */
[----:B------:R-:W-:Y:S04]  /*21d70*/  LDS R138, [R252+0x3900] ;  /* 0x00390000fc8a7984 */ /* 0x000fe80000000800 */
[----:B------:R-:W-:Y:S04]  /*21d80*/  STL.64 [R1+0x730], R8 ;  /* 0x0007300801007387 */ /* 0x000fe80000100a00 */
[----:B------:R1:W-:Y:S04]  /*21d90*/  STL.64 [R1+0x738], R10 ;  /* 0x0007380a01007387 */ /* 0x0003e80000100a00 */
[----:B------:R-:W4:Y:S04]  /*21da0*/  LDL.LU R65, [R1+0x4c4] ;  /* 0x0004c40001417983 */ /* 0x000f280000300800 */
[----:B------:R-:W4:Y:S04]  /*21db0*/  LDL.LU R66, [R1+0x4c8] ;  /* 0x0004c80001427983 */ /* 0x000f280000300800 */
[----:B------:R-:W4:Y:S01]  /*21dc0*/  LDL.LU R67, [R1+0x4cc] ;  /* 0x0004cc0001437983 */ /* 0x000f220000300800 */
[----:B---3--:R-:W-:Y:S01]  /*21dd0*/  HMMA.1688.F32.TF32 R56, R4, R162, R208 ;  /* 0x000000a20438723c */ /* 0x008fe200000810d0 */
[----:B------:R-:W-:-:S02]  /*21de0*/  IMAD.MOV.U32 R207, RZ, RZ, R247 ;  /* 0x000000ffffcf7224 */ /* 0x000fc400078e00f7 */
[----:B------:R-:W-:Y:S01]  /*21df0*/  IMAD.MOV.U32 R200, RZ, RZ, R240 ;  /* 0x000000ffffc87224 */ /* 0x000fe200078e00f0 */
[----:B------:R-:W-:Y:S04]  /*21e00*/  LDS R137, [R169+0x3100] ;  /* 0x00310000a9897984 */ /* 0x000fe80000000800 */
[C---:B-1----:R-:W-:Y:S01]  /*21e10*/  HMMA.1688.F32.TF32 R48, R4.reuse, R166, R212 ;  /* 0x000000a60430723c */ /* 0x042fe200000810d4 */
[----:B------:R-:W-:Y:S01]  /*21e20*/  IMAD.MOV.U32 R202, RZ, RZ, R242 ;  /* 0x000000ffffca7224 */ /* 0x000fe200078e00f2 */
[----:B------:R-:W1:Y:S06]  /*21e30*/  LDS R139, [R169+0x3900] ;  /* 0x00390000a98b7984 */ /* 0x000e6c0000000800 */
[C---:B------:R-:W-:Y:S07]  /*21e40*/  HMMA.1688.F32.TF32 R8, R4.reuse, R170, R216 ;  /* 0x000000aa0408723c */ /* 0x040fee00000810d8 */
[----:B------:R-:W-:Y:S04]  /*21e50*/  STL.64 [R1+0x800], R56 ;  /* 0x0008003801007387 */ /* 0x000fe80000100a00 */
[----:B------:R-:W-:Y:S01]  /*21e60*/  STL.64 [R1+0x808], R58 ;  /* 0x0008083a01007387 */ /* 0x000fe20000100a00 */
[----:B------:R-:W-:Y:S03]  /*21e70*/  HMMA.1688.F32.TF32 R4, R4, R174, R220 ;  /* 0x000000ae0404723c */ /* 0x000fe600000810dc */
[----:B------:R-:W-:Y:S04]  /*21e80*/  STL.64 [R1+0x7f0], R48 ;  /* 0x0007f03001007387 */ /* 0x000fe80000100a00 */
[----:B------:R3:W-:Y:S02]  /*21e90*/  STL.64 [R1+0x7f8], R50 ;  /* 0x0007f83201007387 */ /* 0x0007e40000100a00 */
[C---:B---3--:R-:W-:Y:S02]  /*21ea0*/  HMMA.1688.F32.TF32 R48, R52.reuse, R18, R180 ;  /* 0x000000123430723c */ /* 0x048fe400000810b4 */
[----:B------:R-:W-:Y:S04]  /*21eb0*/  STL.64 [R1+0x7e0], R8 ;  /* 0x0007e00801007387 */ /* 0x000fe80000100a00 */
[----:B------:R3:W-:Y:S02]  /*21ec0*/  STL.64 [R1+0x7e8], R10 ;  /* 0x0007e80a01007387 */ /* 0x0007e40000100a00 */
[C---:B--2---:R-:W-:Y:S08]  /*21ed0*/  HMMA.1688.F32.TF32 R12, R52.reuse, R22, R12 ;  /* 0x00000016340c723c */ /* 0x044ff0000008100c */
[C---:B---3--:R-:W-:Y:S07]  /*21ee0*/  HMMA.1688.F32.TF32 R8, R52.reuse, R26, R176 ;  /* 0x0000001a3408723c */ /* 0x048fee00000810b0 */
[----:B------:R-:W-:Y:S04]  /*21ef0*/  STL.64 [R1+0x1320], R50 ;  /* 0x0013203201007387 */ /* 0x000fe80000100a00 */
[----:B------:R-:W-:Y:S04]  /*21f00*/  STL.64 [R1+0x7c0], R4 ;  /* 0x0007c00401007387 */ /* 0x000fe80000100a00 */
[----:B------:R2:W-:Y:S02]  /*21f10*/  STL.64 [R1+0x7c8], R6 ;  /* 0x0007c80601007387 */ /* 0x0005e40000100a00 */
[C---:B--2---:R-:W-:Y:S02]  /*21f20*/  HMMA.1688.F32.TF32 R4, R52.reuse, R30, R144 ;  /* 0x0000001e3404723c */ /* 0x044fe40000081090 */
[----:B------:R-:W-:Y:S04]  /*21f30*/  STL.64 [R1+0x1318], R48 ;  /* 0x0013183001007387 */ /* 0x000fe80000100a00 */
[----:B------:R-:W-:Y:S04]  /*21f40*/  STL.64 [R1+0x1330], R14 ;  /* 0x0013300e01007387 */ /* 0x000fe80000100a00 */
[----:B------:R-:W-:Y:S04]  /*21f50*/  STL.64 [R1+0x1328], R12 ;  /* 0x0013280c01007387 */ /* 0x000fe80000100a00 */
[----:B------:R-:W-:Y:S01]  /*21f60*/  STL.64 [R1+0x1340], R10 ;  /* 0x0013400a01007387 */ /* 0x000fe20000100a00 */
[C---:B------:R-:W-:Y:S03]  /*21f70*/  HMMA.1688.F32.TF32 R220, R52.reuse, R42, R96 ;  /* 0x0000002a34dc723c */ /* 0x040fe60000081060 */
[----:B------:R2:W-:Y:S05]  /*21f80*/  STL.64 [R1+0x1338], R8 ;  /* 0x0013380801007387 */ /* 0x0005ea0000100a00 */
[----:B------:R-:W-:Y:S04]  /*21f90*/  STL.64 [R1+0x1350], R6 ;  /* 0x0013500601007387 */ /* 0x000fe80000100a00 */
[----:B------:R3:W-:Y:S01]  /*21fa0*/  STL.64 [R1+0x1348], R4 ;  /* 0x0013480401007387 */ /* 0x0007e20000100a00 */
[C---:B--2---:R-:W-:Y:S08]  /*21fb0*/  HMMA.1688.F32.TF32 R8, R52.reuse, R34, R128 ;  /* 0x000000223408723c */ /* 0x044ff00000081080 */
[C---:B---3--:R-:W-:Y:S08]  /*21fc0*/  HMMA.1688.F32.TF32 R4, R52.reuse, R38, R112 ;  /* 0x000000263404723c */ /* 0x048ff00000081070 */
[C---:B------:R-:W-:Y:S07]  /*21fd0*/  HMMA.1688.F32.TF32 R12, R52.reuse, R46, R76 ;  /* 0x0000002e340c723c */ /* 0x040fee000008104c */
[----:B------:R-:W-:Y:S04]  /*21fe0*/  STL.64 [R1+0x20], R8 ;  /* 0x0000200801007387 */ /* 0x000fe80000100a00 */
[----:B------:R2:W-:Y:S04]  /*21ff0*/  STL.64 [R1+0x28], R10 ;  /* 0x0000280a01007387 */ /* 0x0005e80000100a00 */
[----:B------:R-:W-:Y:S04]  /*22000*/  STL.64 [R1+0x1360], R222 ;  /* 0x001360de01007387 */ /* 0x000fe80000100a00 */
[----:B------:R-:W-:Y:S01]  /*22010*/  STL.64 [R1], R4 ;  /* 0x0000000401007387 */ /* 0x000fe20000100a00 */
[C---:B--2---:R-:W-:Y:S03]  /*22020*/  HMMA.1688.F32.TF32 R8, R52.reuse, R82, R108 ;  /* 0x000000523408723c */ /* 0x044fe6000008106c */
[----:B------:R2:W-:Y:S05]  /*22030*/  STL.64 [R1+0x8], R6 ;  /* 0x0000080601007387 */ /* 0x0005ea0000100a00 */
[C---:B--2---:R-:W-:Y:S01]  /*22040*/  HMMA.1688.F32.TF32 R4, R52.reuse, R86, R124 ;  /* 0x000000563404723c */ /* 0x044fe2000008107c */
[----:B------:R-:W-:Y:S04]  /*22050*/  STL.64 [R1+0x1358], R220 ;  /* 0x001358dc01007387 */ /* 0x000fe80000100a00 */
[----:B------:R-:W-:Y:S04]  /*22060*/  STL.64 [R1+0xe0], R12 ;  /* 0x0000e00c01007387 */ /* 0x000fe80000100a00 */
[----:B------:R2:W-:Y:S06]  /*22070*/  STL.64 [R1+0xe8], R14 ;  /* 0x0000e80e01007387 */ /* 0x0005ec0000100a00 */
[----:B------:R-:W-:Y:S04]  /*22080*/  STL.64 [R1+0x350], R8 ;  /* 0x0003500801007387 */ /* 0x000fe80000100a00 */
[----:B------:R3:W-:Y:S01]  /*22090*/  STL.64 [R1+0x358], R10 ;  /* 0x0003580a01007387 */ /* 0x0007e20000100a00 */
[C---:B--2---:R-:W-:Y:S03]  /*220a0*/  HMMA.1688.F32.TF32 R12, R52.reuse, R90, R140 ;  /* 0x0000005a340c723c */ /* 0x044fe6000008108c */
[----:B------:R-:W-:Y:S04]  /*220b0*/  STL.64 [R1+0x5d0], R4 ;  /* 0x0005d00401007387 */ /* 0x000fe80000100a00 */
[----:B------:R2:W-:Y:S01]  /*220c0*/  STL.64 [R1+0x5d8], R6 ;  /* 0x0005d80601007387 */ /* 0x0005e20000100a00 */
[C---:B---3--:R-:W-:Y:S08]  /*220d0*/  HMMA.1688.F32.TF32 R8, R52.reuse, R94, R156 ;  /* 0x0000005e3408723c */ /* 0x048ff0000008109c */
[C---:B--2---:R-:W-:Y:S07]  /*220e0*/  HMMA.1688.F32.TF32 R4, R52.reuse, R162, R224 ;  /* 0x000000a23404723c */ /* 0x044fee00000810e0 */
[----:B------:R-:W-:Y:S04]  /*220f0*/  STL.64 [R1+0x600], R12 ;  /* 0x0006000c01007387 */ /* 0x000fe80000100a00 */
[----:B------:R2:W-:Y:S04]  /*22100*/  STL.64 [R1+0x608], R14 ;  /* 0x0006080e01007387 */ /* 0x0005e80000100a00 */
[----:B------:R-:W-:Y:S04]  /*22110*/  STL.64 [R1+0x690], R8 ;  /* 0x0006900801007387 */ /* 0x000fe80000100a00 */
[----:B------:R3:W-:Y:S01]  /*22120*/  STL.64 [R1+0x698], R10 ;  /* 0x0006980a01007387 */ /* 0x0007e20000100a00 */
[C---:B--2---:R-:W-:Y:S03]  /*22130*/  HMMA.1688.F32.TF32 R12, R52.reuse, R166, R228 ;  /* 0x000000a6340c723c */ /* 0x044fe600000810e4 */
[----:B------:R-:W-:Y:S04]  /*22140*/  STL.64 [R1+0x790], R4 ;  /* 0x0007900401007387 */ /* 0x000fe80000100a00 */
[----:B------:R2:W-:Y:S01]  /*22150*/  STL.64 [R1+0x798], R6 ;  /* 0x0007980601007387 */ /* 0x0005e20000100a00 */
[C---:B---3--:R-:W-:Y:S08]  /*22160*/  HMMA.1688.F32.TF32 R8, R52.reuse, R170, R232 ;  /* 0x000000aa3408723c */ /* 0x048ff000000810e8 */
[----:B--2---:R-:W-:Y:S07]  /*22170*/  HMMA.1688.F32.TF32 R4, R52, R174, R236 ;  /* 0x000000ae3404723c */ /* 0x004fee00000810ec */
[----:B------:R-:W-:Y:S04]  /*22180*/  STL.64 [R1+0x780], R12 ;  /* 0x0007800c01007387 */ /* 0x000fe80000100a00 */
[----:B------:R-:W-:Y:S04]  /*22190*/  STL.64 [R1+0x788], R14 ;  /* 0x0007880e01007387 */ /* 0x000fe80000100a00 */
[----:B------:R-:W-:Y:S04]  /*221a0*/  STL.64 [R1+0x770], R8 ;  /* 0x0007700801007387 */ /* 0x000fe80000100a00 */
[----:B------:R-:W-:Y:S04]  /*221b0*/  STL.64 [R1+0x778], R10 ;  /* 0x0007780a01007387 */ /* 0x000fe80000100a00 */
[----:B------:R-:W2:Y:S04]  /*221c0*/  LDL.LU R96, [R1+0x3d0] ;  /* 0x0003d00001607983 */ /* 0x000ea80000300800 */
        /* <DEDUP_REMOVED lines=13> */
[C---:B----4-:R-:W-:Y:S03]  /*222a0*/  HMMA.1688.F32.TF32 R76, R100.reuse, R18, R64 ;  /* 0x00000012644c723c */ /* 0x050fe60000081040 */
        /* <DEDUP_REMOVED lines=25> */
[----:B------:R-:W-:Y:S01]  /*22440*/  STL.64 [R1+0x1368], R76 ;  /* 0x0013684c01007387 */ /* 0x000fe20000100a00 */
[----:B------:R-:W-:Y:S01]  /*22450*/  IMAD.MOV.U32 R203, RZ, RZ, R243 ;  /* 0x000000ffffcb7224 */ /* 0x000fe200078e00f3 */
[C---:B--2---:R-:W-:Y:S08]  /*22460*/  HMMA.1688.F32.TF32 R96, R100.reuse, R26, R96 ;  /* 0x0000001a6460723c */ /* 0x044ff00000081060 */
[C---:B---3--:R-:W-:Y:S08]  /*22470*/  HMMA.1688.F32.TF32 R52, R100.reuse, R22, R188 ;  /* 0x000000166434723c */ /* 0x048ff000000810bc */
[C---:B------:R-:W-:Y:S08]  /*22480*/  HMMA.1688.F32.TF32 R56, R100.reuse, R30, R184 ;  /* 0x0000001e6438723c */ /* 0x040ff000000810b8 */
[C---:B----4-:R-:W-:Y:S07]  /*22490*/  HMMA.1688.F32.TF32 R60, R100.reuse, R34, R180 ;  /* 0x00000022643c723c */ /* 0x050fee00000810b4 */
[----:B------:R-:W-:Y:S01]  /*224a0*/  STL.64 [R1+0x1380], R54 ;  /* 0x0013803601007387 */ /* 0x000fe20000100a00 */
[C---:B------:R-:W-:Y:S03]  /*224b0*/  HMMA.1688.F32.TF32 R64, R100.reuse, R38, R64 ;  /* 0x000000266440723c */ /* 0x040fe60000081040 */
[----:B------:R-:W-:Y:S05]  /*224c0*/  STL.64 [R1+0x1378], R52 ;  /* 0x0013783401007387 */ /* 0x000fea0000100a00 */
[C---:B------:R-:W-:Y:S01]  /*224d0*/  HMMA.1688.F32.TF32 R68, R100.reuse, R42, R176 ;  /* 0x0000002a6444723c */ /* 0x040fe200000810b0 */
[----:B------:R-:W-:Y:S07]  /*224e0*/  STL.64 [R1+0x1390], R98 ;  /* 0x0013906201007387 */ /* 0x000fee0000100a00 */
[C---:B------:R-:W-:Y:S01]  /*224f0*/  HMMA.1688.F32.TF32 R72, R100.reuse, R46, R144 ;  /* 0x0000002e6448723c */ /* 0x040fe20000081090 */
[----:B------:R-:W-:Y:S07]  /*22500*/  STL.64 [R1+0x1388], R96 ;  /* 0x0013886001007387 */ /* 0x000fee0000100a00 */
[C---:B------:R-:W-:Y:S01]  /*22510*/  HMMA.1688.F32.TF32 R4, R100.reuse, R82, R128 ;  /* 0x000000526404723c */ /* 0x040fe20000081080 */
        /* <DEDUP_REMOVED lines=12> */
[----:B------:R-:W3:Y:S01]  /*225e0*/  LDL.LU R144, [R1+0x490] ;  /* 0x0004900001907983 */ /* 0x000ee20000300800 */
[C---:B--2---:R-:W-:Y:S11]  /*225f0*/  HMMA.1688.F32.TF32 R4, R100.reuse, R86, R112 ;  /* 0x000000566404723c */ /* 0x044ff60000081070 */
[----:B------:R-:W-:Y:S11]  /*22600*/  @!UPT UIADD3 URZ, URZ, URZ, URZ ;  /* 0x0000003f3f3ff290 */ /* 0x000ff6000fffe03f */
[----:B------:R-:W-:Y:S01]  /*22610*/  @!UPT UIADD3 URZ, URZ, URZ, URZ ;  /* 0x0000003f3f3ff290 */ /* 0x000fe2000fffe03f */
[----:B------:R2:W-:Y:S04]  /*22620*/  STL.64 [R1+0x1f0], R4 ;  /* 0x0001f00401007387 */ /* 0x0005e80000100a00 */
[----:B------:R4:W-:Y:S04]  /*22630*/  STL.64 [R1+0x1f8], R6 ;  /* 0x0001f80601007387 */ /* 0x0009e80000100a00 */
        /* <DEDUP_REMOVED lines=51> */
[----:B------:R-:W1:Y:S04]  /*22970*/  LDL.LU R12, [R1+0x450] ;  /* 0x00045000010c7983 */ /* 0x000e680000300800 */
[----:B------:R-:W1:Y:S04]  /*22980*/  LDL.LU R13, [R1+0x454] ;  /* 0x00045400010d7983 */ /* 0x000e680000300800 */
[----:B------:R-:W1:Y:S04]  /*22990*/  LDL.LU R14, [R1+0x458] ;  /* 0x00045800010e7983 */ /* 0x000e680000300800 */
[----:B------:R-:W1:Y:S04]  /*229a0*/  LDL.LU R15, [R1+0x45c] ;  /* 0x00045c00010f7983 */ /* 0x000e680000300800 */
[----:B------:R-:W3:Y:S04]  /*229b0*/  LDL.LU R188, [R1+0x10] ;  /* 0x0000100001bc7983 */ /* 0x000ee80000300800 */
[----:B------:R-:W3:Y:S04]  /*229c0*/  LDL.LU R189, [R1+0x14] ;  /* 0x0000140001bd7983 */ /* 0x000ee80000300800 */
[----:B------:R-:W3:Y:S04]  /*229d0*/  LDL.LU R190, [R1+0x18] ;  /* 0x0000180001be7983 */ /* 0x000ee80000300800 */
[----:B------:R-:W3:Y:S04]  /*229e0*/  LDL.LU R191, [R1+0x1c] ;  /* 0x00001c0001bf7983 */ /* 0x000ee80000300800 */
[----:B--2---:R-:W2:Y:S04]  /*229f0*/  LDL.LU R4, [R1+0x30] ;  /* 0x0000300001047983 */ /* 0x004ea80000300800 */
        /* <DEDUP_REMOVED lines=35> */
[C---:B---3--:R-:W-:Y:S08]  /*22c30*/  HMMA.1688.F32.TF32 R248, R100.reuse, R174, R248 ;  /* 0x000000ae64f8723c */ /* 0x048ff000000810f8 */
[C---:B--2---:R-:W-:Y:S08]  /*22c40*/  HMMA.1688.F32.TF32 R4, R100.reuse, R94, R4 ;  /* 0x0000005e6404723c */ /* 0x044ff00000081004 */
[C---:B----4-:R-:W-:Y:S08]  /*22c50*/  HMMA.1688.F32.TF32 R52, R100.reuse, R90, R220 ;  /* 0x0000005a6434723c */ /* 0x050ff000000810dc */
[----:B------:R-:W-:Y:S01]  /*22c60*/  HMMA.1688.F32.TF32 R56, R100, R162, R188 ;  /* 0x000000a26438723c */ /* 0x000fe200000810bc */
[----:B------:R-:W-:Y:S01]  /*22c70*/  IMAD.MOV.U32 R64, RZ, RZ, R85 ;  /* 0x000000ffff407224 */ /* 0x000fe200078e0055 */
[----:B------:R-:W-:Y:S01]  /*22c80*/  MOV R67, R41 ;  /* 0x0000002900437202 */ /* 0x000fe20000000f00 */
[----:B------:R-:W-:Y:S01]  /*22c90*/  IMAD.MOV.U32 R65, RZ, RZ, R88 ;  /* 0x000000ffff417224 */ /* 0x000fe200078e0058 */
[----:B------:R-:W-:Y:S04]  /*22ca0*/  LDS R188, [R252+0x3180] ;  /* 0x00318000fcbc7984 */ /* 0x000fe80000000800 */
[----:B-1----:R-:W-:Y:S01]  /*22cb0*/  HMMA.1688.F32.TF32 R108, R136, R30, R12 ;  /* 0x0000001e886c723c */ /* 0x002fe2000008100c */
[----:B------:R-:W-:Y:S01]  /*22cc0*/  IMAD.MOV.U32 R66, RZ, RZ, R89 ;  /* 0x000000ffff427224 */ /* 0x000fe200078e0059 */
[----:B------:R-:W-:Y:S01]  /*22cd0*/  LDS R190, [R252+0x3980] ;  /* 0x00398000fcbe7984 */ /* 0x000fe20000000800 */
[----:B------:R-:W-:-:S02]  /*22ce0*/  IMAD.MOV.U32 R68, RZ, RZ, R21 ;  /* 0x000000ffff447224 */ /* 0x000fc400078e0015 */
[----:B------:R-:W-:Y:S01]  /*22cf0*/  IMAD.MOV.U32 R69, RZ, RZ, R17 ;  /* 0x000000ffff457224 */ /* 0x000fe200078e0011 */
[----:B------:R-:W-:Y:S04]  /*22d00*/  LDS R189, [R169+0x3180] ;  /* 0x00318000a9bd7984 */ /* 0x000fe80000000800 */
[----:B------:R-:W-:Y:S04]  /*22d10*/  STL.64 [R1+0x210], R52 ;  /* 0x0002103401007387 */ /* 0x000fe80000100a00 */
[----:B------:R-:W-:Y:S04]  /*22d20*/  STL.64 [R1+0x218], R54 ;  /* 0x0002183601007387 */ /* 0x000fe80000100a00 */
[----:B------:R-:W-:Y:S04]  /*22d30*/  STL.64 [R1+0x5a0], R4 ;  /* 0x0005a00401007387 */ /* 0x000fe80000100a00 */
[----:B------:R1:W-:Y:S01]  /*22d40*/  STL.64 [R1+0x5a8], R6 ;  /* 0x0005a80601007387 */ /* 0x0003e20000100a00 */
[----:B------:R-:W-:Y:S01]  /*22d50*/  HMMA.1688.F32.TF32 R228, R136, R86, R216 ;  /* 0x0000005688e4723c */ /* 0x000fe200000810d8 */
[----:B------:R-:W-:-:S02]  /*22d60*/  IMAD.MOV.U32 R70, RZ, RZ, R20 ;  /* 0x000000ffff467224 */ /* 0x000fc400078e0014 */
[----:B------:R-:W-:Y:S01]  /*22d70*/  IMAD.MOV.U32 R71, RZ, RZ, R16 ;  /* 0x000000ffff477224 */ /* 0x000fe200078e0010 */
[----:B------:R-:W2:Y:S04]  /*22d80*/  LDS R191, [R169+0x3980] ;  /* 0x00398000a9bf7984 */ /* 0x000ea80000000800 */
[C---:B-1----:R-:W-:Y:S01]  /*22d90*/  HMMA.1688.F32.TF32 R4, R100.reuse, R170, R244 ;  /* 0x000000aa6404723c */ /* 0x042fe200000810f4 */
[----:B------:R-:W-:Y:S04]  /*22da0*/  STL.64 [R1+0x6f0], R56 ;  /* 0x0006f03801007387 */ /* 0x000fe80000100a00 */
[----:B------:R-:W-:Y:S03]  /*22db0*/  STL.64 [R1+0x6f8], R58 ;  /* 0x0006f83a01007387 */ /* 0x000fe60000100a00 */
[----:B------:R-:W-:Y:S11]  /*22dc0*/  HMMA.1688.F32.TF32 R52, R100, R166, R240 ;  /* 0x000000a66434723c */ /* 0x000ff600000810f0 */
[----:B------:R-:W-:Y:S11]  /*22dd0*/  @!UPT UIADD3 URZ, URZ, URZ, URZ ;  /* 0x0000003f3f3ff290 */ /* 0x000ff6000fffe03f */
[----:B------:R-:W-:Y:S01]  /*22de0*/  @!UPT UIADD3 URZ, URZ, URZ, URZ ;  /* 0x0000003f3f3ff290 */ /* 0x000fe2000fffe03f */
[----:B------:R-:W-:Y:S04]  /*22df0*/  STL.64 [R1+0x6e0], R52 ;  /* 0x0006e03401007387 */ /* 0x000fe80000100a00 */
[----:B------:R-:W-:Y:S04]  /*22e00*/  STL.64 [R1+0x6e8], R54 ;  /* 0x0006e83601007387 */ /* 0x000fe80000100a00 */
[----:B------:R-:W-:Y:S04]  /*22e10*/  STL.64 [R1+0x6d0], R4 ;  /* 0x0006d00401007387 */ /* 0x000fe80000100a00 */
[----:B------:R1:W-:Y:S02]  /*22e20*/  STL.64 [R1+0x6d8], R6 ;  /* 0x0006d80601007387 */ /* 0x0003e40000100a00 */
[C---:B-1----:R-:W-:Y:S08]  /*22e30*/  HMMA.1688.F32.TF32 R4, R136.reuse, R162, R152 ;  /* 0x000000a28804723c */ /* 0x042ff00000081098 */
[C---:B------:R-:W-:Y:S08]  /*22e40*/  HMMA.1688.F32.TF32 R12, R136.reuse, R166, R204 ;  /* 0x000000a6880c723c */ /* 0x040ff000000810cc */
[C---:B------:R-:W-:Y:S07]  /*22e50*/  HMMA.1688.F32.TF32 R100, R136.reuse, R22, R8 ;  /* 0x000000168864723c */ /* 0x040fee0000081008 */
[----:B------:R-:W-:Y:S01]  /*22e60*/  STL.64 [R1+0x650], R4 ;  /* 0x0006500401007387 */ /* 0x000fe20000100a00 */
[C---:B------:R-:W-:Y:S03]  /*22e70*/  HMMA.1688.F32.TF32 R8, R136.reuse, R170, R200 ;  /* 0x000000aa8808723c */ /* 0x040fe600000810c8 */
[----:B------:R1:W-:Y:S05]  /*22e80*/  STL.64 [R1+0x658], R6 ;  /* 0x0006580601007387 */ /* 0x0003ea0000100a00 */
[----:B-1----:R-:W-:Y:S01]  /*22e90*/  HMMA.1688.F32.TF32 R4, R136, R174, R196 ;  /* 0x000000ae8804723c */ /* 0x002fe200000810c4 */
[----:B------:R1:W-:Y:S04]  /*22ea0*/  STL.64 [R1+0x640], R12 ;  /* 0x0006400c01007387 */ /* 0x0003e80000100a00 */
[----:B------:R3:W-:Y:S01]  /*22eb0*/  STL.64 [R1+0x648], R14 ;  /* 0x0006480e01007387 */ /* 0x0007e20000100a00 */
[----:B------:R-:W-:-:S09]  /*22ec0*/  IMAD.MOV.U32 R204, RZ, RZ, R93 ;  /* 0x000000ffffcc7224 */ /* 0x000fd200078e005d */
[----:B------:R-:W-:Y:S01]  /*22ed0*/  STL.64 [R1+0x630], R8 ;  /* 0x0006300801007387 */ /* 0x000fe20000100a00 */
[----:B------:R-:W-:Y:S03]  /*22ee0*/  HMMA.1688.F32.TF32 R244, R136, R94, R208 ;  /* 0x0000005e88f4723c */ /* 0x000fe600000810d0 */
[----:B------:R-:W-:Y:S01]  /*22ef0*/  STL.64 [R1+0x638], R10 ;  /* 0x0006380a01007387 */ /* 0x000fe20000100a00 */
[----:B------:R-:W-:-:S03]  /*22f00*/  IMAD.MOV.U32 R205, RZ, RZ, R40 ;  /* 0x000000ffffcd7224 */ /* 0x000fc600078e0028 */
[----:B------:R-:W-:Y:S01]  /*22f10*/  MOV R208, R37 ;  /* 0x0000002500d07202 */ /* 0x000fe20000000f00 */
[----:B------:R4:W-:Y:S04]  /*22f20*/  STL.64 [R1+0x620], R4 ;  /* 0x0006200401007387 */ /* 0x0009e80000100a00 */
[----:B------:R1:W-:Y:S04]  /*22f30*/  STL.64 [R1+0x628], R6 ;  /* 0x0006280601007387 */ /* 0x0003e80000100a00 */
[----:B------:R-:W2:Y:S04]  /*22f40*/  LDL.LU R93, [R1+0x144c] ;  /* 0x00144c00015d7983 */ /* 0x000ea80000300800 */
[----:B------:R-:W2:Y:S04]  /*22f50*/  LDL.LU R40, [R1+0x1448] ;  /* 0x0014480001287983 */ /* 0x000ea80000300800 */
[----:B------:R-:W2:Y:S01]  /*22f60*/  LDL.LU R37, [R1+0x1444] ;  /* 0x0014440001257983 */ /* 0x000ea20000300800 */
[----:B------:R-:W-:Y:S01]  /*22f70*/  IMAD.MOV.U32 R209, RZ, RZ, R84 ;  /* 0x000000ffffd17224 */ /* 0x000fe200078e0054 */
[C---:B------:R-:W-:Y:S02]  /*22f80*/  HMMA.1688.F32.TF32 R236, R136.reuse, R90, R212 ;  /* 0x0000005a88ec723c */ /* 0x040fe400000810d4 */
[----:B------:R-:W2:Y:S04]  /*22f90*/  LDL.LU R84, [R1+0x1440] ;  /* 0x0014400001547983 */ /* 0x000ea80000300800 */
[----:B------:R-:W2:Y:S04]  /*22fa0*/  LDL.LU R212, [R1+0x370] ;  /* 0x0003700001d47983 */ /* 0x000ea80000300800 */
[----:B------:R-:W2:Y:S04]  /*22fb0*/  LDL.LU R213, [R1+0x374] ;  /* 0x0003740001d57983 */ /* 0x000ea80000300800 */
[----:B------:R-:W2:Y:S04]  /*22fc0*/  LDL.LU R214, [R1+0x378] ;  /* 0x0003780001d67983 */ /* 0x000ea80000300800 */
[----:B------:R-:W2:Y:S01]  /*22fd0*/  LDL.LU R215, [R1+0x37c] ;  /* 0x00037c0001d77983 */ /* 0x000ea20000300800 */
[----:B------:R-:W-:Y:S03]  /*22fe0*/  HMMA.1688.F32.TF32 R124, R136, R46, R48 ;  /* 0x0000002e887c723c */ /* 0x000fe60000081030 */
        /* <DEDUP_REMOVED lines=10> */
[----:B---3--:R-:W3:Y:S04]  /*23090*/  LDL.LU R14, [R1+0x468] ;  /* 0x00046800010e7983 */ /* 0x008ee80000300800 */
[----:B------:R-:W3:Y:S04]  /*230a0*/  LDL.LU R15, [R1+0x46c] ;  /* 0x00046c00010f7983 */ /* 0x000ee80000300800 */
[----:B----4-:R-:W4:Y:S04]  /*230b0*/  LDL.LU R4, [R1+0x4e0] ;  /* 0x0004e00001047983 */ /* 0x010f280000300800 */
[----:B------:R-:W4:Y:S04]  /*230c0*/  LDL.LU R5, [R1+0x4e4] ;  /* 0x0004e40001057983 */ /* 0x000f280000300800 */
[----:B------:R-:W4:Y:S04]  /*230d0*/  LDL.LU R6, [R1+0x4e8] ;  /* 0x0004e80001067983 */ /* 0x000f280000300800 */
[----:B------:R-:W4:Y:S04]  /*230e0*/  LDL.LU R7, [R1+0x4ec] ;  /* 0x0004ec0001077983 */ /* 0x000f280000300800 */
        /* <DEDUP_REMOVED lines=16> */
[----:B------:R-:W4:Y:S04]  /*231f0*/  LDL.LU R21, [R1+0x142c] ;  /* 0x00142c0001157983 */ /* 0x000f280000300800 */
[----:B------:R-:W4:Y:S04]  /*23200*/  LDL.LU R17, [R1+0x1428] ;  /* 0x0014280001117983 */ /* 0x000f280000300800 */
[----:B------:R-:W4:Y:S04]  /*23210*/  LDL.LU R20, [R1+0x1424] ;  /* 0x0014240001147983 */ /* 0x000f280000300800 */
[----:B------:R-:W4:Y:S01]  /*23220*/  LDL.LU R16, [R1+0x1420] ;  /* 0x0014200001107983 */ /* 0x000f220000300800 */
[----:B--2---:R-:W-:-:S02]  /*23230*/  IMAD.MOV.U32 R73, RZ, RZ, R40 ;  /* 0x000000ffff497224 */ /* 0x004fc400078e0028 */
[----:B------:R-:W-:Y:S02]  /*23240*/  IMAD.MOV.U32 R72, RZ, RZ, R37 ;  /* 0x000000ffff487224 */ /* 0x000fe400078e0025 */
[----:B------:R-:W2:Y:S04]  /*23250*/  LDL.LU R37, [R1+0x141c] ;  /* 0x00141c0001257983 */ /* 0x000ea80000300800 */
[----:B------:R-:W2:Y:S01]  /*23260*/  LDL.LU R40, [R1+0x1418] ;  /* 0x0014180001287983 */ /* 0x000ea20000300800 */
[----:B---3--:R-:W-:Y:S02]  /*23270*/  IMAD.MOV.U32 R235, RZ, RZ, R41 ;  /* 0x000000ffffeb7224 */ /* 0x008fe400078e0029 */
[----:B----4-:R-:W-:Y:S02]  /*23280*/  IMAD.MOV.U32 R234, RZ, RZ, R21 ;  /* 0x000000ffffea7224 */ /* 0x010fe400078e0015 */
[----:B------:R-:W-:-:S02]  /*23290*/  IMAD.MOV.U32 R232, RZ, RZ, R17 ;  /* 0x000000ffffe87224 */ /* 0x000fc400078e0011 */
[----:B------:R-:W3:Y:S01]  /*232a0*/  LDL.LU R17, [R1+0x1414] ;  /* 0x0014140001117983 */ /* 0x000ee20000300800 */
[----:B------:R-:W-:-:S03]  /*232b0*/  IMAD.MOV.U32 R233, RZ, RZ, R20 ;  /* 0x000000ffffe97224 */ /* 0x000fc600078e0014 */
[----:B------:R-:W4:Y:S04]  /*232c0*/  LDL.LU R20, [R1+0x1410] ;  /* 0x0014100001147983 */ /* 0x000f280000300800 */
[----:B------:R-:W3:Y:S04]  /*232d0*/  LDL.LU R21, [R1+0x140c] ;  /* 0x00140c0001157983 */ /* 0x000ee80000300800 */
[----:B------:R-:W3:Y:S01]  /*232e0*/  LDL.LU R41, [R1+0x1408] ;  /* 0x0014080001297983 */ /* 0x000ee20000300800 */
[----:B--2---:R-:W-:Y:S01]  /*232f0*/  MOV R225, R37 ;  /* 0x0000002500e17202 */ /* 0x004fe20000000f00 */
[----:B------:R-:W-:-:S02]  /*23300*/  IMAD.MOV.U32 R224, RZ, RZ, R40 ;  /* 0x000000ffffe07224 */ /* 0x000fc400078e0028 */
[----:B------:R-:W2:Y:S04]  /*23310*/  LDL.LU R40, [R1+0x1404] ;  /* 0x0014040001287983 */ /* 0x000ea80000300800 */
[----:B------:R-:W4:Y:S04]  /*23320*/  LDL.LU R37, [R1+0x1400] ;  /* 0x0014000001257983 */ /* 0x000f280000300800 */
[----:B------:R-:W4:Y:S04]  /*23330*/  LDL.LU R226, [R1+0x2a8] ;  /* 0x0002a80001e27983 */ /* 0x000f280000300800 */
[----:B------:R-:W4:Y:S04]  /*23340*/  LDL.LU R227, [R1+0x2ac] ;  /* 0x0002ac0001e37983 */ /* 0x000f280000300800 */
[----:B------:R-:W4:Y:S01]  /*23350*/  LDL.LU R156, [R1+0x310] ;  /* 0x00031000019c7983 */ /* 0x000f220000300800 */
[----:B---3--:R-:W-:-:S03]  /*23360*/  IMAD.MOV.U32 R157, RZ, RZ, R41 ;  /* 0x000000ffff9d7224 */ /* 0x008fc600078e0029 */
[----:B------:R-:W3:Y:S01]  /*23370*/  LDL.LU R41, [R1+0x13fc] ;  /* 0x0013fc0001297983 */ /* 0x000ee20000300800 */
[----:B--2---:R-:W-:-:S03]  /*23380*/  IMAD.MOV.U32 R158, RZ, RZ, R40 ;  /* 0x000000ffff9e7224 */ /* 0x004fc600078e0028 */
[----:B------:R-:W2:Y:S01]  /*23390*/  LDL.LU R40, [R1+0x13f8] ;  /* 0x0013f80001287983 */ /* 0x000ea20000300800 */
[----:B----4-:R-:W-:-:S03]  /*233a0*/  IMAD.MOV.U32 R159, RZ, RZ, R37 ;  /* 0x000000ffff9f7224 */ /* 0x010fc600078e0025 */
[----:B------:R-:W4:Y:S01]  /*233b0*/  LDL.LU R37, [R1+0x13f4] ;  /* 0x0013f40001257983 */ /* 0x000f220000300800 */
[C---:B------:R-:W-:Y:S03]  /*233c0*/  HMMA.1688.F32.TF32 R132, R136.reuse, R18, R132 ;  /* 0x000000128884723c */ /* 0x040fe60000081084 */
[----:B------:R-:W4:Y:S04]  /*233d0*/  LDL.LU R152, [R1+0x3c0] ;  /* 0x0003c00001987983 */ /* 0x000f280000300800 */
[----:B------:R-:W4:Y:S01]  /*233e0*/  LDL.LU R153, [R1+0x3c4] ;  /* 0x0003c40001997983 */ /* 0x000f220000300800 */
[C---:B------:R-:W-:Y:S03]  /*233f0*/  HMMA.1688.F32.TF32 R104, R136.reuse, R26, R104 ;  /* 0x0000001a8868723c */ /* 0x040fe60000081068 */
[----:B------:R-:W4:Y:S04]  /*23400*/  LDL.LU R154, [R1+0x3c8] ;  /* 0x0003c800019a7983 */ /* 0x000f280000300800 */
[----:B------:R-:W4:Y:S01]  /*23410*/  LDL.LU R155, [R1+0x3cc] ;  /* 0x0003cc00019b7983 */ /* 0x000f220000300800 */
[C---:B------:R-:W-:Y:S08]  /*23420*/  HMMA.1688.F32.TF32 R112, R136.reuse, R34, R112 ;  /* 0x000000228870723c */ /* 0x040ff00000081070 */
[C---:B------:R-:W-:Y:S08]  /*23430*/  HMMA.1688.F32.TF32 R116, R136.reuse, R38, R116 ;  /* 0x000000268874723c */ /* 0x040ff00000081074 */
[C---:B------:R-:W-:Y:S08]  /*23440*/  HMMA.1688.F32.TF32 R120, R136.reuse, R42, R120 ;  /* 0x0000002a8878723c */ /* 0x040ff00000081078 */
[----:B------:R-:W-:Y:S08]  /*23450*/  HMMA.1688.F32.TF32 R128, R136, R82, R128 ;  /* 0x000000528880723c */ /* 0x000ff00000081080 */
[C---:B------:R-:W-:Y:S01]  /*23460*/  HMMA.1688.F32.TF32 R136, R192.reuse, R26, R148 ;  /* 0x0000001ac088723c */ /* 0x040fe20000081094 */
[----:B------:R-:W4:Y:S04]  /*23470*/  LDL.LU R148, [R1+0x440] ;  /* 0x0004400001947983 */ /* 0x000f280000300800 */
[----:B------:R-:W4:Y:S03]  /*23480*/  LDL.LU R149, [R1+0x444] ;  /* 0x0004440001957983 */ /* 0x000f260000300800 */
[----:B------:R-:W-:Y:S01]  /*23490*/  HMMA.1688.F32.TF32 R140, R192, R30, R180 ;  /* 0x0000001ec08c723c */ /* 0x000fe200000810b4 */
[----:B------:R-:W4:Y:S04]  /*234a0*/  LDL.LU R150, [R1+0x448] ;  /* 0x0004480001967983 */ /* 0x000f280000300800 */
[----:B------:R-:W4:Y:S04]  /*234b0*/  LDL.LU R151, [R1+0x44c] ;  /* 0x00044c0001977983 */ /* 0x000f280000300800 */
[----:B------:R-:W4:Y:S01]  /*234c0*/  LDL.LU R180, [R1+0x380] ;  /* 0x0003800001b47983 */ /* 0x000f220000300800 */
[----:B---3--:R-:W-:-:S02]  /*234d0*/  IMAD.MOV.U32 R183, RZ, RZ, R41 ;  /* 0x000000ffffb77224 */ /* 0x008fc400078e0029 */
[----:B--2---:R-:W-:Y:S02]  /*234e0*/  IMAD.MOV.U32 R182, RZ, RZ, R40 ;  /* 0x000000ffffb67224 */ /* 0x004fe400078e0028 */
[----:B----4-:R-:W-:Y:S02]  /*234f0*/  IMAD.MOV.U32 R181, RZ, RZ, R37 ;  /* 0x000000ffffb57224 */ /* 0x010fe400078e0025 */
        /* <DEDUP_REMOVED lines=12> */
[----:B------:R-:W-:Y:S01]  /*235c0*/  MOV R74, R93 ;  /* 0x0000005d004a7202 */ /* 0x000fe20000000f00 */
[----:B------:R-:W-:Y:S01]  /*235d0*/  IMAD.MOV.U32 R75, RZ, RZ, R92 ;  /* 0x000000ffff4b7224 */ /* 0x000fe200078e005c */
[----:B------:R-:W-:Y:S01]  /*235e0*/  HMMA.1688.F32.TF32 R68, R192, R166, R68 ;  /* 0x000000a6c044723c */ /* 0x000fe20000081044 */
[----:B------:R-:W-:Y:S01]  /*235f0*/  MOV R240, R89 ;  /* 0x0000005900f07202 */ /* 0x000fe20000000f00 */
[----:B------:R-:W-:-:S06]  /*23600*/  IMAD.MOV.U32 R241, RZ, RZ, R88 ;  /* 0x000000fffff17224 */ /* 0x000fcc00078e0058 */
[C---:B------:R-:W-:Y:S01]  /*23610*/  HMMA.1688.F32.TF32 R72, R192.reuse, R162, R72 ;  /* 0x000000a2c048723c */ /* 0x040fe20000081048 */
[----:B------:R-:W-:Y:S01]  /*23620*/  IMAD.MOV.U32 R242, RZ, RZ, R85 ;  /* 0x000000fffff27224 */ /* 0x000fe200078e0055 */
[----:B------:R-:W-:Y:S01]  /*23630*/  MOV R63, R44 ;  /* 0x0000002c003f7202 */ /* 0x000fe20000000f00 */
[----:B------:R-:W-:Y:S02]  /*23640*/  IMAD.MOV.U32 R243, RZ, RZ, R84 ;  /* 0x000000fffff37224 */ /* 0x000fe400078e0054 */
[----:B------:R-:W-:Y:S02]  /*23650*/  IMAD.MOV.U32 R60, RZ, RZ, R81 ;  /* 0x000000ffff3c7224 */ /* 0x000fe400078e0051 */
[----:B------:R-:W-:Y:S01]  /*23660*/  IMAD.MOV.U32 R61, RZ, RZ, R80 ;  /* 0x000000ffff3d7224 */ /* 0x000fe200078e0050 */
[----:B------:R-:W-:Y:S01]  /*23670*/  HMMA.1688.F32.TF32 R64, R192, R170, R64 ;  /* 0x000000aac040723c */ /* 0x000fe20000081040 */
[----:B------:R-:W-:-:S07]  /*23680*/  IMAD.MOV.U32 R62, RZ, RZ, R45 ;  /* 0x000000ffff3e7224 */ /* 0x000fce00078e002d */
[C---:B------:R-:W-:Y:S08]  /*23690*/  HMMA.1688.F32.TF32 R176, R192.reuse, R18, R176 ;  /* 0x00000012c0b0723c */ /* 0x040ff000000810b0 */
        /* <DEDUP_REMOVED lines=9> */
[----:B------:R-:W-:Y:S01]  /*23730*/  HMMA.1688.F32.TF32 R192, R192, R174, R60 ;  /* 0x000000aec0c0723c */ /* 0x000fe2000008103c */
[----:B------:R-:W-:Y:S04]  /*23740*/  STL.64 [R1+0x590], R72 ;  /* 0x0005904801007387 */ /* 0x000fe80000100a00 */
[----:B------:R1:W-:Y:S04]  /*23750*/  STL.64 [R1+0x598], R74 ;  /* 0x0005984a01007387 */ /* 0x0003e80000100a00 */
[----:B-1----:R1:W5:Y:S04]  /*23760*/  LDL.LU.64 R74, [R1+0x13e0] ;  /* 0x0013e000014a7983 */ /* 0x0023680000300a00 */
[----:B------:R1:W5:Y:S04]  /*23770*/  LDL.LU.64 R72, [R1+0x13d8] ;  /* 0x0013d80001487983 */ /* 0x0003680000300a00 */
[----:B------:R-:W-:Y:S04]  /*23780*/  STL.64 [R1+0x200], R68 ;  /* 0x0002004401007387 */ /* 0x000fe80000100a00 */
[----:B------:R1:W-:Y:S01]  /*23790*/  STL.64 [R1+0x208], R70 ;  /* 0x0002084601007387 */ /* 0x0003e20000100a00 */
[----:B------:R-:W-:-:S02]  /*237a0*/  IMAD.MOV.U32 R210, RZ, RZ, R161 ;  /* 0x000000ffffd27224 */ /* 0x000fc400078e00a1 */
[----:B------:R-:W-:Y:S01]  /*237b0*/  IMAD.MOV.U32 R211, RZ, RZ, R160 ;  /* 0x000000ffffd37224 */ /* 0x000fe200078e00a0 */
        /* <DEDUP_REMOVED lines=8> */
[----:B------:R1:W5:Y:S04]  /*23840*/  LDL.LU.64 R62, [R1+0x13b0] ;  /* 0x0013b000013e7983 */ /* 0x0003680000300a00 */
[----:B------:R1:W5:Y:S04]  /*23850*/  LDL.LU.64 R60, [R1+0x13a8] ;  /* 0x0013a800013c7983 */ /* 0x0003680000300a00 */
[----:B------:R1:W-:Y:S04]  /*23860*/  STL.64 [R1+0x450], R192 ;  /* 0x000450c001007387 */ /* 0x0003e80000100a00 */
[----:B------:R1:W-:Y:S01]  /*23870*/  STL.64 [R1+0x458], R194 ;  /* 0x000458c201007387 */ /* 0x0003e20000100a00 */
[----:B------:R-:W-:Y:S01]  /*23880*/  IMAD.MOV.U32 R200, RZ, RZ, R36 ;  /* 0x000000ffffc87224 */ /* 0x000fe200078e0024 */
[----:B------:R-:W-:Y:S01]  /*23890*/  MOV R203, R29 ;  /* 0x0000001d00cb7202 */ /* 0x000fe20000000f00 */
[----:B------:R-:W-:Y:S01]  /*238a0*/  IMAD.MOV.U32 R201, RZ, RZ, R33 ;  /* 0x000000ffffc97224 */ /* 0x000fe200078e0021 */
[----:B------:R-:W-:Y:S01]  /*238b0*/  HMMA.1688.F32.TF32 R88, R188, R90, R216 ;  /* 0x0000005abc58723c */ /* 0x000fe200000810d8 */
[----:B------:R-:W-:-:S02]  /*238c0*/  IMAD.MOV.U32 R202, RZ, RZ, R32 ;  /* 0x000000ffffca7224 */ /* 0x000fc400078e0020 */
[----:B-1----:R-:W-:Y:S02]  /*238d0*/  IMAD.MOV.U32 R192, RZ, RZ, R21 ;  /* 0x000000ffffc07224 */ /* 0x002fe400078e0015 */
[----:B------:R-:W-:Y:S01]  /*238e0*/  IMAD.MOV.U32 R193, RZ, RZ, R20 ;  /* 0x000000ffffc17224 */ /* 0x000fe200078e0014 */
[----:B------:R-:W-:Y:S01]  /*238f0*/  MOV R194, R17 ;  /* 0x0000001100c27202 */ /* 0x000fe20000000f00 */
[----:B------:R-:W-:Y:S01]  /*23900*/  IMAD.MOV.U32 R195, RZ, RZ, R16 ;  /* 0x000000ffffc37224 */ /* 0x000fe200078e0010 */
[----:B------:R-:W-:Y:S01]  /*23910*/  HMMA.1688.F32.TF32 R216, R188, R94, R212 ;  /* 0x0000005ebcd8723c */ /* 0x000fe200000810d4 */
[----:B------:R-:W-:-:S07]  /*23920*/  IMAD.MOV.U32 R197, RZ, RZ, R25 ;  /* 0x000000ffffc57224 */ /* 0x000fce00078e0019 */
[----:B------:R-:W-:Y:S01]  /*23930*/  HMMA.1688.F32.TF32 R92, R188, R162, R208 ;  /* 0x000000a2bc5c723c */ /* 0x000fe200000810d0 */
[----:B------:R-:W-:-:S07]  /*23940*/  IMAD.MOV.U32 R198, RZ, RZ, R24 ;  /* 0x000000ffffc67224 */ /* 0x000fce00078e0018 */
[----:B------:R-:W-:Y:S01]  /*23950*/  HMMA.1688.F32.TF32 R84, R188, R86, R192 ;  /* 0x00000056bc54723c */ /* 0x000fe200000810c0 */
[----:B------:R-:W-:-:S07]  /*23960*/  IMAD.MOV.U32 R196, RZ, RZ, R28 ;  /* 0x000000ffffc47224 */ /* 0x000fce00078e001c */
[C---:B------:R-:W-:Y:S08]  /*23970*/  HMMA.1688.F32.TF32 R192, R188.reuse, R166, R204 ;  /* 0x000000a6bcc0723c */ /* 0x040ff000000810cc */
[C---:B------:R-:W-:Y:S08]  /*23980*/  HMMA.1688.F32.TF32 R164, R188.reuse, R170, R200 ;  /* 0x000000aabca4723c */ /* 0x040ff000000810c8 */
[C---:B------:R-:W-:Y:S08]  /*23990*/  HMMA.1688.F32.TF32 R20, R188.reuse, R22, R96 ;  /* 0x00000016bc14723c */ /* 0x040ff00000081060 */
[----:B------:R-:W-:Y:S01]  /*239a0*/  HMMA.1688.F32.TF32 R28, R188, R30, R76 ;  /* 0x0000001ebc1c723c */ /* 0x000fe2000008104c */
[----:B--2---:R-:W-:-:S02]  /*239b0*/  IMAD.MOV.U32 R11, RZ, RZ, R37 ;  /* 0x000000ffff0b7224 */ /* 0x004fc400078e0025 */
[----:B---3--:R-:W-:Y:S02]  /*239c0*/  IMAD.MOV.U32 R10, RZ, RZ, R40 ;  /* 0x000000ffff0a7224 */ /* 0x008fe400078e0028 */
[----:B----4-:R-:W-:-:S03]  /*239d0*/  IMAD.MOV.U32 R9, RZ, RZ, R41 ;  /* 0x000000ffff097224 */ /* 0x010fc600078e0029 */
[C---:B------:R-:W-:Y:S08]  /*239e0*/  HMMA.1688.F32.TF32 R32, R188.reuse, R34, R220 ;  /* 0x00000022bc20723c */ /* 0x040ff000000810dc */
[C---:B------:R-:W-:Y:S01]  /*239f0*/  HMMA.1688.F32.TF32 R16, R188.reuse, R18, R56 ;  /* 0x00000012bc10723c */ /* 0x040fe20000081038 */
[----:B------:R1:W5:Y:S04]  /*23a00*/  LDL.LU.64 R58, [R1+0x13a0] ;  /* 0x0013a000013a7983 */ /* 0x0003680000300a00 */
[----:B------:R1:W5:Y:S04]  /*23a10*/  LDL.LU.64 R56, [R1+0x1398] ;  /* 0x0013980001387983 */ /* 0x0003680000300a00 */
[----:B------:R-:W2:Y:S04]  /*23a20*/  LDL.LU R160, [R1+0x8d8] ;  /* 0x0008d80001a07983 */ /* 0x000ea80000300800 */
[----:B------:R1:W5:Y:S01]  /*23a30*/  LDL.LU.64 R98, [R1+0x1390] ;  /* 0x0013900001627983 */ /* 0x0003620000300a00 */
[C---:B------:R-:W-:Y:S03]  /*23a40*/  HMMA.1688.F32.TF32 R24, R188.reuse, R26, R52 ;  /* 0x0000001abc18723c */ /* 0x040fe60000081034 */
[----:B------:R1:W5:Y:S04]  /*23a50*/  LDL.LU.64 R96, [R1+0x1388] ;  /* 0x0013880001607983 */ /* 0x0003680000300a00 */
[----:B------:R1:W5:Y:S04]  /*23a60*/  LDL.LU.64 R54, [R1+0x1380] ;  /* 0x0013800001367983 */ /* 0x0003680000300a00 */
[----:B------:R1:W5:Y:S01]  /*23a70*/  LDL.LU.64 R52, [R1+0x1378] ;  /* 0x0013780001347983 */ /* 0x0003620000300a00 */
[C---:B------:R-:W-:Y:S03]  /*23a80*/  HMMA.1688.F32.TF32 R36, R188.reuse, R38, R4 ;  /* 0x00000026bc24723c */ /* 0x040fe60000081004 */
        /* <DEDUP_REMOVED lines=8> */
[----:B------:R-:W-:Y:S03]  /*23b10*/  HMMA.1688.F32.TF32 R80, R188, R82, R48 ;  /* 0x00000052bc50723c */ /* 0x000fe60000081030 */
[----:B------:R1:W5:Y:S04]  /*23b20*/  LDL.LU.64 R10, [R1+0x1340] ;  /* 0x00134000010a7983 */ /* 0x0003680000300a00 */
[----:B------:R1:W5:Y:S04]  /*23b30*/  LDL.LU.64 R8, [R1+0x1338] ;  /* 0x0013380001087983 */ /* 0x0003680000300a00 */
[----:B------:R1:W5:Y:S01]  /*23b40*/  LDL.LU.64 R14, [R1+0x1330] ;  /* 0x00133000010e7983 */ /* 0x0003620000300a00 */
[----:B------:R-:W-:-:S03]  /*23b50*/  IMAD.MOV.U32 R199, RZ, RZ, R0 ;  /* 0x000000ffffc77224 */ /* 0x000fc600078e0000 */
[----:B------:R1:W5:Y:S04]  /*23b60*/  LDL.LU.64 R12, [R1+0x1328] ;  /* 0x00132800010c7983 */ /* 0x0003680000300a00 */
[----:B------:R1:W5:Y:S04]  /*23b70*/  LDL.LU.64 R50, [R1+0x1320] ;  /* 0x0013200001327983 */ /* 0x0003680000300a00 */
[----:B------:R1:W5:Y:S04]  /*23b80*/  LDL.LU.64 R48, [R1+0x1318] ;  /* 0x0013180001307983 */ /* 0x0003680000300a00 */
[----:B------:R3:W-:Y:S04]  /*23b90*/  STL.64 [R1+0x1e0], R92 ;  /* 0x0001e05c01007387 */ /* 0x0007e80000100a00 */
[----:B------:R-:W-:Y:S04]  /*23ba0*/  STL.64 [R1+0x1e8], R94 ;  /* 0x0001e85e01007387 */ /* 0x000fe80000100a00 */
[----:B---3--:R-:W3:Y:S04]  /*23bb0*/  LDL.LU R93, [R1+0x8e0] ;  /* 0x0008e000015d7983 */ /* 0x008ee80000300800 */
[----:B------:R-:W-:Y:S04]  /*23bc0*/  STL.64 [R1+0x1c0], R192 ;  /* 0x0001c0c001007387 */ /* 0x000fe80000100a00 */
[----:B------:R-:W-:Y:S04]  /*23bd0*/  STL.64 [R1+0x1c8], R194 ;  /* 0x0001c8c201007387 */ /* 0x000fe80000100a00 */
[----:B------:R-:W-:Y:S04]  /*23be0*/  STL.64 [R1+0x1b0], R164 ;  /* 0x0001b0a401007387 */ /* 0x000fe80000100a00 */
[----:B------:R4:W-:Y:S04]  /*23bf0*/  STL.64 [R1+0x1b8], R166 ;  /* 0x0001b8a601007387 */ /* 0x0009e80000100a00 */
[----:B------:R-:W3:Y:S01]  /*23c00*/  LDL.LU R92, [R1+0x8e4] ;  /* 0x0008e400015c7983 */ /* 0x000ee20000300800 */
[----:B----4-:R-:W-:Y:S11]  /*23c10*/  HMMA.1688.F32.TF32 R164, R188, R174, R196 ;  /* 0x000000aebca4723c */ /* 0x010ff600000810c4 */
[----:B------:R-:W-:Y:S11]  /*23c20*/  @!UPT UIADD3 URZ, URZ, URZ, URZ ;  /* 0x0000003f3f3ff290 */ /* 0x000ff6000fffe03f */
[----:B------:R-:W-:Y:S01]  /*23c30*/  @!UPT UIADD3 URZ, URZ, URZ, URZ ;  /* 0x0000003f3f3ff290 */ /* 0x000fe2000fffe03f */
[----:B------:R-:W-:Y:S04]  /*23c40*/  STL.64 [R1+0x180], R164 ;  /* 0x000180a401007387 */ /* 0x000fe80000100a00 */
[----:B------:R4:W-:Y:S04]  /*23c50*/  STL.64 [R1+0x188], R166 ;  /* 0x000188a601007387 */ /* 0x0009e80000100a00 */
[----:B----4-:R-:W4:Y:S04]  /*23c60*/  LDL.LU R166, [R1+0x8ec] ;  /* 0x0008ec0001a67983 */ /* 0x010f280000300800 */
[----:B------:R-:W4:Y:S04]  /*23c70*/  LDL.LU R3, [R1+0x8f4] ;  /* 0x0008f40001037983 */ /* 0x000f280000300800 */
[----:B------:R-:W4:Y:S04]  /*23c80*/  LDL.LU R170, [R1+0x8e8] ;  /* 0x0008e80001aa7983 */ /* 0x000f280000300800 */
[----:B------:R-:W4:Y:S04]  /*23c90*/  LDL.LU R162, [R1+0x8f0] ;  /* 0x0008f00001a27983 */ /* 0x000f280000300800 */
[----:B------:R-:W4:Y:S04]  /*23ca0*/  LDL.LU R167, [R1+0x8f8] ;  /* 0x0008f80001a77983 */ /* 0x000f280000300800 */
[----:B------:R-:W4:Y:S04]  /*23cb0*/  LDL.LU R164, [R1+0x8fc] ;  /* 0x0008fc0001a47983 */ /* 0x000f280000300800 */
[----:B------:R-:W4:Y:S04]  /*23cc0*/  LDL.LU R163, [R1+0x960] ;  /* 0x0009600001a37983 */ /* 0x000f280000300800 */
[----:B------:R-:W4:Y:S01]  /*23cd0*/  LDL.LU R94, [R1+0x964] ;  /* 0x00096400015e7983 */ /* 0x000f220000300800 */
[----:B------:R-:W-:-:S05]  /*23ce0*/  IMAD.MOV.U32 R161, RZ, RZ, 0x1f ;  /* 0x0000001fffa17424 */ /* 0x000fca00078e00ff */
[----:B------:R-:W-:Y:S01]  /*23cf0*/  IADD3 R161, R161, c[0x0][0x180], RZ ;  /* 0x00006000a1a17a10 */ /* 0x000fe20007ffe0ff */
[----:B------:R-:W-:-:S03]  /*23d00*/  IMAD.MOV.U32 R0, RZ, RZ, c[0x0][0x180] ;  /* 0x00006000ff007624 */ /* 0x000fc600078e00ff */
[----:B------:R-:W-:-:S04]  /*23d10*/  SHF.R.S32.HI R2, RZ, 0x1f, R161 ;  /* 0x0000001fff027819 */ /* 0x000fc800000114a1 */
[----:B------:R-:W-:Y:S02]  /*23d20*/  LEA.HI R2, R2, R161, RZ, 0x5 ;  /* 0x000000a102027211 */ /* 0x000fe400078f28ff */
[----:B------:R-:W1:Y:S01]  /*23d30*/  S2R R161, SR_TID.X ;  /* 0x0000000000a17919 */ /* 0x000e620000002100 */
[----:B------:R-:W-:Y:S02]  /*23d40*/  IADD3 R0, R0, -0x40, RZ ;  /* 0xffffffc000007810 */ /* 0x000fe40007ffe0ff */
[----:B------:R-:W-:Y:S01]  /*23d50*/  SHF.R.S32.HI R2, RZ, 0x5, R2 ;  /* 0x00000005ff027819 */ /* 0x000fe20000011402 */
[----:B------:R-:W-:-:S03]  /*23d60*/  UIADD3 UR6, UR6, 0x1, URZ ;  /* 0x0000000106067890 */ /* 0x000fc6000fffe03f */
[----:B------:R-:W-:Y:S01]  /*23d70*/  IADD3 R2, R2, -0x2, RZ ;  /* 0xfffffffe02027810 */ /* 0x000fe20007ffe0ff */
[----:B------:R-:W-:-:S04]  /*23d80*/  UISETP.GT.AND UP0, UPT, UR6, 0x1, UPT ;  /* 0x000000010600788c */ /* 0x000fc8000bf04270 */
[----:B------:R-:W-:Y:S01]  /*23d90*/  USEL UR6, UR6, URZ, !UP0 ;  /* 0x0000003f06067287 */ /* 0x000fe2000c000000 */
[----:B-1----:R-:W-:-:S05]  /*23da0*/  LOP3.LUT R165, R161, 0x1f, RZ, 0xc0, !PT ;  /* 0x0000001fa1a57812 */ /* 0x002fca00078ec0ff */
[----:B------:R-:W-:Y:S02]  /*23db0*/  IMAD.SHL.U32 R172, R165, 0x4, RZ ;  /* 0x00000004a5ac7824 */ /* 0x000fe400078e00ff */
[C---:B--2---:R-:W-:Y:S01]  /*23dc0*/  IMAD R0, R160.reuse, -0x20, R0 ;  /* 0xffffffe0a0007824 */ /* 0x044fe200078e0200 */
[----:B------:R-:W-:Y:S01]  /*23dd0*/  BAR.SYNC.DEFER_BLOCKING 0x0 ;  /* 0x0000000000007b1d */ /* 0x000fe20000010000 */
[----:B------:R-:W-:-:S03]  /*23de0*/  ISETP.GE.AND P0, PT, R160, R2, PT ;  /* 0x00000002a000720c */ /* 0x000fc60003f06270 */
[----:B------:R-:W-:-:S04]  /*23df0*/  ISETP.GT.AND P1, PT, R0, RZ, PT ;  /* 0x000000ff0000720c */ /* 0x000fc80003f24270 */
[----:B------:R-:W-:-:S04]  /*23e00*/  SEL R2, RZ, 0x4, !P1 ;  /* 0x00000004ff027807 */ /* 0x000fc80004800000 */
[----:B------:R-:W-:-:S04]  /*23e10*/  SEL R2, R2, RZ, !P0 ;  /* 0x000000ff02027207 */ /* 0x000fc80004000000 */
[----:B------:R-:W-:Y:S01]  /*23e20*/  ISETP.NE.U32.AND P1, PT, R2, RZ, PT ;  /* 0x000000ff0200720c */ /* 0x000fe20003f25070 */
[----:B------:R-:W-:-:S04]  /*23e30*/  IMAD.U32 R2, RZ, RZ, UR6 ;  /* 0x00000006ff027e24 */ /* 0x000fc8000f8e00ff */
[----:B------:R-:W-:Y:S01]  /*23e40*/  IMAD R2, R2, 0x4000, R172 ;  /* 0x0000400002027824 */ /* 0x000fe200078e02ac */
[----:B---3--:R-:W-:-:S04]  /*23e50*/  IADD3 R92, P2, R92, UR12, RZ ;  /* 0x0000000c5c5c7c10 */ /* 0x008fc8000ff5e0ff */
[----:B------:R-:W-:Y:S01]  /*23e60*/  IADD3.X R93, R93, UR7, RZ, P2, !PT ;  /* 0x000000075d5d7c10 */ /* 0x000fe200097fe4ff */
[----:B------:R1:W-:Y:S04]  /*23e70*/  STL [R1+0x8e4], R92 ;  /* 0x0008e45c01007387 */ /* 0x0003e80000100800 */
[----:B------:R2:W-:Y:S04]  /*23e80*/  STL [R1+0x8e0], R93 ;  /* 0x0008e05d01007387 */ /* 0x0005e80000100800 */
[----:B------:R-:W3:Y:S04]  /*23e90*/  LDL.LU R171, [R1+0x968] ;  /* 0x0009680001ab7983 */ /* 0x000ee80000300800 */
[----:B------:R-:W3:Y:S04]  /*23ea0*/  LDL.LU R169, [R1+0x96c] ;  /* 0x00096c0001a97983 */ /* 0x000ee80000300800 */
[----:B------:R-:W3:Y:S04]  /*23eb0*/  LDL.LU R168, [R1+0x970] ;  /* 0x0009700001a87983 */ /* 0x000ee80000300800 */
[----:B------:R-:W3:Y:S04]  /*23ec0*/  LDL.LU R95, [R1+0x974] ;  /* 0x00097400015f7983 */ /* 0x000ee80000300800 */
[----:B------:R-:W-:Y:S01]  /*23ed0*/  @!PT LDS RZ, [RZ] ;  /* 0x00000000fffff984 */ /* 0x000fe20000000800 */
[----:B------:R-:W-:Y:S01]  /*23ee0*/  @!PT LDS RZ, [RZ] ;  /* 0x00000000fffff984 */ /* 0x000fe20000000800 */
[----:B------:R-:W-:Y:S01]  /*23ef0*/  @!PT LDS RZ, [RZ] ;  /* 0x00000000fffff984 */ /* 0x000fe20000000800 */
[----:B------:R1:W-:Y:S01]  /*23f00*/  LDGSTS.E [R2], [R92.64], P1 ;  /* 0x000000005c027fae */ /* 0x0003e2000892184a */
[----:B----4-:R-:W-:-:S02]  /*23f10*/  IADD3 R166, P2, R166, UR12, RZ ;  /* 0x0000000ca6a67c10 */ /* 0x010fc4000ff5e0ff */
[----:B------:R-:W-:Y:S02]  /*23f20*/  IADD3 R3, P3, R3, UR12, RZ ;  /* 0x0000000c03037c10 */ /* 0x000fe4000ff7e0ff */
[----:B------:R-:W-:Y:S01]  /*23f30*/  IADD3.X R170, R170, UR7, RZ, P2, !PT ;  /* 0x00000007aaaa7c10 */ /* 0x000fe200097fe4ff */
[----:B------:R-:W-:Y:S01]  /*23f40*/  STL [R1+0x8ec], R166 ;  /* 0x0008eca601007387 */ /* 0x000fe20000100800 */
[----:B-1----:R-:W-:Y:S02]  /*23f50*/  MOV R92, R166 ;  /* 0x000000a6005c7202 */ /* 0x002fe40000000f00 */
[----:B------:R-:W-:Y:S01]  /*23f60*/  IADD3.X R162, R162, UR7, RZ, P3, !PT ;  /* 0x00000007a2a27c10 */ /* 0x000fe20009ffe4ff */
[----:B--2---:R-:W-:Y:S01]  /*23f70*/  IMAD.MOV.U32 R93, RZ, RZ, R170 ;  /* 0x000000ffff5d7224 */ /* 0x004fe200078e00aa */
[----:B------:R1:W-:Y:S04]  /*23f80*/  STL [R1+0x8e8], R170 ;  /* 0x0008e8aa01007387 */ /* 0x0003e80000100800 */
[----:B------:R-:W-:Y:S04]  /*23f90*/  STL [R1+0x8f4], R3 ;  /* 0x0008f40301007387 */ /* 0x000fe80000100800 */
[----:B------:R2:W-:Y:S04]  /*23fa0*/  STL [R1+0x8f0], R162 ;  /* 0x0008f0a201007387 */ /* 0x0005e80000100800 */
[----:B------:R-:W4:Y:S04]  /*23fb0*/  LDL.LU R173, [R1+0x978] ;  /* 0x0009780001ad7983 */ /* 0x000f280000300800 */
[----:B------:R2:W-:Y:S04]  /*23fc0*/  LDGSTS.E [R2+0x80], [R92.64], P1 ;  /* 0x000800005c027fae */ /* 0x0005e8000892184a */
[----:B-1----:R-:W4:Y:S04]  /*23fd0*/  LDL.LU R170, [R1+0x97c] ;  /* 0x00097c0001aa7983 */ /* 0x002f280000300800 */
[----:B------:R-:W4:Y:S01]  /*23fe0*/  LDL.LU R166, [R1+0x9e0] ;  /* 0x0009e00001a67983 */ /* 0x000f220000300800 */
[----:B--2---:R-:W-:-:S03]  /*23ff0*/  IMAD.MOV.U32 R93, RZ, RZ, R162 ;  /* 0x000000ffff5d7224 */ /* 0x004fc600078e00a2 */
[----:B------:R-:W4:Y:S01]  /*24000*/  LDL.LU R162, [R1+0x9e4] ;  /* 0x0009e40001a27983 */ /* 0x000f220000300800 */
[----:B------:R-:W-:Y:S01]  /*24010*/  IADD3 R164, P3, R164, UR12, RZ ;  /* 0x0000000ca4a47c10 */ /* 0x000fe2000ff7e0ff */
[----:B------:R-:W-:Y:S01]  /*24020*/  IMAD.MOV.U32 R92, RZ, RZ, R3 ;  /* 0x000000ffff5c7224 */ /* 0x000fe200078e0003 */
[----:B------:R-:W-:Y:S02]  /*24030*/  IADD3 R94, P4, R94, UR12, RZ ;  /* 0x0000000c5e5e7c10 */ /* 0x000fe4000ff9e0ff */
[----:B------:R-:W-:Y:S02]  /*24040*/  IADD3.X R167, R167, UR7, RZ, P3, !PT ;  /* 0x00000007a7a77c10 */ /* 0x000fe40009ffe4ff */
[----:B------:R1:W-:Y:S01]  /*24050*/  LDGSTS.E [R2+0x100], [R92.64], P1 ;  /* 0x001000005c027fae */ /* 0x0003e2000892184a */
[----:B------:R-:W-:-:S03]  /*24060*/  IADD3.X R163, R163, UR7, RZ, P4, !PT ;  /* 0x00000007a3a37c10 */ /* 0x000fc6000a7fe4ff */
[----:B------:R-:W-:Y:S04]  /*24070*/  STL [R1+0x8fc], R164 ;  /* 0x0008fca401007387 */ /* 0x000fe80000100800 */
[----:B------:R1:W-:Y:S02]  /*24080*/  STL [R1+0x8f8], R167 ;  /* 0x0008f8a701007387 */ /* 0x0003e40000100800 */
[----:B-1----:R-:W-:Y:S02]  /*24090*/  IMAD.MOV.U32 R92, RZ, RZ, R164 ;  /* 0x000000ffff5c7224 */ /* 0x002fe400078e00a4 */
[----:B------:R-:W-:Y:S01]  /*240a0*/  IMAD.MOV.U32 R93, RZ, RZ, R167 ;  /* 0x000000ffff5d7224 */ /* 0x000fe200078e00a7 */
[----:B------:R-:W-:Y:S04]  /*240b0*/  STL [R1+0x964], R94 ;  /* 0x0009645e01007387 */ /* 0x000fe80000100800 */
[----:B------:R1:W-:Y:S04]  /*240c0*/  STL [R1+0x960], R163 ;  /* 0x000960a301007387 */ /* 0x0003e80000100800 */
[----:B------:R1:W-:Y:S04]  /*240d0*/  LDGSTS.E [R2+0x180], [R92.64], P1 ;  /* 0x001800005c027fae */ /* 0x0003e8000892184a */
[----:B------:R-:W4:Y:S04]  /*240e0*/  LDL.LU R167, [R1+0x9e8] ;  /* 0x0009e80001a77983 */ /* 0x000f280000300800 */
[----:B------:R-:W4:Y:S01]  /*240f0*/  LDL.LU R164, [R1+0x9ec] ;  /* 0x0009ec0001a47983 */ /* 0x000f220000300800 */
[----:B-1----:R-:W-:Y:S01]  /*24100*/  MOV R93, R163 ;  /* 0x000000a3005d7202 */ /* 0x002fe20000000f00 */
[----:B------:R-:W-:-:S02]  /*24110*/  IMAD.MOV.U32 R92, RZ, RZ, R94 ;  /* 0x000000ffff5c7224 */ /* 0x000fc400078e005e */
[----:B------:R-:W4:Y:S04]  /*24120*/  LDL.LU R163, [R1+0x9f0] ;  /* 0x0009f00001a37983 */ /* 0x000f280000300800 */
[----:B------:R-:W4:Y:S01]  /*24130*/  LDL.LU R94, [R1+0x9f4] ;  /* 0x0009f400015e7983 */ /* 0x000f220000300800 */
[----:B------:R-:W-:-:S04]  /*24140*/  ISETP.GT.AND P2, PT, R0, 0x4, PT ;  /* 0x000000040000780c */ /* 0x000fc80003f44270 */
[----:B------:R-:W-:-:S04]  /*24150*/  SEL R3, RZ, 0x4, !P2 ;  /* 0x00000004ff037807 */ /* 0x000fc80005000000 */
[----:B------:R-:W-:-:S04]  /*24160*/  SEL R3, R3, RZ, !P0 ;  /* 0x000000ff03037207 */ /* 0x000fc80004000000 */
[----:B------:R-:W-:Y:S11]  /*24170*/  ISETP.NE.U32.AND P2, PT, R3, RZ, PT ;  /* 0x000000ff0300720c */ /* 0x000ff60003f45070 */
[----:B------:R-:W-:Y:S02]  /*24180*/  @!UPT UIADD3 URZ, URZ, URZ, URZ ;  /* 0x0000003f3f3ff290 */ /* 0x000fe4000fffe03f */
[----:B------:R1:W-:Y:S01]  /*24190*/  LDGSTS.E [R2+0x800], [R92.64], P2 ;  /* 0x008000005c027fae */ /* 0x0003e2000912184a */
[----:B---3--:R-:W-:-:S04]  /*241a0*/  IADD3 R169, P1, R169, UR12, RZ ;  /* 0x0000000ca9a97c10 */ /* 0x008fc8000ff3e0ff */
[----:B------:R-:W-:Y:S02]  /*241b0*/  IADD3.X R171, R171, UR7, RZ, P1, !PT ;  /* 0x00000007abab7c10 */ /* 0x000fe40008ffe4ff */
[----:B------:R-:W-:Y:S01]  /*241c0*/  IADD3 R95, P3, R95, UR12, RZ ;  /* 0x0000000c5f5f7c10 */ /* 0x000fe2000ff7e0ff */
[----:B-1----:R-:W-:Y:S01]  /*241d0*/  IMAD.MOV.U32 R92, RZ, RZ, R169 ;  /* 0x000000ffff5c7224 */ /* 0x002fe200078e00a9 */
[----:B------:R-:W-:Y:S01]  /*241e0*/  STL [R1+0x96c], R169 ;  /* 0x00096ca901007387 */ /* 0x000fe20000100800 */
[----:B------:R-:W-:Y:S01]  /*241f0*/  IMAD.MOV.U32 R93, RZ, RZ, R171 ;  /* 0x000000ffff5d7224 */ /* 0x000fe200078e00ab */
[----:B------:R-:W-:Y:S02]  /*24200*/  IADD3.X R168, R168, UR7, RZ, P3, !PT ;  /* 0x00000007a8a87c10 */ /* 0x000fe40009ffe4ff */
[----:B------:R1:W-:Y:S04]  /*24210*/  STL [R1+0x968], R171 ;  /* 0x000968ab01007387 */ /* 0x0003e80000100800 */
[----:B------:R-:W-:Y:S04]  /*24220*/  STL [R1+0x974], R95 ;  /* 0x0009745f01007387 */ /* 0x000fe80000100800 */
[----:B------:R3:W-:Y:S04]  /*24230*/  STL [R1+0x970], R168 ;  /* 0x000970a801007387 */ /* 0x0007e80000100800 */
[----:B------:R3:W-:Y:S04]  /*24240*/  LDGSTS.E [R2+0x880], [R92.64], P2 ;  /* 0x008800005c027fae */ /* 0x0007e8000912184a */
[----:B-1----:R-:W2:Y:S04]  /*24250*/  LDL.LU R171, [R1+0x9f8] ;  /* 0x0009f80001ab7983 */ /* 0x002ea80000300800 */
[----:B------:R-:W2:Y:S01]  /*24260*/  LDL.LU R169, [R1+0x9fc] ;  /* 0x0009fc0001a97983 */ /* 0x000ea20000300800 */
[----:B---3--:R-:W-:-:S02]  /*24270*/  IMAD.MOV.U32 R93, RZ, RZ, R168 ;  /* 0x000000ffff5d7224 */ /* 0x008fc400078e00a8 */
[----:B------:R-:W-:Y:S01]  /*24280*/  IMAD.MOV.U32 R92, RZ, RZ, R95 ;  /* 0x000000ffff5c7224 */ /* 0x000fe200078e005f */
[----:B------:R-:W3:Y:S04]  /*24290*/  LDL.LU R168, [R1+0xa60] ;  /* 0x000a600001a87983 */ /* 0x000ee80000300800 */
[----:B------:R-:W3:Y:S04]  /*242a0*/  LDL.LU R95, [R1+0xa64] ;  /* 0x000a6400015f7983 */ /* 0x000ee80000300800 */
[----:B------:R1:W-:Y:S01]  /*242b0*/  LDGSTS.E [R2+0x900], [R92.64], P2 ;  /* 0x009000005c027fae */ /* 0x0003e2000912184a */
[----:B----4-:R-:W-:-:S04]  /*242c0*/  IADD3 R170, P3, R170, UR12, RZ ;  /* 0x0000000caaaa7c10 */ /* 0x010fc8000ff7e0ff */
[----:B------:R-:W-:Y:S02]  /*242d0*/  IADD3.X R173, R173, UR7, RZ, P3, !PT ;  /* 0x00000007adad7c10 */ /* 0x000fe40009ffe4ff */
[----:B------:R-:W-:Y:S01]  /*242e0*/  IADD3 R162, P4, R162, UR12, RZ ;  /* 0x0000000ca2a27c10 */ /* 0x000fe2000ff9e0ff */
[----:B------:R-:W-:Y:S03]  /*242f0*/  STL [R1+0x97c], R170 ;  /* 0x00097caa01007387 */ /* 0x000fe60000100800 */
[----:B------:R-:W-:Y:S01]  /*24300*/  IADD3.X R166, R166, UR7, RZ, P4, !PT ;  /* 0x00000007a6a67c10 */ /* 0x000fe2000a7fe4ff */
[----:B------:R4:W-:Y:S01]  /*24310*/  STL [R1+0x978], R173 ;  /* 0x000978ad01007387 */ /* 0x0009e20000100800 */
[----:B-1----:R-:W-:Y:S02]  /*24320*/  IMAD.MOV.U32 R92, RZ, RZ, R170 ;  /* 0x000000ffff5c7224 */ /* 0x002fe400078e00aa */
[----:B------:R-:W-:Y:S01]  /*24330*/  IMAD.MOV.U32 R93, RZ, RZ, R173 ;  /* 0x000000ffff5d7224 */ /* 0x000fe200078e00ad */
[----:B------:R-:W-:Y:S04]  /*24340*/  STL [R1+0x9e4], R162 ;  /* 0x0009e4a201007387 */ /* 0x000fe80000100800 */
[----:B------:R1:W-:Y:S04]  /*24350*/  STL [R1+0x9e0], R166 ;  /* 0x0009e0a601007387 */ /* 0x0003e80000100800 */
[----:B----4-:R-:W4:Y:S04]  /*24360*/  LDL.LU R173, [R1+0xa68] ;  /* 0x000a680001ad7983 */ /* 0x010f280000300800 */
[----:B------:R-:W4:Y:S04]  /*24370*/  LDL.LU R170, [R1+0xa6c] ;  /* 0x000a6c0001aa7983 */ /* 0x000f280000300800 */
[----:B------:R1:W-:Y:S01]  /*24380*/  LDGSTS.E [R2+0x980], [R92.64], P2 ;  /* 0x009800005c027fae */ /* 0x0003e2000912184a */
[----:B------:R-:W-:-:S04]  /*24390*/  ISETP.GT.AND P1, PT, R0, 0x8, PT ;  /* 0x000000080000780c */ /* 0x000fc80003f24270 */
[----:B------:R-:W-:Y:S01]  /*243a0*/  SEL R3, RZ, 0x4, !P1 ;  /* 0x00000004ff037807 */ /* 0x000fe20004800000 */
[----:B-1----:R-:W-:Y:S01]  /*243b0*/  IMAD.MOV.U32 R93, RZ, RZ, R166 ;  /* 0x000000ffff5d7224 */ /* 0x002fe200078e00a6 */
[----:B------:R-:W-:Y:S01]  /*243c0*/  MOV R92, R162 ;  /* 0x000000a2005c7202 */ /* 0x000fe20000000f00 */
[----:B------:R-:W4:Y:S04]  /*243d0*/  LDL.LU R166, [R1+0xa70] ;  /* 0x000a700001a67983 */ /* 0x000f280000300800 */
[----:B------:R-:W4:Y:S01]  /*243e0*/  LDL.LU R162, [R1+0xa74] ;  /* 0x000a740001a27983 */ /* 0x000f220000300800 */
[----:B------:R-:W-:-:S04]  /*243f0*/  SEL R3, R3, RZ, !P0 ;  /* 0x000000ff03037207 */ /* 0x000fc80004000000 */
[----:B------:R-:W-:Y:S02]  /*24400*/  ISETP.NE.U32.AND P1, PT, R3, RZ, PT ;  /* 0x000000ff0300720c */ /* 0x000fe40003f25070 */
[----:B------:R-:W-:Y:S02]  /*24410*/  IADD3 R164, P2, R164, UR12, RZ ;  /* 0x0000000ca4a47c10 */ /* 0x000fe4000ff5e0ff */
[----:B------:R-:W-:Y:S02]  /*24420*/  IADD3 R94, P3, R94, UR12, RZ ;  /* 0x0000000c5e5e7c10 */ /* 0x000fe4000ff7e0ff */
[----:B------:R-:W-:Y:S02]  /*24430*/  IADD3.X R167, R167, UR7, RZ, P2, !PT ;  /* 0x00000007a7a77c10 */ /* 0x000fe400097fe4ff */
[----:B------:R-:W-:Y:S01]  /*24440*/  IADD3.X R163, R163, UR7, RZ, P3, !PT ;  /* 0x00000007a3a37c10 */ /* 0x000fe20009ffe4ff */
[----:B------:R-:W-:Y:S04]  /*24450*/  STL [R1+0x9ec], R164 ;  /* 0x0009eca401007387 */ /* 0x000fe80000100800 */
[----:B------:R1:W-:Y:S04]  /*24460*/  LDGSTS.E [R2+0x1000], [R92.64], P1 ;  /* 0x010000005c027fae */ /* 0x0003e8000892184a */
[----:B------:R1:W-:Y:S04]  /*24470*/  STL [R1+0x9e8], R167 ;  /* 0x0009e8a701007387 */ /* 0x0003e80000100800 */
[----:B------:R-:W-:Y:S01]  /*24480*/  STL [R1+0x9f4], R94 ;  /* 0x0009f45e01007387 */ /* 0x000fe20000100800 */
[----:B-1----:R-:W-:-:S02]  /*24490*/  IMAD.MOV.U32 R92, RZ, RZ, R164 ;  /* 0x000000ffff5c7224 */ /* 0x002fc400078e00a4 */
[----:B------:R-:W-:Y:S01]  /*244a0*/  IMAD.MOV.U32 R93, RZ, RZ, R167 ;  /* 0x000000ffff5d7224 */ /* 0x000fe200078e00a7 */
[----:B------:R1:W-:Y:S04]  /*244b0*/  STL [R1+0x9f0], R163 ;  /* 0x0009f0a301007387 */ /* 0x0003e80000100800 */
[----:B------:R-:W4:Y:S04]  /*244c0*/  LDL.LU R167, [R1+0xa78] ;  /* 0x000a780001a77983 */ /* 0x000f280000300800 */
[----:B------:R-:W4:Y:S04]  /*244d0*/  LDL.LU R164, [R1+0xa7c] ;  /* 0x000a7c0001a47983 */ /* 0x000f280000300800 */
[----:B------:R1:W-:Y:S02]  /*244e0*/  LDGSTS.E [R2+0x1080], [R92.64], P1 ;  /* 0x010800005c027fae */ /* 0x0003e4000892184a */
[----:B-1----:R-:W-:-:S02]  /*244f0*/  IMAD.MOV.U32 R93, RZ, RZ, R163 ;  /* 0x000000ffff5d7224 */ /* 0x002fc400078e00a3 */
[----:B------:R-:W-:Y:S01]  /*24500*/  IMAD.MOV.U32 R92, RZ, RZ, R94 ;  /* 0x000000ffff5c7224 */ /* 0x000fe200078e005e */
[----:B------:R-:W4:Y:S04]  /*24510*/  LDL.LU R163, [R1+0xae0] ;  /* 0x000ae00001a37983 */ /* 0x000f280000300800 */
[----:B------:R-:W4:Y:S01]  /*24520*/  LDL.LU R94, [R1+0xae4] ;  /* 0x000ae400015e7983 */ /* 0x000f220000300800 */
[----:B------:R-:W-:-:S03]  /*24530*/  ISETP.GT.AND P2, PT, R0, 0xc, PT ;  /* 0x0000000c0000780c */ /* 0x000fc60003f44270 */
[----:B------:R1:W-:Y:S01]  /*24540*/  LDGSTS.E [R2+0x1100], [R92.64], P1 ;  /* 0x011000005c027fae */ /* 0x0003e2000892184a */
[----:B------:R-:W-:-:S04]  /*24550*/  SEL R3, RZ, 0x4, !P2 ;  /* 0x00000004ff037807 */ /* 0x000fc80005000000 */
[----:B------:R-:W-:-:S04]  /*24560*/  SEL R3, R3, RZ, !P0 ;  /* 0x000000ff03037207 */ /* 0x000fc80004000000 */
[----:B------:R-:W-:Y:S02]  /*24570*/  ISETP.NE.U32.AND P2, PT, R3, RZ, PT ;  /* 0x000000ff0300720c */ /* 0x000fe40003f45070 */
[----:B--2---:R-:W-:-:S04]  /*24580*/  IADD3 R169, P3, R169, UR12, RZ ;  /* 0x0000000ca9a97c10 */ /* 0x004fc8000ff7e0ff */
[----:B------:R-:W-:Y:S01]  /*24590*/  IADD3.X R171, R171, UR7, RZ, P3, !PT ;  /* 0x00000007abab7c10 */ /* 0x000fe20009ffe4ff */
[----:B------:R-:W-:Y:S01]  /*245a0*/  STL [R1+0x9fc], R169 ;  /* 0x0009fca901007387 */ /* 0x000fe20000100800 */
[----:B---3--:R-:W-:-:S03]  /*245b0*/  IADD3 R95, P4, R95, UR12, RZ ;  /* 0x0000000c5f5f7c10 */ /* 0x008fc6000ff9e0ff */
[----:B------:R2:W-:Y:S01]  /*245c0*/  STL [R1+0x9f8], R171 ;  /* 0x0009f8ab01007387 */ /* 0x0005e20000100800 */
[----:B------:R-:W-:Y:S01]  /*245d0*/  IADD3.X R168, R168, UR7, RZ, P4, !PT ;  /* 0x00000007a8a87c10 */ /* 0x000fe2000a7fe4ff */
[----:B-1----:R-:W-:Y:S01]  /*245e0*/  IMAD.MOV.U32 R92, RZ, RZ, R169 ;  /* 0x000000ffff5c7224 */ /* 0x002fe200078e00a9 */
[----:B------:R-:W-:Y:S01]  /*245f0*/  MOV R93, R171 ;  /* 0x000000ab005d7202 */ /* 0x000fe20000000f00 */
[----:B------:R-:W-:Y:S04]  /*24600*/  STL [R1+0xa64], R95 ;  /* 0x000a645f01007387 */ /* 0x000fe80000100800 */
[----:B------:R1:W-:Y:S04]  /*24610*/  STL [R1+0xa60], R168 ;  /* 0x000a60a801007387 */ /* 0x0003e80000100800 */
[----:B--2---:R-:W2:Y:S04]  /*24620*/  LDL.LU R171, [R1+0xae8] ;  /* 0x000ae80001ab7983 */ /* 0x004ea80000300800 */
[----:B------:R-:W3:Y:S04]  /*24630*/  LDL.LU R169, [R1+0xaec] ;  /* 0x000aec0001a97983 */ /* 0x000ee80000300800 */
[----:B------:R1:W-:Y:S02]  /*24640*/  LDGSTS.E [R2+0x1180], [R92.64], P1 ;  /* 0x011800005c027fae */ /* 0x0003e4000892184a */
[----:B-1----:R-:W-:-:S02]  /*24650*/  IMAD.MOV.U32 R93, RZ, RZ, R168 ;  /* 0x000000ffff5d7224 */ /* 0x002fc400078e00a8 */
[----:B------:R-:W-:Y:S01]  /*24660*/  IMAD.MOV.U32 R92, RZ, RZ, R95 ;  /* 0x000000ffff5c7224 */ /* 0x000fe200078e005f */
[----:B------:R-:W2:Y:S04]  /*24670*/  LDL.LU R168, [R1+0xaf0] ;  /* 0x000af00001a87983 */ /* 0x000ea80000300800 */
[----:B------:R-:W2:Y:S04]  /*24680*/  LDL.LU R95, [R1+0xaf4] ;  /* 0x000af400015f7983 */ /* 0x000ea80000300800 */
[----:B------:R1:W-:Y:S01]  /*24690*/  LDGSTS.E [R2+0x1800], [R92.64], P2 ;  /* 0x018000005c027fae */ /* 0x0003e2000912184a */
[----:B----4-:R-:W-:-:S04]  /*246a0*/  IADD3 R170, P1, R170, UR12, RZ ;  /* 0x0000000caaaa7c10 */ /* 0x010fc8000ff3e0ff */
[----:B------:R-:W-:Y:S01]  /*246b0*/  IADD3.X R173, R173, UR7, RZ, P1, !PT ;  /* 0x00000007adad7c10 */ /* 0x000fe20008ffe4ff */
[----:B------:R-:W-:Y:S01]  /*246c0*/  STL [R1+0xa6c], R170 ;  /* 0x000a6caa01007387 */ /* 0x000fe20000100800 */
[----:B-1----:R-:W-:-:S03]  /*246d0*/  IMAD.MOV.U32 R92, RZ, RZ, R170 ;  /* 0x000000ffff5c7224 */ /* 0x002fc600078e00aa */
[----:B------:R-:W-:Y:S01]  /*246e0*/  IMAD.MOV.U32 R93, RZ, RZ, R173 ;  /* 0x000000ffff5d7224 */ /* 0x000fe200078e00ad */
[----:B------:R1:W-:Y:S04]  /*246f0*/  STL [R1+0xa68], R173 ;  /* 0x000a68ad01007387 */ /* 0x0003e80000100800 */
[----:B------:R4:W-:Y:S01]  /*24700*/  LDGSTS.E [R2+0x1880], [R92.64], P2 ;  /* 0x018800005c027fae */ /* 0x0009e2000912184a */
[----:B------:R-:W-:-:S04]  /*24710*/  IADD3 R162, P3, R162, UR12, RZ ;  /* 0x0000000ca2a27c10 */ /* 0x000fc8000ff7e0ff */
[----:B------:R-:W-:Y:S01]  /*24720*/  IADD3.X R166, R166, UR7, RZ, P3, !PT ;  /* 0x00000007a6a67c10 */ /* 0x000fe20009ffe4ff */
[----:B------:R-:W-:Y:S01]  /*24730*/  STL [R1+0xa74], R162 ;  /* 0x000a74a201007387 */ /* 0x000fe20000100800 */
[----:B----4-:R-:W-:-:S03]  /*24740*/  IMAD.MOV.U32 R92, RZ, RZ, R162 ;  /* 0x000000ffff5c7224 */ /* 0x010fc600078e00a2 */
[----:B------:R4:W-:Y:S01]  /*24750*/  STL [R1+0xa70], R166 ;  /* 0x000a70a601007387 */ /* 0x0009e20000100800 */
[----:B------:R-:W-:-:S03]  /*24760*/  IMAD.MOV.U32 R93, RZ, RZ, R166 ;  /* 0x000000ffff5d7224 */ /* 0x000fc600078e00a6 */
[----:B-1----:R-:W2:Y:S04]  /*24770*/  LDL.LU R173, [R1+0xaf8] ;  /* 0x000af80001ad7983 */ /* 0x002ea80000300800 */
[----:B------:R-:W2:Y:S04]  /*24780*/  LDL.LU R170, [R1+0xafc] ;  /* 0x000afc0001aa7983 */ /* 0x000ea80000300800 */
[----:B----4-:R-:W4:Y:S04]  /*24790*/  LDL.LU R166, [R1+0xb60] ;  /* 0x000b600001a67983 */ /* 0x010f280000300800 */
[----:B------:R-:W4:Y:S04]  /*247a0*/  LDL.LU R162, [R1+0xb64] ;  /* 0x000b640001a27983 */ /* 0x000f280000300800 */
[----:B------:R1:W-:Y:S01]  /*247b0*/  LDGSTS.E [R2+0x1900], [R92.64], P2 ;  /* 0x019000005c027fae */ /* 0x0003e2000912184a */
[----:B------:R-:W-:-:S04]  /*247c0*/  IADD3 R164, P3, R164, UR12, RZ ;  /* 0x0000000ca4a47c10 */ /* 0x000fc8000ff7e0ff */
[----:B------:R-:W-:Y:S01]  /*247d0*/  IADD3.X R167, R167, UR7, RZ, P3, !PT ;  /* 0x00000007a7a77c10 */ /* 0x000fe20009ffe4ff */
[----:B------:R-:W-:Y:S01]  /*247e0*/  STL [R1+0xa7c], R164 ;  /* 0x000a7ca401007387 */ /* 0x000fe20000100800 */
[----:B-1----:R-:W-:-:S03]  /*247f0*/  MOV R92, R164 ;  /* 0x000000a4005c7202 */ /* 0x002fc60000000f00 */
[----:B------:R-:W-:Y:S01]  /*24800*/  IMAD.MOV.U32 R93, RZ, RZ, R167 ;  /* 0x000000ffff5d7224 */ /* 0x000fe200078e00a7 */
[----:B------:R1:W-:Y:S04]  /*24810*/  STL [R1+0xa78], R167 ;  /* 0x000a78a701007387 */ /* 0x0003e80000100800 */
[----:B------:R1:W-:Y:S01]  /*24820*/  LDGSTS.E [R2+0x1980], [R92.64], P2 ;  /* 0x019800005c027fae */ /* 0x0003e2000912184a */
[----:B------:R-:W-:-:S04]  /*24830*/  IADD3 R94, P4, R94, UR12, RZ ;  /* 0x0000000c5e5e7c10 */ /* 0x000fc8000ff9e0ff */
[----:B------:R-:W-:Y:S01]  /*24840*/  IADD3.X R163, R163, UR7, RZ, P4, !PT ;  /* 0x00000007a3a37c10 */ /* 0x000fe2000a7fe4ff */
[----:B------:R-:W-:Y:S01]  /*24850*/  STL [R1+0xae4], R94 ;  /* 0x000ae45e01007387 */ /* 0x000fe20000100800 */
[----:B-1----:R-:W-:-:S03]  /*24860*/  IMAD.MOV.U32 R92, RZ, RZ, R94 ;  /* 0x000000ffff5c7224 */ /* 0x002fc600078e005e */
[----:B------:R1:W-:Y:S01]  /*24870*/  STL [R1+0xae0], R163 ;  /* 0x000ae0a301007387 */ /* 0x0003e20000100800 */
[----:B------:R-:W-:-:S03]  /*24880*/  IMAD.MOV.U32 R93, RZ, RZ, R163 ;  /* 0x000000ffff5d7224 */ /* 0x000fc600078e00a3 */
[----:B------:R-:W4:Y:S04]  /*24890*/  LDL.LU R167, [R1+0xb68] ;  /* 0x000b680001a77983 */ /* 0x000f280000300800 */
[----:B------:R-:W4:Y:S04]  /*248a0*/  LDL.LU R164, [R1+0xb6c] ;  /* 0x000b6c0001a47983 */ /* 0x000f280000300800 */
[----:B-1----:R-:W4:Y:S04]  /*248b0*/  LDL.LU R163, [R1+0xb70] ;  /* 0x000b700001a37983 */ /* 0x002f280000300800 */
        /* <DEDUP_REMOVED lines=8> */
[----:B--2---:R-:W-:Y:S01]  /*24940*/  IADD3.X R171, R171, UR7, RZ, P2, !PT ;  /* 0x00000007abab7c10 */ /* 0x004fe200097fe4ff */
[----:B-1----:R-:W-:Y:S01]  /*24950*/  IMAD.MOV.U32 R92, RZ, RZ, R169 ;  /* 0x000000ffff5c7224 */ /* 0x002fe200078e00a9 */
[----:B------:R-:W-:Y:S03]  /*24960*/  STL [R1+0xaec], R169 ;  /* 0x000aeca901007387 */ /* 0x000fe60000100800 */
[----:B------:R-:W-:Y:S01]  /*24970*/  IMAD.MOV.U32 R93, RZ, RZ, R171 ;  /* 0x000000ffff5d7224 */ /* 0x000fe200078e00ab */
[----:B------:R1:W-:Y:S04]  /*24980*/  STL [R1+0xae8], R171 ;  /* 0x000ae8ab01007387 */ /* 0x0003e80000100800 */
[----:B------:R2:W-:Y:S01]  /*24990*/  LDGSTS.E [R2+0x2080], [R92.64], P1 ;  /* 0x020800005c027fae */ /* 0x0005e2000892184a */
[----:B------:R-:W-:-:S04]  /*249a0*/  IADD3 R95, P3, R95, UR12, RZ ;  /* 0x0000000c5f5f7c10 */ /* 0x000fc8000ff7e0ff */
[----:B------:R-:W-:Y:S01]  /*249b0*/  IADD3.X R168, R168, UR7, RZ, P3, !PT ;  /* 0x00000007a8a87c10 */ /* 0x000fe20009ffe4ff */
[----:B------:R-:W-:Y:S01]  /*249c0*/  STL [R1+0xaf4], R95 ;  /* 0x000af45f01007387 */ /* 0x000fe20000100800 */
[----:B--2---:R-:W-:-:S03]  /*249d0*/  IMAD.MOV.U32 R92, RZ, RZ, R95 ;  /* 0x000000ffff5c7224 */ /* 0x004fc600078e005f */
[----:B------:R2:W-:Y:S01]  /*249e0*/  STL [R1+0xaf0], R168 ;  /* 0x000af0a801007387 */ /* 0x0005e20000100800 */
[----:B------:R-:W-:-:S03]  /*249f0*/  MOV R93, R168 ;  /* 0x000000a8005d7202 */ /* 0x000fc60000000f00 */
[----:B-1----:R-:W3:Y:S04]  /*24a00*/  LDL.LU R171, [R1+0xb78] ;  /* 0x000b780001ab7983 */ /* 0x002ee80000300800 */
[----:B------:R-:W3:Y:S04]  /*24a10*/  LDL.LU R169, [R1+0xb7c] ;  /* 0x000b7c0001a97983 */ /* 0x000ee80000300800 */
[----:B--2---:R-:W2:Y:S04]  /*24a20*/  LDL.LU R168, [R1+0xbe0] ;  /* 0x000be00001a87983 */ /* 0x004ea80000300800 */
[----:B------:R-:W2:Y:S04]  /*24a30*/  LDL.LU R95, [R1+0xbe4] ;  /* 0x000be400015f7983 */ /* 0x000ea80000300800 */
[----:B------:R1:W-:Y:S01]  /*24a40*/  LDGSTS.E [R2+0x2100], [R92.64], P1 ;  /* 0x021000005c027fae */ /* 0x0003e2000892184a */
[----:B------:R-:W-:-:S04]  /*24a50*/  IADD3 R170, P3, R170, UR12, RZ ;  /* 0x0000000caaaa7c10 */ /* 0x000fc8000ff7e0ff */
[----:B------:R-:W-:Y:S02]  /*24a60*/  IADD3.X R173, R173, UR7, RZ, P3, !PT ;  /* 0x00000007adad7c10 */ /* 0x000fe40009ffe4ff */
[----:B----4-:R-:W-:Y:S01]  /*24a70*/  IADD3 R162, P4, R162, UR12, RZ ;  /* 0x0000000ca2a27c10 */ /* 0x010fe2000ff9e0ff */
        /* <DEDUP_REMOVED lines=10> */
[----:B------:R-:W-:Y:S01]  /*24b20*/  ISETP.GT.AND P2, PT, R0, 0x14, PT ;  /* 0x000000140000780c */ /* 0x000fe20003f44270 */
[----:B-1----:R-:W-:-:S02]  /*24b30*/  IMAD.MOV.U32 R93, RZ, RZ, R166 ;  /* 0x000000ffff5d7224 */ /* 0x002fc400078e00a6 */
[----:B------:R-:W-:Y:S01]  /*24b40*/  IMAD.MOV.U32 R92, RZ, RZ, R162 ;  /* 0x000000ffff5c7224 */ /* 0x000fe200078e00a2 */
[----:B------:R-:W4:Y:S04]  /*24b50*/  LDL.LU R166, [R1+0xbf0] ;  /* 0x000bf00001a67983 */ /* 0x000f280000300800 */
[----:B------:R-:W4:Y:S01]  /*24b60*/  LDL.LU R162, [R1+0xbf4] ;  /* 0x000bf40001a27983 */ /* 0x000f220000300800 */
[----:B------:R-:W-:-:S04]  /*24b70*/  SEL R3, RZ, 0x4, !P2 ;  /* 0x00000004ff037807 */ /* 0x000fc80005000000 */
[----:B------:R-:W-:-:S04]  /*24b80*/  SEL R3, R3, RZ, !P0 ;  /* 0x000000ff03037207 */ /* 0x000fc80004000000 */
[----:B------:R-:W-:Y:S02]  /*24b90*/  ISETP.NE.U32.AND P2, PT, R3, RZ, PT ;  /* 0x000000ff0300720c */ /* 0x000fe40003f45070 */
[----:B------:R-:W-:-:S04]  /*24ba0*/  IADD3 R164, P1, R164, UR12, RZ ;  /* 0x0000000ca4a47c10 */ /* 0x000fc8000ff3e0ff */
[----:B------:R-:W-:Y:S02]  /*24bb0*/  IADD3.X R167, R167, UR7, RZ, P1, !PT ;  /* 0x00000007a7a77c10 */ /* 0x000fe40008ffe4ff */
[----:B------:R-:W-:Y:S01]  /*24bc0*/  IADD3 R94, P3, R94, UR12, RZ ;  /* 0x0000000c5e5e7c10 */ /* 0x000fe2000ff7e0ff */
[----:B------:R-:W-:Y:S03]  /*24bd0*/  STL [R1+0xb6c], R164 ;  /* 0x000b6ca401007387 */ /* 0x000fe60000100800 */
[----:B------:R-:W-:Y:S01]  /*24be0*/  IADD3.X R163, R163, UR7, RZ, P3, !PT ;  /* 0x00000007a3a37c10 */ /* 0x000fe20009ffe4ff */
[----:B------:R1:W-:Y:S04]  /*24bf0*/  LDGSTS.E [R2+0x2800], [R92.64], P2 ;  /* 0x028000005c027fae */ /* 0x0003e8000912184a */
[----:B------:R1:W-:Y:S04]  /*24c00*/  STL [R1+0xb68], R167 ;  /* 0x000b68a701007387 */ /* 0x0003e80000100800 */
[----:B------:R-:W-:Y:S01]  /*24c10*/  STL [R1+0xb74], R94 ;  /* 0x000b745e01007387 */ /* 0x000fe20000100800 */
[----:B-1----:R-:W-:-:S03]  /*24c20*/  IMAD.MOV.U32 R92, RZ, RZ, R164 ;  /* 0x000000ffff5c7224 */ /* 0x002fc600078e00a4 */
[----:B------:R1:W-:Y:S01]  /*24c30*/  STL [R1+0xb70], R163 ;  /* 0x000b70a301007387 */ /* 0x0003e20000100800 */
[----:B------:R-:W-:-:S03]  /*24c40*/  IMAD.MOV.U32 R93, RZ, RZ, R167 ;  /* 0x000000ffff5d7224 */ /* 0x000fc600078e00a7 */
[----:B------:R-:W4:Y:S04]  /*24c50*/  LDL.LU R167, [R1+0xbf8] ;  /* 0x000bf80001a77983 */ /* 0x000f280000300800 */
[----:B------:R-:W4:Y:S04]  /*24c60*/  LDL.LU R164, [R1+0xbfc] ;  /* 0x000bfc0001a47983 */ /* 0x000f280000300800 */
[----:B------:R1:W-:Y:S02]  /*24c70*/  LDGSTS.E [R2+0x2880], [R92.64], P2 ;  /* 0x028800005c027fae */ /* 0x0003e4000912184a */
[----:B-1----:R-:W-:Y:S01]  /*24c80*/  IMAD.MOV.U32 R93, RZ, RZ, R163 ;  /* 0x000000ffff5d7224 */ /* 0x002fe200078e00a3 */
[----:B------:R-:W-:Y:S01]  /*24c90*/  MOV R92, R94 ;  /* 0x0000005e005c7202 */ /* 0x000fe20000000f00 */
[----:B------:R-:W4:Y:S04]  /*24ca0*/  LDL.LU R163, [R1+0xc60] ;  /* 0x000c600001a37983 */ /* 0x000f280000300800 */
[----:B------:R-:W4:Y:S01]  /*24cb0*/  LDL.LU R94, [R1+0xc64] ;  /* 0x000c6400015e7983 */ /* 0x000f220000300800 */
[----:B------:R-:W-:-:S03]  /*24cc0*/  ISETP.GT.AND P1, PT, R0, 0x18, PT ;  /* 0x000000180000780c */ /* 0x000fc60003f24270 */
[----:B------:R1:W-:Y:S01]  /*24cd0*/  LDGSTS.E [R2+0x2900], [R92.64], P2 ;  /* 0x029000005c027fae */ /* 0x0003e2000912184a */
[----:B------:R-:W-:-:S04]  /*24ce0*/  SEL R3, RZ, 0x4, !P1 ;  /* 0x00000004ff037807 */ /* 0x000fc80004800000 */
[----:B------:R-:W-:-:S04]  /*24cf0*/  SEL R3, R3, RZ, !P0 ;  /* 0x000000ff03037207 */ /* 0x000fc80004000000 */
[----:B------:R-:W-:Y:S02]  /*24d00*/  ISETP.NE.U32.AND P1, PT, R3, RZ, PT ;  /* 0x000000ff0300720c */ /* 0x000fe40003f25070 */
[----:B---3--:R-:W-:-:S04]  /*24d10*/  IADD3 R169, P3, R169, UR12, RZ ;  /* 0x0000000ca9a97c10 */ /* 0x008fc8000ff7e0ff */
[----:B------:R-:W-:Y:S02]  /*24d20*/  IADD3.X R171, R171, UR7, RZ, P3, !PT ;  /* 0x00000007abab7c10 */ /* 0x000fe40009ffe4ff */
[----:B--2---:R-:W-:Y:S01]  /*24d30*/  IADD3 R95, P4, R95, UR12, RZ ;  /* 0x0000000c5f5f7c10 */ /* 0x004fe2000ff9e0ff */
[----:B------:R-:W-:Y:S03]  /*24d40*/  STL [R1+0xb7c], R169 ;  /* 0x000b7ca901007387 */ /* 0x000fe60000100800 */
[----:B------:R-:W-:Y:S01]  /*24d50*/  IADD3.X R168, R168, UR7, RZ, P4, !PT ;  /* 0x00000007a8a87c10 */ /* 0x000fe2000a7fe4ff */
[----:B------:R2:W-:Y:S01]  /*24d60*/  STL [R1+0xb78], R171 ;  /* 0x000b78ab01007387 */ /* 0x0005e20000100800 */
[----:B-1----:R-:W-:Y:S02]  /*24d70*/  IMAD.MOV.U32 R92, RZ, RZ, R169 ;  /* 0x000000ffff5c7224 */ /* 0x002fe400078e00a9 */
[----:B------:R-:W-:Y:S01]  /*24d80*/  IMAD.MOV.U32 R93, RZ, RZ, R171 ;  /* 0x000000ffff5d7224 */ /* 0x000fe200078e00ab */
        /* <DEDUP_REMOVED lines=12> */
[----:B------:R4:W-:Y:S01]  /*24e50*/  STL [R1+0xbec], R170 ;  /* 0x000becaa01007387 */ /* 0x0009e20000100800 */
[----:B-1----:R-:W-:Y:S02]  /*24e60*/  IMAD.MOV.U32 R92, RZ, RZ, R170 ;  /* 0x000000ffff5c7224 */ /* 0x002fe400078e00aa */
[----:B------:R-:W-:Y:S01]  /*24e70*/  MOV R93, R173 ;  /* 0x000000ad005d7202 */ /* 0x000fe20000000f00 */
[----:B------:R-:W-:Y:S04]  /*24e80*/  STL [R1+0xbe8], R173 ;  /* 0x000be8ad01007387 */ /* 0x000fe80000100800 */
[----:B------:R1:W-:Y:S01]  /*24e90*/  LDGSTS.E [R2+0x3080], [R92.64], P1 ;  /* 0x030800005c027fae */ /* 0x0003e2000892184a */
[----:B------:R-:W-:-:S04]  /*24ea0*/  IADD3 R162, P3, R162, UR12, RZ ;  /* 0x0000000ca2a27c10 */ /* 0x000fc8000ff7e0ff */
[----:B------:R-:W-:Y:S01]  /*24eb0*/  IADD3.X R166, R166, UR7, RZ, P3, !PT ;  /* 0x00000007a6a67c10 */ /* 0x000fe20009ffe4ff */
[----:B------:R-:W-:Y:S04]  /*24ec0*/  STL [R1+0xbf4], R162 ;  /* 0x000bf4a201007387 */ /* 0x000fe80000100800 */
[----:B------:R4:W-:Y:S01]  /*24ed0*/  STL [R1+0xbf0], R166 ;  /* 0x000bf0a601007387 */ /* 0x0009e20000100800 */
[----:B-1----:R-:W-:-:S03]  /*24ee0*/  IMAD.MOV.U32 R93, RZ, RZ, R166 ;  /* 0x000000ffff5d7224 */ /* 0x002fc600078e00a6 */
[----:B----4-:R-:W4:Y:S04]  /*24ef0*/  LDL.LU R170, [R1+0xc78] ;  /* 0x000c780001aa7983 */ /* 0x010f280000300800 */
[----:B------:R-:W4:Y:S01]  /*24f00*/  LDL.LU R166, [R1+0xc7c] ;  /* 0x000c7c0001a67983 */ /* 0x000f220000300800 */
[----:B------:R-:W-:-:S03]  /*24f10*/  IMAD.MOV.U32 R92, RZ, RZ, R162 ;  /* 0x000000ffff5c7224 */ /* 0x000fc600078e00a2 */
[----:B------:R-:W4:Y:S04]  /*24f20*/  LDL.LU R162, [R1+0x904] ;  /* 0x0009040001a27983 */ /* 0x000f280000300800 */
[----:B------:R1:W-:Y:S01]  /*24f30*/  LDGSTS.E [R2+0x3100], [R92.64], P1 ;  /* 0x031000005c027fae */ /* 0x0003e2000892184a */
[----:B------:R-:W-:-:S04]  /*24f40*/  IADD3 R164, P3, R164, UR12, RZ ;  /* 0x0000000ca4a47c10 */ /* 0x000fc8000ff7e0ff */
[----:B------:R-:W-:Y:S01]  /*24f50*/  IADD3.X R167, R167, UR7, RZ, P3, !PT ;  /* 0x00000007a7a77c10 */ /* 0x000fe20009ffe4ff */
[----:B------:R1:W-:Y:S02]  /*24f60*/  STL [R1+0xbfc], R164 ;  /* 0x000bfca401007387 */ /* 0x0003e40000100800 */
[----:B-1----:R-:W-:Y:S02]  /*24f70*/  IMAD.MOV.U32 R92, RZ, RZ, R164 ;  /* 0x000000ffff5c7224 */ /* 0x002fe400078e00a4 */
[----:B------:R1:W-:Y:S01]  /*24f80*/  STL [R1+0xbf8], R167 ;  /* 0x000bf8a701007387 */ /* 0x0003e20000100800 */
[----:B------:R-:W-:-:S05]  /*24f90*/  IADD3 R94, P4, R94, UR12, RZ ;  /* 0x0000000c5e5e7c10 */ /* 0x000fca000ff9e0ff */
[----:B------:R-:W-:Y:S04]  /*24fa0*/  STL [R1+0xc64], R94 ;  /* 0x000c645e01007387 */ /* 0x000fe80000100800 */
[----:B------:R-:W4:Y:S01]  /*24fb0*/  LDL.LU R164, [R1+0x900] ;  /* 0x0009000001a47983 */ /* 0x000f220000300800 */
[----:B------:R-:W-:Y:S01]  /*24fc0*/  IADD3.X R163, R163, UR7, RZ, P4, !PT ;  /* 0x00000007a3a37c10 */ /* 0x000fe2000a7fe4ff */
[----:B------:R-:W-:-:S04]  /*24fd0*/  IMAD.MOV.U32 R93, RZ, RZ, R167 ;  /* 0x000000ffff5d7224 */ /* 0x000fc800078e00a7 */
[----:B------:R1:W-:Y:S04]  /*24fe0*/  STL [R1+0xc60], R163 ;  /* 0x000c60a301007387 */ /* 0x0003e80000100800 */
[----:B------:R-:W4:Y:S04]  /*24ff0*/  LDL.LU R173, [R1+0x908] ;  /* 0x0009080001ad7983 */ /* 0x000f280000300800 */
[----:B-1----:R-:W4:Y:S04]  /*25000*/  LDL.LU R167, [R1+0x90c] ;  /* 0x00090c0001a77983 */ /* 0x002f280000300800 */
[----:B------:R1:W-:Y:S02]  /*25010*/  LDGSTS.E [R2+0x3180], [R92.64], P1 ;  /* 0x031800005c027fae */ /* 0x0003e4000892184a */
[----:B-1----:R-:W-:-:S02]  /*25020*/  IMAD.MOV.U32 R93, RZ, RZ, R163 ;  /* 0x000000ffff5d7224 */ /* 0x002fc400078e00a3 */
[----:B------:R-:W-:Y:S01]  /*25030*/  IMAD.MOV.U32 R92, RZ, RZ, R94 ;  /* 0x000000ffff5c7224 */ /* 0x000fe200078e005e */
        /* <DEDUP_REMOVED lines=9> */
[----:B--2---:R-:W-:Y:S02]  /*250d0*/  IADD3.X R171, R171, UR7, RZ, P1, !PT ;  /* 0x00000007abab7c10 */ /* 0x004fe40008ffe4ff */
[----:B-1----:R-:W-:-:S03]  /*250e0*/  MOV R92, R169 ;  /* 0x000000a9005c7202 */ /* 0x002fc60000000f00 */
[----:B------:R-:W-:Y:S01]  /*250f0*/  IMAD.MOV.U32 R93, RZ, RZ, R171 ;  /* 0x000000ffff5d7224 */ /* 0x000fe200078e00ab */
[----:B------:R1:W-:Y:S04]  /*25100*/  STL [R1+0xc6c], R169 ;  /* 0x000c6ca901007387 */ /* 0x0003e80000100800 */
[----:B------:R-:W-:Y:S04]  /*25110*/  STL [R1+0xc68], R171 ;  /* 0x000c68ab01007387 */ /* 0x000fe80000100800 */
[----:B------:R2:W-:Y:S01]  /*25120*/  LDGSTS.E [R2+0x3880], [R92.64], P2 ;  /* 0x038800005c027fae */ /* 0x0005e2000912184a */
[----:B------:R-:W-:-:S04]  /*25130*/  IADD3 R95, P3, R95, UR12, RZ ;  /* 0x0000000c5f5f7c10 */ /* 0x000fc8000ff7e0ff */
[----:B------:R-:W-:Y:S01]  /*25140*/  IADD3.X R168, R168, UR7, RZ, P3, !PT ;  /* 0x00000007a8a87c10 */ /* 0x000fe20009ffe4ff */
[----:B------:R3:W-:Y:S04]  /*25150*/  STL [R1+0xc74], R95 ;  /* 0x000c745f01007387 */ /* 0x0007e80000100800 */
[----:B------:R3:W-:Y:S01]  /*25160*/  STL [R1+0xc70], R168 ;  /* 0x000c70a801007387 */ /* 0x0007e20000100800 */
[----:B--2---:R-:W-:Y:S02]  /*25170*/  IMAD.MOV.U32 R93, RZ, RZ, R168 ;  /* 0x000000ffff5d7224 */ /* 0x004fe400078e00a8 */
[----:B------:R-:W-:Y:S01]  /*25180*/  IMAD.MOV.U32 R92, RZ, RZ, R95 ;  /* 0x000000ffff5c7224 */ /* 0x000fe200078e005f */
[----:B-1----:R-:W2:Y:S04]  /*25190*/  LDL.LU R169, [R1+0x91c] ;  /* 0x00091c0001a97983 */ /* 0x002ea80000300800 */
[----:B---3--:R-:W3:Y:S04]  /*251a0*/  LDL.LU R95, [R1+0x984] ;  /* 0x00098400015f7983 */ /* 0x008ee80000300800 */
[----:B------:R-:W1:Y:S04]  /*251b0*/  S2R R168, SR_TID.X ;  /* 0x0000000000a87919 */ /* 0x000e680000002100 */
[----:B------:R1:W-:Y:S01]  /*251c0*/  LDGSTS.E [R2+0x3900], [R92.64], P2 ;  /* 0x039000005c027fae */ /* 0x0003e2000912184a */
[----:B------:R-:W-:-:S02]  /*251d0*/  ISETP.GT.AND P1, PT, R0, 0x1, PT ;  /* 0x000000010000780c */ /* 0x000fc40003f24270 */
[----:B----4-:R-:W-:-:S04]  /*251e0*/  IADD3 R166, P3, R166, UR12, RZ ;  /* 0x0000000ca6a67c10 */ /* 0x010fc8000ff7e0ff */
[----:B------:R-:W-:Y:S01]  /*251f0*/  IADD3.X R170, R170, UR7, RZ, P3, !PT ;  /* 0x00000007aaaa7c10 */ /* 0x000fe20009ffe4ff */
[----:B------:R4:W-:Y:S01]  /*25200*/  STL [R1+0xc7c], R166 ;  /* 0x000c7ca601007387 */ /* 0x0009e20000100800 */
[----:B-1----:R-:W-:-:S03]  /*25210*/  IMAD.MOV.U32 R92, RZ, RZ, R166 ;  /* 0x000000ffff5c7224 */ /* 0x002fc600078e00a6 */
[----:B------:R1:W-:Y:S04]  /*25220*/  STL [R1+0xc78], R170 ;  /* 0x000c78aa01007387 */ /* 0x0003e80000100800 */
[----:B------:R-:W3:Y:S04]  /*25230*/  LDL.LU R171, [R1+0x918] ;  /* 0x0009180001ab7983 */ /* 0x000ee80000300800 */
[----:B----4-:R-:W4:Y:S01]  /*25240*/  LDL.LU R166, [R1+0x980] ;  /* 0x0009800001a67983 */ /* 0x010f220000300800 */
[----:B------:R-:W-:Y:S01]  /*25250*/  IMAD.MOV.U32 R93, RZ, RZ, R170 ;  /* 0x000000ffff5d7224 */ /* 0x000fe200078e00aa */
[----:B------:R-:W-:-:S02]  /*25260*/  LOP3.LUT R168, R168, 0x1f, RZ, 0xc0, !PT ;  /* 0x0000001fa8a87812 */ /* 0x000fc400078ec0ff */
[----:B------:R-:W-:Y:S02]  /*25270*/  SEL R3, RZ, 0x4, !P1 ;  /* 0x00000004ff037807 */ /* 0x000fe40004800000 */
[----:B------:R1:W-:Y:S01]  /*25280*/  LDGSTS.E [R2+0x3980], [R92.64], P2 ;  /* 0x039800005c027fae */ /* 0x0003e2000912184a */
[----:B------:R-:W-:Y:S01]  /*25290*/  IMAD.SHL.U32 R168, R168, 0x4, RZ ;  /* 0x00000004a8a87824 */ /* 0x000fe200078e00ff */
[----:B------:R-:W-:Y:S02]  /*252a0*/  SEL R3, R3, RZ, !P0 ;  /* 0x000000ff03037207 */ /* 0x000fe40004000000 */
[----:B------:R-:W-:Y:S02]  /*252b0*/  IADD3 R162, P2, R162, UR12, RZ ;  /* 0x0000000ca2a27c10 */ /* 0x000fe4000ff5e0ff */
[----:B------:R-:W-:Y:S02]  /*252c0*/  ISETP.NE.U32.AND P1, PT, R3, RZ, PT ;  /* 0x000000ff0300720c */ /* 0x000fe40003f25070 */
[----:B------:R-:W-:-:S02]  /*252d0*/  LOP3.LUT R168, R168, 0x20, RZ, 0x3c, !PT ;  /* 0x00000020a8a87812 */ /* 0x000fc400078e3cff */
[----:B------:R-:W-:Y:S01]  /*252e0*/  MOV R3, UR6 ;  /* 0x0000000600037c02 */ /* 0x000fe20008000f00 */
[----:B------:R-:W-:Y:S04]  /*252f0*/  STL [R1+0x904], R162 ;  /* 0x000904a201007387 */ /* 0x000fe80000100800 */
[----:B------:R-:W-:Y:S02]  /*25300*/  IMAD R3, R3, 0x4000, R168 ;  /* 0x0000400003037824 */ /* 0x000fe400078e02a8 */
[----:B-1----:R-:W-:Y:S01]  /*25310*/  IMAD.MOV.U32 R92, RZ, RZ, R162 ;  /* 0x000000ffff5c7224 */ /* 0x002fe200078e00a2 */
[----:B------:R-:W-:-:S05]  /*25320*/  IADD3.X R164, R164, UR7, RZ, P2, !PT ;  /* 0x00000007a4a47c10 */ /* 0x000fca00097fe4ff */
[----:B------:R1:W-:Y:S04]  /*25330*/  STL [R1+0x900], R164 ;  /* 0x000900a401007387 */ /* 0x0003e80000100800 */
[----:B------:R-:W4:Y:S01]  /*25340*/  LDL.LU R170, [R1+0x988] ;  /* 0x0009880001aa7983 */ /* 0x000f220000300800 */
[----:B------:R-:W-:-:S03]  /*25350*/  IMAD.MOV.U32 R93, RZ, RZ, R164 ;  /* 0x000000ffff5d7224 */ /* 0x000fc600078e00a4 */
[----:B------:R-:W4:Y:S01]  /*25360*/  LDL.LU R168, [R1+0x98c] ;  /* 0x00098c0001a87983 */ /* 0x000f220000300800 */
[----:B------:R-:W-:-:S03]  /*25370*/  IADD3 R167, P2, R167, UR12, RZ ;  /* 0x0000000ca7a77c10 */ /* 0x000fc6000ff5e0ff */
[----:B-1----:R-:W4:Y:S04]  /*25380*/  LDL.LU R164, [R1+0x990] ;  /* 0x0009900001a47983 */ /* 0x002f280000300800 */
[----:B------:R-:W4:Y:S01]  /*25390*/  LDL.LU R162, [R1+0x994] ;  /* 0x0009940001a27983 */ /* 0x000f220000300800 */
[----:B------:R-:W-:-:S03]  /*253a0*/  IADD3.X R173, R173, UR7, RZ, P2, !PT ;  /* 0x00000007adad7c10 */ /* 0x000fc600097fe4ff */
[----:B------:R1:W-:Y:S04]  /*253b0*/  LDGSTS.E [R3+0x200], [R92.64], P1 ;  /* 0x002000005c037fae */ /* 0x0003e8000892184a */
[----:B------:R-:W-:Y:S01]  /*253c0*/  STL [R1+0x90c], R167 ;  /* 0x00090ca701007387 */ /* 0x000fe20000100800 */
[----:B------:R-:W-:Y:S01]  /*253d0*/  IADD3 R94, P3, R94, UR12, RZ ;  /* 0x0000000c5e5e7c10 */ /* 0x000fe2000ff7e0ff */
[----:B-1----:R-:W-:Y:S02]  /*253e0*/  IMAD.MOV.U32 R92, RZ, RZ, R167 ;  /* 0x000000ffff5c7224 */ /* 0x002fe400078e00a7 */
[----:B------:R-:W-:Y:S01]  /*253f0*/  IMAD.MOV.U32 R93, RZ, RZ, R173 ;  /* 0x000000ffff5d7224 */ /* 0x000fe200078e00ad */
[----:B------:R-:W-:Y:S01]  /*25400*/  IADD3.X R163, R163, UR7, RZ, P3, !PT ;  /* 0x00000007a3a37c10 */ /* 0x000fe20009ffe4ff */
[----:B------:R1:W-:Y:S04]  /*25410*/  STL [R1+0x908], R173 ;  /* 0x000908ad01007387 */ /* 0x0003e80000100800 */
[----:B------:R-:W-:Y:S04]  /*25420*/  STL [R1+0x914], R94 ;  /* 0x0009145e01007387 */ /* 0x000fe80000100800 */
[----:B------:R1:W-:Y:S04]  /*25430*/  STL [R1+0x910], R163 ;  /* 0x000910a301007387 */ /* 0x0003e80000100800 */
[----:B------:R1:W-:Y:S04]  /*25440*/  LDGSTS.E [R3+0x280], [R92.64], P1 ;  /* 0x002800005c037fae */ /* 0x0003e8000892184a */
[----:B-1----:R-:W4:Y:S04]  /*25450*/  LDL.LU R173, [R1+0x998] ;  /* 0x0009980001ad7983 */ /* 0x002f280000300800 */
[----:B------:R-:W4:Y:S01]  /*25460*/  LDL.LU R167, [R1+0x99c] ;  /* 0x00099c0001a77983 */ /* 0x000f220000300800 */
[----:B------:R-:W-:Y:S01]  /*25470*/  MOV R93, R163 ;  /* 0x000000a3005d7202 */ /* 0x000fe20000000f00 */
[----:B------:R-:W-:-:S02]  /*25480*/  IMAD.MOV.U32 R92, RZ, RZ, R94 ;  /* 0x000000ffff5c7224 */ /* 0x000fc400078e005e */
[----:B------:R-:W4:Y:S04]  /*25490*/  LDL.LU R163, [R1+0xa00] ;  /* 0x000a000001a37983 */ /* 0x000f280000300800 */
[----:B------:R-:W4:Y:S01]  /*254a0*/  LDL.LU R94, [R1+0xa04] ;  /* 0x000a0400015e7983 */ /* 0x000f220000300800 */
[----:B------:R-:W-:-:S03]  /*254b0*/  ISETP.GT.AND P2, PT, R0, 0x5, PT ;  /* 0x000000050000780c */ /* 0x000fc60003f44270 */
[----:B------:R1:W-:Y:S02]  /*254c0*/  LDGSTS.E [R3+0x300], [R92.64], P1 ;  /* 0x003000005c037fae */ /* 0x0003e4000892184a */
[----:B-1----:R-:W-:-:S04]  /*254d0*/  SEL R92, RZ, 0x4, !P2 ;  /* 0x00000004ff5c7807 */ /* 0x002fc80005000000 */
[----:B------:R-:W-:-:S04]  /*254e0*/  SEL R92, R92, RZ, !P0 ;  /* 0x000000ff5c5c7207 */ /* 0x000fc80004000000 */
[----:B------:R-:W-:Y:S02]  /*254f0*/  ISETP.NE.U32.AND P2, PT, R92, RZ, PT ;  /* 0x000000ff5c00720c */ /* 0x000fe40003f45070 */
[----:B--2---:R-:W-:Y:S02]  /*25500*/  IADD3 R169, P3, R169, UR12, RZ ;  /* 0x0000000ca9a97c10 */ /* 0x004fe4000ff7e0ff */
[----:B---3--:R-:W-:-:S03]  /*25510*/  IADD3 R95, P4, R95, UR12, RZ ;  /* 0x0000000c5f5f7c10 */ /* 0x008fc6000ff9e0ff */
[----:B------:R-:W-:Y:S01]  /*25520*/  STL [R1+0x91c], R169 ;  /* 0x00091ca901007387 */ /* 0x000fe20000100800 */
[----:B------:R-:W-:Y:S01]  /*25530*/  IMAD.MOV.U32 R92, RZ, RZ, R169 ;  /* 0x000000ffff5c7224 */ /* 0x000fe200078e00a9 */
[----:B------:R-:W-:Y:S02]  /*25540*/  IADD3.X R171, R171, UR7, RZ, P3, !PT ;  /* 0x00000007abab7c10 */ /* 0x000fe40009ffe4ff */
[----:B----4-:R-:W-:-:S03]  /*25550*/  IADD3.X R166, R166, UR7, RZ, P4, !PT ;  /* 0x00000007a6a67c10 */ /* 0x010fc6000a7fe4ff */
[----:B------:R-:W-:Y:S01]  /*25560*/  IMAD.MOV.U32 R93, RZ, RZ, R171 ;  /* 0x000000ffff5d7224 */ /* 0x000fe200078e00ab */
[----:B------:R1:W-:Y:S04]  /*25570*/  STL [R1+0x918], R171 ;  /* 0x000918ab01007387 */ /* 0x0003e80000100800 */
[----:B------:R-:W-:Y:S04]  /*25580*/  STL [R1+0x984], R95 ;  /* 0x0009845f01007387 */ /* 0x000fe80000100800 */
[----:B------:R2:W-:Y:S04]  /*25590*/  STL [R1+0x980], R166 ;  /* 0x000980a601007387 */ /* 0x0005e80000100800 */
[----:B-1----:R-:W3:Y:S04]  /*255a0*/  LDL.LU R171, [R1+0xa08] ;  /* 0x000a080001ab7983 */ /* 0x002ee80000300800 */
[----:B------:R1:W-:Y:S04]  /*255b0*/  LDGSTS.E [R3+0x380], [R92.64], P1 ;  /* 0x003800005c037fae */ /* 0x0003e8000892184a */
[----:B------:R-:W4:Y:S01]  /*255c0*/  LDL.LU R169, [R1+0xa0c] ;  /* 0x000a0c0001a97983 */ /* 0x000f220000300800 */
[----:B-1----:R-:W-:-:S02]  /*255d0*/  IMAD.MOV.U32 R93, RZ, RZ, R166 ;  /* 0x000000ffff5d7224 */ /* 0x002fc400078e00a6 */
[----:B------:R-:W-:Y:S01]  /*255e0*/  IMAD.MOV.U32 R92, RZ, RZ, R95 ;  /* 0x000000ffff5c7224 */ /* 0x000fe200078e005f */
[----:B--2---:R-:W2:Y:S04]  /*255f0*/  LDL.LU R166, [R1+0xa10] ;  /* 0x000a100001a67983 */ /* 0x004ea80000300800 */
[----:B------:R-:W2:Y:S04]  /*25600*/  LDL.LU R95, [R1+0xa14] ;  /* 0x000a1400015f7983 */ /* 0x000ea80000300800 */
[----:B------:R1:W-:Y:S01]  /*25610*/  LDGSTS.E [R3+0xa00], [R92.64], P2 ;  /* 0x00a000005c037fae */ /* 0x0003e2000912184a */
[----:B------:R-:W-:-:S04]  /*25620*/  IADD3 R168, P1, R168, UR12, RZ ;  /* 0x0000000ca8a87c10 */ /* 0x000fc8000ff3e0ff */
[----:B------:R-:W-:Y:S02]  /*25630*/  IADD3.X R170, R170, UR7, RZ, P1, !PT ;  /* 0x00000007aaaa7c10 */ /* 0x000fe40008ffe4ff */
[----:B------:R-:W-:Y:S01]  /*25640*/  IADD3 R162, P3, R162, UR12, RZ ;  /* 0x0000000ca2a27c10 */ /* 0x000fe2000ff7e0ff */
[----:B-1----:R-:W-:Y:S02]  /*25650*/  IMAD.MOV.U32 R92, RZ, RZ, R168 ;  /* 0x000000ffff5c7224 */ /* 0x002fe400078e00a8 */
[----:B------:R-:W-:Y:S01]  /*25660*/  IMAD.MOV.U32 R93, RZ, RZ, R170 ;  /* 0x000000ffff5d7224 */ /* 0x000fe200078e00aa */
[----:B------:R-:W-:Y:S01]  /*25670*/  IADD3.X R164, R164, UR7, RZ, P3, !PT ;  /* 0x00000007a4a47c10 */ /* 0x000fe20009ffe4ff */
[----:B------:R-:W-:Y:S04]  /*25680*/  STL [R1+0x98c], R168 ;  /* 0x00098ca801007387 */ /* 0x000fe80000100800 */
[----:B------:R1:W-:Y:S04]  /*25690*/  STL [R1+0x988], R170 ;  /* 0x000988aa01007387 */ /* 0x0003e80000100800 */
[----:B------:R-:W-:Y:S01]  /*256a0*/  STL [R1+0x994], R162 ;  /* 0x000994a201007387 */ /* 0x000fe20000100800 */
[----:B------:R-:W-:-:S03]  /*256b0*/  ISETP.GT.AND P1, PT, R0, 0x9, PT ;  /* 0x000000090000780c */ /* 0x000fc60003f24270 */
[----:B------:R1:W-:Y:S04]  /*256c0*/  LDGSTS.E [R3+0xa80], [R92.64], P2 ;  /* 0x00a800005c037fae */ /* 0x0003e8000912184a */
[----:B------:R1:W-:Y:S04]  /*256d0*/  STL [R1+0x990], R164 ;  /* 0x000990a401007387 */ /* 0x0003e80000100800 */
[----:B-1----:R-:W2:Y:S01]  /*256e0*/  LDL.LU R170, [R1+0xa18] ;  /* 0x000a180001aa7983 */ /* 0x002ea20000300800 */
[----:B------:R-:W-:Y:S01]  /*256f0*/  MOV R92, R162 ;  /* 0x000000a2005c7202 */ /* 0x000fe20000000f00 */
[----:B------:R-:W-:-:S02]  /*25700*/  IMAD.MOV.U32 R93, RZ, RZ, R164 ;  /* 0x000000ffff5d7224 */ /* 0x000fc400078e00a4 */
[----:B------:R-:W2:Y:S04]  /*25710*/  LDL.LU R168, [R1+0xa1c] ;  /* 0x000a1c0001a87983 */ /* 0x000ea80000300800 */
[----:B------:R-:W2:Y:S04]  /*25720*/  LDL.LU R164, [R1+0xa80] ;  /* 0x000a800001a47983 */ /* 0x000ea80000300800 */
[----:B------:R-:W2:Y:S01]  /*25730*/  LDL.LU R162, [R1+0xa84] ;  /* 0x000a840001a27983 */ /* 0x000ea20000300800 */
[----:B------:R-:W-:-:S03]  /*25740*/  IADD3 R167, P3, R167, UR12, RZ ;  /* 0x0000000ca7a77c10 */ /* 0x000fc6000ff7e0ff */
[----:B------:R1:W-:Y:S01]  /*25750*/  LDGSTS.E [R3+0xb00], [R92.64], P2 ;  /* 0x00b000005c037fae */ /* 0x0003e2000912184a */
[----:B------:R-:W-:Y:S02]  /*25760*/  IADD3.X R173, R173, UR7, RZ, P3, !PT ;  /* 0x00000007adad7c10 */ /* 0x000fe40009ffe4ff */
[----:B------:R-:W-:Y:S02]  /*25770*/  IADD3 R94, P4, R94, UR12, RZ ;  /* 0x0000000c5e5e7c10 */ /* 0x000fe4000ff9e0ff */
[----:B-1----:R-:W-:Y:S02]  /*25780*/  SEL R92, RZ, 0x4, !P1 ;  /* 0x00000004ff5c7807 */ /* 0x002fe40004800000 */
[----:B------:R-:W-:Y:S02]  /*25790*/  IADD3.X R163, R163, UR7, RZ, P4, !PT ;  /* 0x00000007a3a37c10 */ /* 0x000fe4000a7fe4ff */
[----:B------:R-:W-:Y:S01]  /*257a0*/  SEL R92, R92, RZ, !P0 ;  /* 0x000000ff5c5c7207 */ /* 0x000fe20004000000 */
[----:B------:R-:W-:Y:S01]  /*257b0*/  STL [R1+0x99c], R167 ;  /* 0x00099ca701007387 */ /* 0x000fe20000100800 */
[----:B------:R-:W-:-:S02]  /*257c0*/  IMAD.MOV.U32 R93, RZ, RZ, R173 ;  /* 0x000000ffff5d7224 */ /* 0x000fc400078e00ad */
[----:B------:R-:W-:Y:S01]  /*257d0*/  ISETP.NE.U32.AND P1, PT, R92, RZ, PT ;  /* 0x000000ff5c00720c */ /* 0x000fe20003f25070 */
[----:B------:R1:W-:Y:S01]  /*257e0*/  STL [R1+0x998], R173 ;  /* 0x000998ad01007387 */ /* 0x0003e20000100800 */
[----:B------:R-:W-:-:S03]  /*257f0*/  IMAD.MOV.U32 R92, RZ, RZ, R167 ;  /* 0x000000ffff5c7224 */ /* 0x000fc600078e00a7 */
[----:B------:R-:W-:Y:S04]  /*25800*/  STL [R1+0xa04], R94 ;  /* 0x000a045e01007387 */ /* 0x000fe80000100800 */
[----:B------:R1:W-:Y:S04]  /*25810*/  STL [R1+0xa00], R163 ;  /* 0x000a00a301007387 */ /* 0x0003e80000100800 */
[----:B-1----:R-:W2:Y:S04]  /*25820*/  LDL.LU R173, [R1+0xa88] ;  /* 0x000a880001ad7983 */ /* 0x002ea80000300800 */
[----:B------:R-:W2:Y:S04]  /*25830*/  LDL.LU R167, [R1+0xa8c] ;  /* 0x000a8c0001a77983 */ /* 0x000ea80000300800 */
[----:B------:R1:W-:Y:S02]  /*25840*/  LDGSTS.E [R3+0xb80], [R92.64], P2 ;  /* 0x00b800005c037fae */ /* 0x0003e4000912184a */
[----:B-1----:R-:W-:-:S02]  /*25850*/  IMAD.MOV.U32 R93, RZ, RZ, R163 ;  /* 0x000000ffff5d7224 */ /* 0x002fc400078e00a3 */
[----:B------:R-:W-:Y:S01]  /*25860*/  IMAD.MOV.U32 R92, RZ, RZ, R94 ;  /* 0x000000ffff5c7224 */ /* 0x000fe200078e005e */
[----:B------:R-:W2:Y:S04]  /*25870*/  LDL.LU R163, [R1+0xa90] ;  /* 0x000a900001a37983 */ /* 0x000ea80000300800 */
[----:B------:R-:W2:Y:S04]  /*25880*/  LDL.LU R94, [R1+0xa94] ;  /* 0x000a9400015e7983 */ /* 0x000ea80000300800 */
[----:B------:R1:W-:Y:S01]  /*25890*/  LDGSTS.E [R3+0x1200], [R92.64], P1 ;  /* 0x012000005c037fae */ /* 0x0003e2000892184a */
[----:B----4-:R-:W-:-:S04]  /*258a0*/  IADD3 R169, P2, R169, UR12, RZ ;  /* 0x0000000ca9a97c10 */ /* 0x010fc8000ff5e0ff */
[----:B---3--:R-:W-:Y:S01]  /*258b0*/  IADD3.X R171, R171, UR7, RZ, P2, !PT ;  /* 0x00000007abab7c10 */ /* 0x008fe200097fe4ff */
[----:B-1----:R-:W-:Y:S01]  /*258c0*/  IMAD.MOV.U32 R92, RZ, RZ, R169 ;  /* 0x000000ffff5c7224 */ /* 0x002fe200078e00a9 */
[----:B------:R-:W-:Y:S02]  /*258d0*/  STL [R1+0xa0c], R169 ;  /* 0x000a0ca901007387 */ /* 0x000fe40000100800 */
[----:B------:R-:W-:Y:S02]  /*258e0*/  MOV R93, R171 ;  /* 0x000000ab005d7202 */ /* 0x000fe40000000f00 */
[----:B--2---:R-:W-:Y:S01]  /*258f0*/  IADD3 R95, P3, R95, UR12, RZ ;  /* 0x0000000c5f5f7c10 */ /* 0x004fe2000ff7e0ff */
[----:B------:R1:W-:Y:S03]  /*25900*/  STL [R1+0xa08], R171 ;  /* 0x000a08ab01007387 */ /* 0x0003e60000100800 */
[----:B------:R-:W-:Y:S01]  /*25910*/  IADD3.X R166, R166, UR7, RZ, P3, !PT ;  /* 0x00000007a6a67c10 */ /* 0x000fe20009ffe4ff */
[----:B------:R-:W-:Y:S04]  /*25920*/  STL [R1+0xa14], R95 ;  /* 0x000a145f01007387 */ /* 0x000fe80000100800 */
[----:B------:R2:W-:Y:S04]  /*25930*/  STL [R1+0xa10], R166 ;  /* 0x000a10a601007387 */ /* 0x0005e80000100800 */
[----:B------:R3:W-:Y:S04]  /*25940*/  LDGSTS.E [R3+0x1280], [R92.64], P1 ;  /* 0x012800005c037fae */ /* 0x0007e8000892184a */
[----:B-1----:R-:W4:Y:S04]  /*25950*/  LDL.LU R171, [R1+0xa98] ;  /* 0x000a980001ab7983 */ /* 0x002f280000300800 */
[----:B------:R-:W4:Y:S01]  /*25960*/  LDL.LU R169, [R1+0xa9c] ;  /* 0x000a9c0001a97983 */ /* 0x000f220000300800 */
[----:B---3--:R-:W-:-:S02]  /*25970*/  IMAD.MOV.U32 R93, RZ, RZ, R166 ;  /* 0x000000ffff5d7224 */ /* 0x008fc400078e00a6 */
[----:B------:R-:W-:Y:S01]  /*25980*/  IMAD.MOV.U32 R92, RZ, RZ, R95 ;  /* 0x000000ffff5c7224 */ /* 0x000fe200078e005f */
[----:B--2---:R-:W2:Y:S04]  /*25990*/  LDL.LU R166, [R1+0xb00] ;  /* 0x000b000001a67983 */ /* 0x004ea80000300800 */
[----:B------:R-:W3:Y:S01]  /*259a0*/  LDL.LU R95, [R1+0xb04] ;  /* 0x000b0400015f7983 */ /* 0x000ee20000300800 */
[----:B------:R-:W-:-:S03]  /*259b0*/  ISETP.GT.AND P2, PT, R0, 0xd, PT ;  /* 0x0000000d0000780c */ /* 0x000fc60003f44270 */
[----:B------:R1:W-:Y:S02]  /*259c0*/  LDGSTS.E [R3+0x1300], [R92.64], P1 ;  /* 0x013000005c037fae */ /* 0x0003e4000892184a */
[----:B-1----:R-:W-:Y:S02]  /*259d0*/  SEL R92, RZ, 0x4, !P2 ;  /* 0x00000004ff5c7807 */ /* 0x002fe40005000000 */
[----:B------:R-:W-:Y:S02]  /*259e0*/  IADD3 R168, P3, R168, UR12, RZ ;  /* 0x0000000ca8a87c10 */ /* 0x000fe4000ff7e0ff */
[----:B------:R-:W-:Y:S02]  /*259f0*/  SEL R92, R92, RZ, !P0 ;  /* 0x000000ff5c5c7207 */ /* 0x000fe40004000000 */
[----:B------:R-:W-:Y:S02]  /*25a00*/  IADD3.X R170, R170, UR7, RZ, P3, !PT ;  /* 0x00000007aaaa7c10 */ /* 0x000fe40009ffe4ff */
[----:B------:R-:W-:Y:S01]  /*25a10*/  IADD3 R162, P4, R162, UR12, RZ ;  /* 0x0000000ca2a27c10 */ /* 0x000fe2000ff9e0ff */
[----:B------:R-:W-:Y:S03]  /*25a20*/  STL [R1+0xa1c], R168 ;  /* 0x000a1ca801007387 */ /* 0x000fe60000100800 */
[----:B------:R-:W-:Y:S01]  /*25a30*/  IADD3.X R164, R164, UR7, RZ, P4, !PT ;  /* 0x00000007a4a47c10 */ /* 0x000fe2000a7fe4ff */
[----:B------:R1:W-:Y:S01]  /*25a40*/  STL [R1+0xa18], R170 ;  /* 0x000a18aa01007387 */ /* 0x0003e20000100800 */
[----:B------:R-:W-:Y:S01]  /*25a50*/  ISETP.NE.U32.AND P2, PT, R92, RZ, PT ;  /* 0x000000ff5c00720c */ /* 0x000fe20003f45070 */
[----:B------:R-:W-:-:S02]  /*25a60*/  IMAD.MOV.U32 R92, RZ, RZ, R168 ;  /* 0x000000ffff5c7224 */ /* 0x000fc400078e00a8 */
[----:B------:R-:W-:Y:S01]  /*25a70*/  STL [R1+0xa84], R162 ;  /* 0x000a84a201007387 */ /* 0x000fe20000100800 */
[----:B------:R-:W-:-:S03]  /*25a80*/  IMAD.MOV.U32 R93, RZ, RZ, R170 ;  /* 0x000000ffff5d7224 */ /* 0x000fc600078e00aa */
[----:B------:R1:W-:Y:S04]  /*25a90*/  STL [R1+0xa80], R164 ;  /* 0x000a80a401007387 */ /* 0x0003e80000100800 */
[----:B-1----:R-:W2:Y:S04]  /*25aa0*/  LDL.LU R170, [R1+0xb08] ;  /* 0x000b080001aa7983 */ /* 0x002ea80000300800 */
[----:B------:R-:W2:Y:S04]  /*25ab0*/  LDL.LU R168, [R1+0xb0c] ;  /* 0x000b0c0001a87983 */ /* 0x000ea80000300800 */
[----:B------:R1:W-:Y:S02]  /*25ac0*/  LDGSTS.E [R3+0x1380], [R92.64], P1 ;  /* 0x013800005c037fae */ /* 0x0003e4000892184a */
[----:B-1----:R-:W-:-:S02]  /*25ad0*/  IMAD.MOV.U32 R93, RZ, RZ, R164 ;  /* 0x000000ffff5d7224 */ /* 0x002fc400078e00a4 */
[----:B------:R-:W-:Y:S01]  /*25ae0*/  IMAD.MOV.U32 R92, RZ, RZ, R162 ;  /* 0x000000ffff5c7224 */ /* 0x000fe200078e00a2 */
[----:B------:R-:W2:Y:S01]  /*25af0*/  LDL.LU R164, [R1+0xb10] ;  /* 0x000b100001a47983 */ /* 0x000ea20000300800 */
[----:B------:R-:W-:-:S03]  /*25b00*/  IADD3 R167, P1, R167, UR12, RZ ;  /* 0x0000000ca7a77c10 */ /* 0x000fc6000ff3e0ff */
[----:B------:R-:W2:Y:S01]  /*25b10*/  LDL.LU R162, [R1+0xb14] ;  /* 0x000b140001a27983 */ /* 0x000ea20000300800 */
[----:B------:R-:W-:-:S03]  /*25b20*/  IADD3.X R173, R173, UR7, RZ, P1, !PT ;  /* 0x00000007adad7c10 */ /* 0x000fc60008ffe4ff */
[----:B------:R1:W-:Y:S04]  /*25b30*/  LDGSTS.E [R3+0x1a00], [R92.64], P2 ;  /* 0x01a000005c037fae */ /* 0x0003e8000912184a */
[----:B------:R-:W-:Y:S04]  /*25b40*/  STL [R1+0xa8c], R167 ;  /* 0x000a8ca701007387 */ /* 0x000fe80000100800 */
[----:B------:R1:W-:Y:S01]  /*25b50*/  STL [R1+0xa88], R173 ;  /* 0x000a88ad01007387 */ /* 0x0003e20000100800 */
[----:B------:R-:W-:Y:S01]  /*25b60*/  IADD3 R94, P3, R94, UR12, RZ ;  /* 0x0000000c5e5e7c10 */ /* 0x000fe2000ff7e0ff */
[----:B-1----:R-:W-:Y:S01]  /*25b70*/  IMAD.MOV.U32 R93, RZ, RZ, R173 ;  /* 0x000000ffff5d7224 */ /* 0x002fe200078e00ad */
[----:B------:R-:W-:-:S02]  /*25b80*/  MOV R92, R167 ;  /* 0x000000a7005c7202 */ /* 0x000fc40000000f00 */
[----:B------:R-:W-:Y:S01]  /*25b90*/  IADD3.X R163, R163, UR7, RZ, P3, !PT ;  /* 0x00000007a3a37c10 */ /* 0x000fe20009ffe4ff */
[----:B------:R-:W-:Y:S04]  /*25ba0*/  STL [R1+0xa94], R94 ;  /* 0x000a945e01007387 */ /* 0x000fe80000100800 */
[----:B------:R1:W-:Y:S04]  /*25bb0*/  STL [R1+0xa90], R163 ;  /* 0x000a90a301007387 */ /* 0x0003e80000100800 */
[----:B------:R1:W-:Y:S04]  /*25bc0*/  LDGSTS.E [R3+0x1a80], [R92.64], P2 ;  /* 0x01a800005c037fae */ /* 0x0003e8000912184a */
[----:B------:R-:W2:Y:S04]  /*25bd0*/  LDL.LU R173, [R1+0xb18] ;  /* 0x000b180001ad7983 */ /* 0x000ea80000300800 */
[----:B------:R-:W2:Y:S01]  /*25be0*/  LDL.LU R167, [R1+0xb1c] ;  /* 0x000b1c0001a77983 */ /* 0x000ea20000300800 */
[----:B-1----:R-:W-:-:S02]  /*25bf0*/  IMAD.MOV.U32 R93, RZ, RZ, R163 ;  /* 0x000000ffff5d7224 */ /* 0x002fc400078e00a3 */
[----:B------:R-:W-:Y:S01]  /*25c00*/  IMAD.MOV.U32 R92, RZ, RZ, R94 ;  /* 0x000000ffff5c7224 */ /* 0x000fe200078e005e */
[----:B------:R-:W2:Y:S04]  /*25c10*/  LDL.LU R163, [R1+0xb80] ;  /* 0x000b800001a37983 */ /* 0x000ea80000300800 */
[----:B------:R-:W2:Y:S01]  /*25c20*/  LDL.LU R94, [R1+0xb84] ;  /* 0x000b8400015e7983 */ /* 0x000ea20000300800 */
[----:B------:R-:W-:-:S03]  /*25c30*/  ISETP.GT.AND P1, PT, R0, 0x11, PT ;  /* 0x000000110000780c */ /* 0x000fc60003f24270 */
[----:B------:R1:W-:Y:S02]  /*25c40*/  LDGSTS.E [R3+0x1b00], [R92.64], P2 ;  /* 0x01b000005c037fae */ /* 0x0003e4000912184a */
[----:B-1----:R-:W-:-:S04]  /*25c50*/  SEL R92, RZ, 0x4, !P1 ;  /* 0x00000004ff5c7807 */ /* 0x002fc80004800000 */
[----:B------:R-:W-:-:S04]  /*25c60*/  SEL R92, R92, RZ, !P0 ;  /* 0x000000ff5c5c7207 */ /* 0x000fc80004000000 */
[----:B------:R-:W-:Y:S02]  /*25c70*/  ISETP.NE.U32.AND P1, PT, R92, RZ, PT ;  /* 0x000000ff5c00720c */ /* 0x000fe40003f25070 */
[----:B----4-:R-:W-:-:S04]  /*25c80*/  IADD3 R169, P3, R169, UR12, RZ ;  /* 0x0000000ca9a97c10 */ /* 0x010fc8000ff7e0ff */
[----:B------:R-:W-:Y:S01]  /*25c90*/  IADD3.X R171, R171, UR7, RZ, P3, !PT ;  /* 0x00000007abab7c10 */ /* 0x000fe20009ffe4ff */
[----:B------:R-:W-:Y:S01]  /*25ca0*/  STL [R1+0xa9c], R169 ;  /* 0x000a9ca901007387 */ /* 0x000fe20000100800 */
[----:B---3--:R-:W-:-:S03]  /*25cb0*/  IADD3 R95, P4, R95, UR12, RZ ;  /* 0x0000000c5f5f7c10 */ /* 0x008fc6000ff9e0ff */
[----:B------:R1:W-:Y:S01]  /*25cc0*/  STL [R1+0xa98], R171 ;  /* 0x000a98ab01007387 */ /* 0x0003e20000100800 */
[----:B--2---:R-:W-:Y:S01]  /*25cd0*/  IADD3.X R166, R166, UR7, RZ, P4, !PT ;  /* 0x00000007a6a67c10 */ /* 0x004fe2000a7fe4ff */
[----:B------:R-:W-:Y:S02]  /*25ce0*/  IMAD.MOV.U32 R92, RZ, RZ, R169 ;  /* 0x000000ffff5c7224 */ /* 0x000fe400078e00a9 */
[----:B------:R-:W-:Y:S01]  /*25cf0*/  STL [R1+0xb04], R95 ;  /* 0x000b045f01007387 */ /* 0x000fe20000100800 */
[----:B------:R-:W-:-:S03]  /*25d00*/  IMAD.MOV.U32 R93, RZ, RZ, R171 ;  /* 0x000000ffff5d7224 */ /* 0x000fc600078e00ab */
[----:B------:R2:W-:Y:S04]  /*25d10*/  STL [R1+0xb00], R166 ;  /* 0x000b00a601007387 */ /* 0x0005e80000100800 */
[----:B-1----:R-:W3:Y:S04]  /*25d20*/  LDL.LU R171, [R1+0xb88] ;  /* 0x000b880001ab7983 */ /* 0x002ee80000300800 */
[----:B------:R-:W4:Y:S04]  /*25d30*/  LDL.LU R169, [R1+0xb8c] ;  /* 0x000b8c0001a97983 */ /* 0x000f280000300800 */
[----:B------:R1:W-:Y:S02]  /*25d40*/  LDGSTS.E [R3+0x1b80], [R92.64], P2 ;  /* 0x01b800005c037fae */ /* 0x0003e4000912184a */
[----:B-1----:R-:W-:Y:S01]  /*25d50*/  MOV R93, R166 ;  /* 0x000000a6005d7202 */ /* 0x002fe20000000f00 */
[----:B------:R-:W-:Y:S01]  /*25d60*/  IMAD.MOV.U32 R92, RZ, RZ, R95 ;  /* 0x000000ffff5c7224 */ /* 0x000fe200078e005f */
[----:B--2---:R-:W2:Y:S04]  /*25d70*/  LDL.LU R166, [R1+0xb90] ;  /* 0x000b900001a67983 */ /* 0x004ea80000300800 */
[----:B------:R-:W2:Y:S04]  /*25d80*/  LDL.LU R95, [R1+0xb94] ;  /* 0x000b9400015f7983 */ /* 0x000ea80000300800 */
[----:B------:R1:W-:Y:S01]  /*25d90*/  LDGSTS.E [R3+0x2200], [R92.64], P1 ;  /* 0x022000005c037fae */ /* 0x0003e2000892184a */
[----:B------:R-:W-:-:S04]  /*25da0*/  IADD3 R168, P2, R168, UR12, RZ ;  /* 0x0000000ca8a87c10 */ /* 0x000fc8000ff5e0ff */
[----:B------:R-:W-:Y:S01]  /*25db0*/  IADD3.X R170, R170, UR7, RZ, P2, !PT ;  /* 0x00000007aaaa7c10 */ /* 0x000fe200097fe4ff */
[----:B-1----:R-:W-:-:S04]  /*25dc0*/  IMAD.MOV.U32 R92, RZ, RZ, R168 ;  /* 0x000000ffff5c7224 */ /* 0x002fc800078e00a8 */
[----:B------:R-:W-:Y:S01]  /*25dd0*/  IMAD.MOV.U32 R93, RZ, RZ, R170 ;  /* 0x000000ffff5d7224 */ /* 0x000fe200078e00aa */
[----:B------:R-:W-:Y:S01]  /*25de0*/  STL [R1+0xb0c], R168 ;  /* 0x000b0ca801007387 */ /* 0x000fe20000100800 */
[----:B------:R-:W-:-:S03]  /*25df0*/  ISETP.GT.AND P2, PT, R0, 0x15, PT ;  /* 0x000000150000780c */ /* 0x000fc60003f44270 */
[----:B------:R1:W-:Y:S01]  /*25e00*/  LDGSTS.E [R3+0x2280], [R92.64], P1 ;  /* 0x022800005c037fae */ /* 0x0003e2000892184a */
[----:B------:R-:W-:-:S04]  /*25e10*/  IADD3 R162, P3, R162, UR12, RZ ;  /* 0x0000000ca2a27c10 */ /* 0x000fc8000ff7e0ff */
[----:B------:R-:W-:Y:S01]  /*25e20*/  IADD3.X R164, R164, UR7, RZ, P3, !PT ;  /* 0x00000007a4a47c10 */ /* 0x000fe20009ffe4ff */
[----:B------:R1:W-:Y:S02]  /*25e30*/  STL [R1+0xb08], R170 ;  /* 0x000b08aa01007387 */ /* 0x0003e40000100800 */
[----:B-1----:R-:W-:Y:S02]  /*25e40*/  IMAD.MOV.U32 R92, RZ, RZ, R162 ;  /* 0x000000ffff5c7224 */ /* 0x002fe400078e00a2 */
[----:B------:R-:W-:Y:S01]  /*25e50*/  IMAD.MOV.U32 R93, RZ, RZ, R164 ;  /* 0x000000ffff5d7224 */ /* 0x000fe200078e00a4 */
[----:B------:R-:W-:Y:S04]  /*25e60*/  STL [R1+0xb14], R162 ;  /* 0x000b14a201007387 */ /* 0x000fe80000100800 */
[----:B------:R1:W-:Y:S04]  /*25e70*/  STL [R1+0xb10], R164 ;  /* 0x000b10a401007387 */ /* 0x0003e80000100800 */
[----:B------:R-:W2:Y:S04]  /*25e80*/  LDL.LU R170, [R1+0xb98] ;  /* 0x000b980001aa7983 */ /* 0x000ea80000300800 */
[----:B------:R-:W2:Y:S04]  /*25e90*/  LDL.LU R168, [R1+0xb9c] ;  /* 0x000b9c0001a87983 */ /* 0x000ea80000300800 */
[----:B------:R1:W-:Y:S04]  /*25ea0*/  LDGSTS.E [R3+0x2300], [R92.64], P1 ;  /* 0x023000005c037fae */ /* 0x0003e8000892184a */
[----:B-1----:R-:W2:Y:S04]  /*25eb0*/  LDL.LU R164, [R1+0xc00] ;  /* 0x000c000001a47983 */ /* 0x002ea80000300800 */
[----:B------:R-:W2:Y:S01]  /*25ec0*/  LDL.LU R162, [R1+0xc04] ;  /* 0x000c040001a27983 */ /* 0x000ea20000300800 */
[----:B------:R-:W-:-:S02]  /*25ed0*/  SEL R92, RZ, 0x4, !P2 ;  /* 0x00000004ff5c7807 */ /* 0x000fc40005000000 */
[----:B------:R-:W-:Y:S02]  /*25ee0*/  IADD3 R167, P3, R167, UR12, RZ ;  /* 0x0000000ca7a77c10 */ /* 0x000fe4000ff7e0ff */
[----:B------:R-:W-:Y:S02]  /*25ef0*/  SEL R92, R92, RZ, !P0 ;  /* 0x000000ff5c5c7207 */ /* 0x000fe40004000000 */
[----:B------:R-:W-:Y:S01]  /*25f00*/  IADD3.X R173, R173, UR7, RZ, P3, !PT ;  /* 0x00000007adad7c10 */ /* 0x000fe20009ffe4ff */
[----:B------:R-:W-:Y:S01]  /*25f10*/  STL [R1+0xb1c], R167 ;  /* 0x000b1ca701007387 */ /* 0x000fe20000100800 */
[----:B------:R-:W-:-:S03]  /*25f20*/  IADD3 R94, P4, R94, UR12, RZ ;  /* 0x0000000c5e5e7c10 */ /* 0x000fc6000ff9e0ff */
[----:B------:R1:W-:Y:S01]  /*25f30*/  STL [R1+0xb18], R173 ;  /* 0x000b18ad01007387 */ /* 0x0003e20000100800 */
[----:B------:R-:W-:Y:S01]  /*25f40*/  IADD3.X R163, R163, UR7, RZ, P4, !PT ;  /* 0x00000007a3a37c10 */ /* 0x000fe2000a7fe4ff */
[----:B------:R-:W-:Y:S01]  /*25f50*/  IMAD.MOV.U32 R93, RZ, RZ, R173 ;  /* 0x000000ffff5d7224 */ /* 0x000fe200078e00ad */
[----:B------:R-:W-:Y:S01]  /*25f60*/  ISETP.NE.U32.AND P2, PT, R92, RZ, PT ;  /* 0x000000ff5c00720c */ /* 0x000fe20003f45070 */
[----:B------:R-:W-:Y:S01]  /*25f70*/  IMAD.MOV.U32 R92, RZ, RZ, R167 ;  /* 0x000000ffff5c7224 */ /* 0x000fe200078e00a7 */
[----:B------:R-:W-:Y:S04]  /*25f80*/  STL [R1+0xb84], R94 ;  /* 0x000b845e01007387 */ /* 0x000fe80000100800 */
[----:B------:R1:W-:Y:S04]  /*25f90*/  STL [R1+0xb80], R163 ;  /* 0x000b80a301007387 */ /* 0x0003e80000100800 */
[----:B-1----:R-:W2:Y:S04]  /*25fa0*/  LDL.LU R173, [R1+0xc08] ;  /* 0x000c080001ad7983 */ /* 0x002ea80000300800 */
[----:B------:R-:W2:Y:S04]  /*25fb0*/  LDL.LU R167, [R1+0xc0c] ;  /* 0x000c0c0001a77983 */ /* 0x000ea80000300800 */
[----:B------:R1:W-:Y:S02]  /*25fc0*/  LDGSTS.E [R3+0x2380], [R92.64], P1 ;  /* 0x023800005c037fae */ /* 0x0003e4000892184a */
[----:B-1----:R-:W-:Y:S01]  /*25fd0*/  IMAD.MOV.U32 R93, RZ, RZ, R163 ;  /* 0x000000ffff5d7224 */ /* 0x002fe200078e00a3 */
[----:B------:R-:W-:Y:S01]  /*25fe0*/  MOV R92, R94 ;  /* 0x0000005e005c7202 */ /* 0x000fe20000000f00 */
[----:B------:R-:W2:Y:S04]  /*25ff0*/  LDL.LU R163, [R1+0xc10] ;  /* 0x000c100001a37983 */ /* 0x000ea80000300800 */
[----:B------:R-:W2:Y:S04]  /*26000*/  LDL.LU R94, [R1+0xc14] ;  /* 0x000c1400015e7983 */ /* 0x000ea80000300800 */
[----:B------:R1:W-:Y:S01]  /*26010*/  LDGSTS.E [R3+0x2a00], [R92.64], P2 ;  /* 0x02a000005c037fae */ /* 0x0003e2000912184a */
[----:B----4-:R-:W-:-:S04]  /*26020*/  IADD3 R169, P1, R169, UR12, RZ ;  /* 0x0000000ca9a97c10 */ /* 0x010fc8000ff3e0ff */
[----:B---3--:R-:W-:Y:S01]  /*26030*/  IADD3.X R171, R171, UR7, RZ, P1, !PT ;  /* 0x00000007abab7c10 */ /* 0x008fe20008ffe4ff */
[----:B-1----:R-:W-:Y:S01]  /*26040*/  IMAD.MOV.U32 R92, RZ, RZ, R169 ;  /* 0x000000ffff5c7224 */ /* 0x002fe200078e00a9 */
[----:B------:R-:W-:Y:S03]  /*26050*/  STL [R1+0xb8c], R169 ;  /* 0x000b8ca901007387 */ /* 0x000fe60000100800 */
[----:B------:R-:W-:Y:S01]  /*26060*/  IMAD.MOV.U32 R93, RZ, RZ, R171 ;  /* 0x000000ffff5d7224 */ /* 0x000fe200078e00ab */
[----:B------:R1:W-:Y:S04]  /*26070*/  STL [R1+0xb88], R171 ;  /* 0x000b88ab01007387 */ /* 0x0003e80000100800 */
[----:B------:R3:W-:Y:S01]  /*26080*/  LDGSTS.E [R3+0x2a80], [R92.64], P2 ;  /* 0x02a800005c037fae */ /* 0x0007e2000912184a */
[----:B--2---:R-:W-:-:S04]  /*26090*/  IADD3 R95, P3, R95, UR12, RZ ;  /* 0x0000000c5f5f7c10 */ /* 0x004fc8000ff7e0ff */
[----:B------:R-:W-:Y:S01]  /*260a0*/  IADD3.X R166, R166, UR7, RZ, P3, !PT ;  /* 0x00000007a6a67c10 */ /* 0x000fe20009ffe4ff */
[----:B------:R2:W-:Y:S01]  /*260b0*/  STL [R1+0xb94], R95 ;  /* 0x000b945f01007387 */ /* 0x0005e20000100800 */
[----:B---3--:R-:W-:-:S03]  /*260c0*/  IMAD.MOV.U32 R92, RZ, RZ, R95 ;  /* 0x000000ffff5c7224 */ /* 0x008fc600078e005f */
[----:B------:R3:W-:Y:S04]  /*260d0*/  STL [R1+0xb90], R166 ;  /* 0x000b90a601007387 */ /* 0x0007e80000100800 */
[----:B-1----:R-:W4:Y:S04]  /*260e0*/  LDL.LU R171, [R1+0xc18] ;  /* 0x000c180001ab7983 */ /* 0x002f280000300800 */
[----:B--2---:R-:W2:Y:S01]  /*260f0*/  LDL.LU R95, [R1+0xc1c] ;  /* 0x000c1c00015f7983 */ /* 0x004ea20000300800 */
[----:B------:R-:W-:-:S03]  /*26100*/  IMAD.MOV.U32 R93, RZ, RZ, R166 ;  /* 0x000000ffff5d7224 */ /* 0x000fc600078e00a6 */
[----:B------:R-:W4:Y:S04]  /*26110*/  LDL.LU R169, [R1+0xc80] ;  /* 0x000c800001a97983 */ /* 0x000f280000300800 */
[----:B---3--:R-:W3:Y:S01]  /*26120*/  LDL.LU R166, [R1+0xc84] ;  /* 0x000c840001a67983 */ /* 0x008ee20000300800 */
[----:B------:R-:W-:-:S03]  /*26130*/  ISETP.GT.AND P1, PT, R0, 0x19, PT ;  /* 0x000000190000780c */ /* 0x000fc60003f24270 */
[----:B------:R1:W-:Y:S02]  /*26140*/  LDGSTS.E [R3+0x2b00], [R92.64], P2 ;  /* 0x02b000005c037fae */ /* 0x0003e4000912184a */
[----:B-1----:R-:W-:-:S04]  /*26150*/  SEL R92, RZ, 0x4, !P1 ;  /* 0x00000004ff5c7807 */ /* 0x002fc80004800000 */
[----:B------:R-:W-:-:S04]  /*26160*/  SEL R92, R92, RZ, !P0 ;  /* 0x000000ff5c5c7207 */ /* 0x000fc80004000000 */
[----:B------:R-:W-:Y:S02]  /*26170*/  ISETP.NE.U32.AND P1, PT, R92, RZ, PT ;  /* 0x000000ff5c00720c */ /* 0x000fe40003f25070 */
[----:B------:R-:W-:-:S04]  /*26180*/  IADD3 R168, P3, R168, UR12, RZ ;  /* 0x0000000ca8a87c10 */ /* 0x000fc8000ff7e0ff */
[----:B------:R-:W-:Y:S01]  /*26190*/  IADD3.X R170, R170, UR7, RZ, P3, !PT ;  /* 0x00000007aaaa7c10 */ /* 0x000fe20009ffe4ff */
[----:B------:R-:W-:-:S03]  /*261a0*/  IMAD.MOV.U32 R92, RZ, RZ, R168 ;  /* 0x000000ffff5c7224 */ /* 0x000fc600078e00a8 */
[----:B------:R-:W-:Y:S02]  /*261b0*/  MOV R93, R170 ;  /* 0x000000aa005d7202 */ /* 0x000fe40000000f00 */
[----:B------:R-:W-:-:S03]  /*261c0*/  IADD3 R162, P4, R162, UR12, RZ ;  /* 0x0000000ca2a27c10 */ /* 0x000fc6000ff9e0ff */
[----:B------:R1:W-:Y:S01]  /*261d0*/  LDGSTS.E [R3+0x2b80], [R92.64], P2 ;  /* 0x02b800005c037fae */ /* 0x0003e2000912184a */
[----:B------:R-:W-:-:S03]  /*261e0*/  IADD3.X R164, R164, UR7, RZ, P4, !PT ;  /* 0x00000007a4a47c10 */ /* 0x000fc6000a7fe4ff */
[----:B------:R-:W-:Y:S04]  /*261f0*/  STL [R1+0xb9c], R168 ;  /* 0x000b9ca801007387 */ /* 0x000fe80000100800 */
[----:B------:R1:W-:Y:S02]  /*26200*/  STL [R1+0xb98], R170 ;  /* 0x000b98aa01007387 */ /* 0x0003e40000100800 */
[----:B-1----:R-:W-:Y:S02]  /*26210*/  IMAD.MOV.U32 R92, RZ, RZ, R162 ;  /* 0x000000ffff5c7224 */ /* 0x002fe400078e00a2 */
[----:B------:R-:W-:Y:S01]  /*26220*/  STL [R1+0xc04], R162 ;  /* 0x000c04a201007387 */ /* 0x000fe20000100800 */
[----:B------:R-:W-:-:S03]  /*26230*/  IMAD.MOV.U32 R93, RZ, RZ, R164 ;  /* 0x000000ffff5d7224 */ /* 0x000fc600078e00a4 */
[----:B------:R1:W-:Y:S04]  /*26240*/  STL [R1+0xc00], R164 ;  /* 0x000c00a401007387 */ /* 0x0003e80000100800 */
[----:B------:R-:W3:Y:S04]  /*26250*/  LDL.LU R170, [R1+0xc88] ;  /* 0x000c880001aa7983 */ /* 0x000ee80000300800 */
[----:B------:R-:W3:Y:S04]  /*26260*/  LDL.LU R168, [R1+0xc8c] ;  /* 0x000c8c0001a87983 */ /* 0x000ee80000300800 */
[----:B------:R1:W-:Y:S04]  /*26270*/  LDGSTS.E [R3+0x3200], [R92.64], P1 ;  /* 0x032000005c037fae */ /* 0x0003e8000892184a */
[----:B-1----:R-:W3:Y:S01]  /*26280*/  LDL.LU R164, [R1+0xc90] ;  /* 0x000c900001a47983 */ /* 0x002ee20000300800 */
[----:B------:R-:W-:-:S03]  /*26290*/  IADD3 R167, P2, R167, UR12, RZ ;  /* 0x0000000ca7a77c10 */ /* 0x000fc6000ff5e0ff */
[----:B------:R-:W3:Y:S01]  /*262a0*/  LDL.LU R162, [R1+0xc94] ;  /* 0x000c940001a27983 */ /* 0x000ee20000300800 */
[----:B------:R-:W-:Y:S01]  /*262b0*/  IADD3.X R173, R173, UR7, RZ, P2, !PT ;  /* 0x00000007adad7c10 */ /* 0x000fe200097fe4ff */
[----:B------:R-:W-:Y:S02]  /*262c0*/  IMAD.MOV.U32 R92, RZ, RZ, R167 ;  /* 0x000000ffff5c7224 */ /* 0x000fe400078e00a7 */
[----:B------:R1:W-:Y:S02]  /*262d0*/  STL [R1+0xc0c], R167 ;  /* 0x000c0ca701007387 */ /* 0x0003e40000100800 */
[----:B------:R-:W-:Y:S02]  /*262e0*/  IMAD.MOV.U32 R93, RZ, RZ, R173 ;  /* 0x000000ffff5d7224 */ /* 0x000fe400078e00ad */
[----:B------:R-:W-:Y:S04]  /*262f0*/  STL [R1+0xc08], R173 ;  /* 0x000c08ad01007387 */ /* 0x000fe80000100800 */
[----:B------:R1:W-:Y:S01]  /*26300*/  LDGSTS.E [R3+0x3280], [R92.64], P1 ;  /* 0x032800005c037fae */ /* 0x0003e2000892184a */
[----:B------:R-:W-:-:S04]  /*26310*/  IADD3 R94, P3, R94, UR12, RZ ;  /* 0x0000000c5e5e7c10 */ /* 0x000fc8000ff7e0ff */
[----:B------:R-:W-:Y:S01]  /*26320*/  IADD3.X R163, R163, UR7, RZ, P3, !PT ;  /* 0x00000007a3a37c10 */ /* 0x000fe20009ffe4ff */
[----:B------:R-:W-:Y:S04]  /*26330*/  STL [R1+0xc14], R94 ;  /* 0x000c145e01007387 */ /* 0x000fe80000100800 */
[----:B------:R1:W-:Y:S02]  /*26340*/  STL [R1+0xc10], R163 ;  /* 0x000c10a301007387 */ /* 0x0003e40000100800 */
[----:B-1----:R-:W-:Y:S02]  /*26350*/  IMAD.MOV.U32 R93, RZ, RZ, R163 ;  /* 0x000000ffff5d7224 */ /* 0x002fe400078e00a3 */
[----:B------:R-:W3:Y:S04]  /*26360*/  LDL.LU R167, [R1+0xc98] ;  /* 0x000c980001a77983 */ /* 0x000ee80000300800 */
[----:B------:R-:W3:Y:S01]  /*26370*/  LDL.LU R163, [R1+0xc9c] ;  /* 0x000c9c0001a37983 */ /* 0x000ee20000300800 */
[----:B------:R-:W-:Y:S01]  /*26380*/  IMAD.MOV.U32 R92, RZ, RZ, R94 ;  /* 0x000000ffff5c7224 */ /* 0x000fe200078e005e */
[----:B------:R-:W-:-:S02]  /*26390*/  ISETP.GT.AND P2, PT, R0, 0x1d, PT ;  /* 0x0000001d0000780c */ /* 0x000fc40003f44270 */
[----:B------:R-:W3:Y:S04]  /*263a0*/  LDL.LU R94, [R1+0x924] ;  /* 0x00092400015e7983 */ /* 0x000ee80000300800 */
[----:B------:R1:W-:Y:S02]  /*263b0*/  LDGSTS.E [R3+0x3300], [R92.64], P1 ;  /* 0x033000005c037fae */ /* 0x0003e4000892184a */
[----:B-1----:R-:W-:-:S04]  /*263c0*/  SEL R92, RZ, 0x4, !P2 ;  /* 0x00000004ff5c7807 */ /* 0x002fc80005000000 */
[----:B------:R-:W-:-:S04]  /*263d0*/  SEL R92, R92, RZ, !P0 ;  /* 0x000000ff5c5c7207 */ /* 0x000fc80004000000 */
[----:B------:R-:W-:Y:S02]  /*263e0*/  ISETP.NE.U32.AND P2, PT, R92, RZ, PT ;  /* 0x000000ff5c00720c */ /* 0x000fe40003f45070 */
[----:B--2---:R-:W-:-:S04]  /*263f0*/  IADD3 R95, P3, R95, UR12, RZ ;  /* 0x0000000c5f5f7c10 */ /* 0x004fc8000ff7e0ff */
[----:B----4-:R-:W-:Y:S01]  /*26400*/  IADD3.X R171, R171, UR7, RZ, P3, !PT ;  /* 0x00000007abab7c10 */ /* 0x010fe20009ffe4ff */
[----:B------:R1:W-:Y:S01]  /*26410*/  STL [R1+0xc1c], R95 ;  /* 0x000c1c5f01007387 */ /* 0x0003e20000100800 */
[----:B---3--:R-:W-:-:S03]  /*26420*/  IADD3 R166, P4, R166, UR12, RZ ;  /* 0x0000000ca6a67c10 */ /* 0x008fc6000ff9e0ff */
[----:B------:R-:W-:Y:S01]  /*26430*/  STL [R1+0xc18], R171 ;  /* 0x000c18ab01007387 */ /* 0x000fe20000100800 */
[----:B------:R-:W-:-:S03]  /*26440*/  MOV R92, R95 ;  /* 0x0000005f005c7202 */ /* 0x000fc60000000f00 */
[----:B------:R-:W-:Y:S04]  /*26450*/  STL [R1+0xc84], R166 ;  /* 0x000c84a601007387 */ /* 0x000fe80000100800 */
[----:B-1----:R-:W2:Y:S01]  /*26460*/  LDL.LU R95, [R1+0x920] ;  /* 0x00092000015f7983 */ /* 0x002ea20000300800 */
[----:B------:R-:W-:Y:S01]  /*26470*/  IADD3.X R169, R169, UR7, RZ, P4, !PT ;  /* 0x00000007a9a97c10 */ /* 0x000fe2000a7fe4ff */
[----:B------:R-:W-:-:S04]  /*26480*/  IMAD.MOV.U32 R93, RZ, RZ, R171 ;  /* 0x000000ffff5d7224 */ /* 0x000fc800078e00ab */
[----:B------:R1:W-:Y:S04]  /*26490*/  STL [R1+0xc80], R169 ;  /* 0x000c80a901007387 */ /* 0x0003e80000100800 */
[----:B------:R-:W3:Y:S04]  /*264a0*/  LDL.LU R174, [R1+0x928] ;  /* 0x0009280001ae7983 */ /* 0x000ee80000300800 */
[----:B------:R4:W-:Y:S04]  /*264b0*/  LDGSTS.E [R3+0x3380], [R92.64], P1 ;  /* 0x033800005c037fae */ /* 0x0009e8000892184a */
[----:B------:R-:W3:Y:S01]  /*264c0*/  LDL.LU R173, [R1+0x92c] ;  /* 0x00092c0001ad7983 */ /* 0x000ee20000300800 */
[----:B----4-:R-:W-:-:S02]  /*264d0*/  IMAD.MOV.U32 R93, RZ, RZ, R169 ;  /* 0x000000ffff5d7224 */ /* 0x010fc400078e00a9 */
[----:B------:R-:W-:Y:S01]  /*264e0*/  IMAD.MOV.U32 R92, RZ, RZ, R166 ;  /* 0x000000ffff5c7224 */ /* 0x000fe200078e00a6 */
[----:B-1----:R-:W2:Y:S04]  /*264f0*/  LDL.LU R169, [R1+0x930] ;  /* 0x0009300001a97983 */ /* 0x002ea80000300800 */
[----:B------:R-:W2:Y:S04]  /*26500*/  LDL.LU R166, [R1+0x934] ;  /* 0x0009340001a67983 */ /* 0x000ea80000300800 */
[----:B------:R1:W-:Y:S01]  /*26510*/  LDGSTS.E [R3+0x3a00], [R92.64], P2 ;  /* 0x03a000005c037fae */ /* 0x0003e2000912184a */
[----:B------:R-:W-:-:S04]  /*26520*/  IADD3 R168, P1, R168, UR12, RZ ;  /* 0x0000000ca8a87c10 */ /* 0x000fc8000ff3e0ff */
[----:B------:R-:W-:Y:S01]  /*26530*/  IADD3.X R170, R170, UR7, RZ, P1, !PT ;  /* 0x00000007aaaa7c10 */ /* 0x000fe20008ffe4ff */
[----:B-1----:R-:W-:Y:S01]  /*26540*/  IMAD.MOV.U32 R92, RZ, RZ, R168 ;  /* 0x000000ffff5c7224 */ /* 0x002fe200078e00a8 */
[----:B------:R-:W-:Y:S01]  /*26550*/  STL [R1+0xc8c], R168 ;  /* 0x000c8ca801007387 */ /* 0x000fe20000100800 */
[----:B------:R-:W-:Y:S02]  /*26560*/  IADD3 R162, P3, R162, UR12, RZ ;  /* 0x0000000ca2a27c10 */ /* 0x000fe4000ff7e0ff */
[----:B------:R-:W-:Y:S02]  /*26570*/  IMAD.MOV.U32 R93, RZ, RZ, R170 ;  /* 0x000000ffff5d7224 */ /* 0x000fe400078e00aa */
[----:B------:R-:W-:Y:S01]  /*26580*/  IADD3.X R164, R164, UR7, RZ, P3, !PT ;  /* 0x00000007a4a47c10 */ /* 0x000fe20009ffe4ff */
[----:B------:R1:W-:Y:S04]  /*26590*/  STL [R1+0xc88], R170 ;  /* 0x000c88aa01007387 */ /* 0x0003e80000100800 */
[----:B------:R1:W-:Y:S04]  /*265a0*/  STL [R1+0xc94], R162 ;  /* 0x000c94a201007387 */ /* 0x0003e80000100800 */
[----:B------:R1:W-:Y:S04]  /*265b0*/  LDGSTS.E [R3+0x3a80], [R92.64], P2 ;  /* 0x03a800005c037fae */ /* 0x0003e8000912184a */
[----:B------:R-:W-:Y:S04]  /*265c0*/  STL [R1+0xc90], R164 ;  /* 0x000c90a401007387 */ /* 0x000fe80000100800 */
[----:B-1----:R-:W2:Y:S01]  /*265d0*/  LDL.LU R170, [R1+0x93c] ;  /* 0x00093c0001aa7983 */ /* 0x002ea20000300800 */
[----:B------:R-:W-:Y:S01]  /*265e0*/  IMAD.MOV.U32 R92, RZ, RZ, R162 ;  /* 0x000000ffff5c7224 */ /* 0x000fe200078e00a2 */
[----:B------:R-:W-:-:S02]  /*265f0*/  MOV R93, R164 ;  /* 0x000000a4005d7202 */ /* 0x000fc40000000f00 */
[----:B------:R-:W2:Y:S04]  /*26600*/  LDL.LU R162, [R1+0x9a4] ;  /* 0x0009a40001a27983 */ /* 0x000ea80000300800 */
[----:B------:R1:W-:Y:S01]  /*26610*/  LDGSTS.E [R3+0x3b00], [R92.64], P2 ;  /* 0x03b000005c037fae */ /* 0x0003e2000912184a */
[----:B------:R-:W-:-:S04]  /*26620*/  IADD3 R163, P3, R163, UR12, RZ ;  /* 0x0000000ca3a37c10 */ /* 0x000fc8000ff7e0ff */
[----:B------:R-:W-:Y:S01]  /*26630*/  IADD3.X R167, R167, UR7, RZ, P3, !PT ;  /* 0x00000007a7a77c10 */ /* 0x000fe20009ffe4ff */
[----:B------:R-:W-:Y:S04]  /*26640*/  STL [R1+0xc9c], R163 ;  /* 0x000c9ca301007387 */ /* 0x000fe80000100800 */
[----:B------:R1:W-:Y:S02]  /*26650*/  STL [R1+0xc98], R167 ;  /* 0x000c98a701007387 */ /* 0x0003e40000100800 */
[----:B-1----:R-:W-:Y:S02]  /*26660*/  IMAD.MOV.U32 R93, RZ, RZ, R167 ;  /* 0x000000ffff5d7224 */ /* 0x002fe400078e00a7 */
[----:B------:R-:W2:Y:S04]  /*26670*/  LDL.LU R171, [R1+0x938] ;  /* 0x0009380001ab7983 */ /* 0x000ea80000300800 */
[----:B------:R-:W2:Y:S04]  /*26680*/  LDL.LU R167, [R1+0x9a0] ;  /* 0x0009a00001a77983 */ /* 0x000ea80000300800 */
[----:B------:R-:W1:Y:S01]  /*26690*/  S2R R164, SR_TID.X ;  /* 0x0000000000a47919 */ /* 0x000e620000002100 */
[----:B------:R-:W-:-:S04]  /*266a0*/  ISETP.GT.AND P1, PT, R0, 0x2, PT ;  /* 0x000000020000780c */ /* 0x000fc80003f24270 */
[----:B------:R-:W-:-:S04]  /*266b0*/  SEL R92, RZ, 0x4, !P1 ;  /* 0x00000004ff5c7807 */ /* 0x000fc80004800000 */
[----:B------:R-:W-:-:S04]  /*266c0*/  SEL R92, R92, RZ, !P0 ;  /* 0x000000ff5c5c7207 */ /* 0x000fc80004000000 */
[----:B------:R-:W-:Y:S01]  /*266d0*/  ISETP.NE.U32.AND P1, PT, R92, RZ, PT ;  /* 0x000000ff5c00720c */ /* 0x000fe20003f25070 */
[----:B------:R-:W-:-:S05]  /*266e0*/  IMAD.MOV.U32 R92, RZ, RZ, R163 ;  /* 0x000000ffff5c7224 */ /* 0x000fca00078e00a3 */
[----:B------:R1:W-:Y:S01]  /*266f0*/  LDGSTS.E [R3+0x3b80], [R92.64], P2 ;  /* 0x03b800005c037fae */ /* 0x0003e2000912184a */
[----:B------:R-:W-:Y:S02]  /*26700*/  IADD3 R94, P2, R94, UR12, RZ ;  /* 0x0000000c5e5e7c10 */ /* 0x000fe4000ff5e0ff */
[----:B-1----:R-:W-:-:S03]  /*26710*/  LOP3.LUT R164, R164, 0x1f, RZ, 0xc0, !PT ;  /* 0x0000001fa4a47812 */ /* 0x002fc600078ec0ff */
[----:B------:R1:W-:Y:S02]  /*26720*/  STL [R1+0x924], R94 ;  /* 0x0009245e01007387 */ /* 0x0003e40000100800 */
[----:B------:R-:W-:Y:S02]  /*26730*/  IMAD.SHL.U32 R164, R164, 0x4, RZ ;  /* 0x00000004a4a47824 */ /* 0x000fe400078e00ff */
[----:B------:R-:W-:-:S03]  /*26740*/  IMAD.U32 R92, RZ, RZ, UR6 ;  /* 0x00000006ff5c7e24 */ /* 0x000fc6000f8e00ff */
[----:B------:R-:W-:-:S05]  /*26750*/  LOP3.LUT R163, R164, 0x40, RZ, 0x3c, !PT ;  /* 0x00000040a4a37812 */ /* 0x000fca00078e3cff */
[----:B------:R-:W-:Y:S01]  /*26760*/  IMAD R92, R92, 0x4000, R163 ;  /* 0x000040005c5c7824 */ /* 0x000fe200078e02a3 */
[----:B--2---:R-:W-:-:S05]  /*26770*/  IADD3.X R95, R95, UR7, RZ, P2, !PT ;  /* 0x000000075f5f7c10 */ /* 0x004fca00097fe4ff */
[----:B------:R2:W-:Y:S04]  /*26780*/  STL [R1+0x920], R95 ;  /* 0x0009205f01007387 */ /* 0x0005e80000100800 */
[----:B------:R-:W4:Y:S04]  /*26790*/  LDL.LU R175, [R1+0x9a8] ;  /* 0x0009a80001af7983 */ /* 0x000f280000300800 */
[----:B------:R-:W4:Y:S04]  /*267a0*/  LDL.LU R168, [R1+0x9ac] ;  /* 0x0009ac0001a87983 */ /* 0x000f280000300800 */
[----:B------:R-:W4:Y:S04]  /*267b0*/  LDL.LU R164, [R1+0x9b0] ;  /* 0x0009b00001a47983 */ /* 0x000f280000300800 */
[----:B------:R-:W4:Y:S01]  /*267c0*/  LDL.LU R163, [R1+0x9b4] ;  /* 0x0009b40001a37983 */ /* 0x000f220000300800 */
[----:B---3--:R-:W-:-:S03]  /*267d0*/  IADD3 R173, P2, R173, UR12, RZ ;  /* 0x0000000cadad7c10 */ /* 0x008fc6000ff5e0ff */
[----:B------:R1:W-:Y:S01]  /*267e0*/  LDGSTS.E [R92+0x400], [R94.64], P1 ;  /* 0x004000005e5c7fae */ /* 0x0003e2000892184a */
[----:B------:R-:W-:Y:S02]  /*267f0*/  IADD3.X R174, R174, UR7, RZ, P2, !PT ;  /* 0x00000007aeae7c10 */ /* 0x000fe400097fe4ff */
[----:B--2---:R-:W-:Y:S01]  /*26800*/  IADD3 R166, P3, R166, UR12, RZ ;  /* 0x0000000ca6a67c10 */ /* 0x004fe2000ff7e0ff */
[----:B------:R-:W-:Y:S03]  /*26810*/  STL [R1+0x92c], R173 ;  /* 0x00092cad01007387 */ /* 0x000fe60000100800 */
[----:B------:R-:W-:Y:S01]  /*26820*/  IADD3.X R169, R169, UR7, RZ, P3, !PT ;  /* 0x00000007a9a97c10 */ /* 0x000fe20009ffe4ff */
[----:B-1----:R-:W-:Y:S01]  /*26830*/  IMAD.MOV.U32 R94, RZ, RZ, R173 ;  /* 0x000000ffff5e7224 */ /* 0x002fe200078e00ad */
[----:B------:R-:W-:Y:S01]  /*26840*/  MOV R95, R174 ;  /* 0x000000ae005f7202 */ /* 0x000fe20000000f00 */
[----:B------:R1:W-:Y:S04]  /*26850*/  STL [R1+0x928], R174 ;  /* 0x000928ae01007387 */ /* 0x0003e80000100800 */
[----:B------:R-:W-:Y:S04]  /*26860*/  STL [R1+0x934], R166 ;  /* 0x000934a601007387 */ /* 0x000fe80000100800 */
[----:B------:R2:W-:Y:S04]  /*26870*/  STL [R1+0x930], R169 ;  /* 0x000930a901007387 */ /* 0x0005e80000100800 */
[----:B------:R3:W-:Y:S04]  /*26880*/  LDGSTS.E [R92+0x480], [R94.64], P1 ;  /* 0x004800005e5c7fae */ /* 0x0007e8000892184a */
[----:B-1----:R-:W4:Y:S04]  /*26890*/  LDL.LU R174, [R1+0x9b8] ;  /* 0x0009b80001ae7983 */ /* 0x002f280000300800 */
[----:B------:R-:W4:Y:S01]  /*268a0*/  LDL.LU R173, [R1+0x9bc] ;  /* 0x0009bc0001ad7983 */ /* 0x000f220000300800 */
[----:B---3--:R-:W-:-:S02]  /*268b0*/  IMAD.MOV.U32 R95, RZ, RZ, R169 ;  /* 0x000000ffff5f7224 */ /* 0x008fc400078e00a9 */
[----:B------:R-:W-:Y:S01]  /*268c0*/  IMAD.MOV.U32 R94, RZ, RZ, R166 ;  /* 0x000000ffff5e7224 */ /* 0x000fe200078e00a6 */
[----:B--2---:R-:W3:Y:S04]  /*268d0*/  LDL.LU R169, [R1+0xa20] ;  /* 0x000a200001a97983 */ /* 0x004ee80000300800 */
[----:B------:R-:W3:Y:S04]  /*268e0*/  LDL.LU R166, [R1+0xa24] ;  /* 0x000a240001a67983 */ /* 0x000ee80000300800 */
[----:B------:R1:W-:Y:S01]  /*268f0*/  LDGSTS.E [R92+0x500], [R94.64], P1 ;  /* 0x005000005e5c7fae */ /* 0x0003e2000892184a */
[----:B------:R-:W-:-:S02]  /*26900*/  IADD3 R170, P3, R170, UR12, RZ ;  /* 0x0000000caaaa7c10 */ /* 0x000fc4000ff7e0ff */
[----:B------:R-:W-:-:S03]  /*26910*/  IADD3 R162, P4, R162, UR12, RZ ;  /* 0x0000000ca2a27c10 */ /* 0x000fc6000ff9e0ff */
[----:B------:R-:W-:Y:S01]  /*26920*/  STL [R1+0x93c], R170 ;  /* 0x00093caa01007387 */ /* 0x000fe20000100800 */
[----:B-1----:R-:W-:Y:S01]  /*26930*/  IMAD.MOV.U32 R94, RZ, RZ, R170 ;  /* 0x000000ffff5e7224 */ /* 0x002fe200078e00aa */
[----:B------:R-:W-:Y:S02]  /*26940*/  IADD3.X R171, R171, UR7, RZ, P3, !PT ;  /* 0x00000007abab7c10 */ /* 0x000fe40009ffe4ff */
[----:B------:R-:W-:-:S03]  /*26950*/  IADD3.X R167, R167, UR7, RZ, P4, !PT ;  /* 0x00000007a7a77c10 */ /* 0x000fc6000a7fe4ff */
[----:B------:R-:W-:Y:S01]  /*26960*/  IMAD.MOV.U32 R95, RZ, RZ, R171 ;  /* 0x000000ffff5f7224 */ /* 0x000fe200078e00ab */
[----:B------:R1:W-:Y:S04]  /*26970*/  STL [R1+0x938], R171 ;  /* 0x000938ab01007387 */ /* 0x0003e80000100800 */
[----:B------:R-:W-:Y:S04]  /*26980*/  STL [R1+0x9a4], R162 ;  /* 0x0009a4a201007387 */ /* 0x000fe80000100800 */
[----:B------:R1:W-:Y:S04]  /*26990*/  STL [R1+0x9a0], R167 ;  /* 0x0009a0a701007387 */ /* 0x0003e80000100800 */
[----:B-1----:R-:W3:Y:S04]  /*269a0*/  LDL.LU R171, [R1+0xa28] ;  /* 0x000a280001ab7983 */ /* 0x002ee80000300800 */
[----:B------:R1:W-:Y:S04]  /*269b0*/  LDGSTS.E [R92+0x580], [R94.64], P1 ;  /* 0x005800005e5c7fae */ /* 0x0003e8000892184a */
[----:B------:R-:W3:Y:S01]  /*269c0*/  LDL.LU R170, [R1+0xa2c] ;  /* 0x000a2c0001aa7983 */ /* 0x000ee20000300800 */
[----:B-1----:R-:W-:-:S02]  /*269d0*/  IMAD.MOV.U32 R95, RZ, RZ, R167 ;  /* 0x000000ffff5f7224 */ /* 0x002fc400078e00a7 */
[----:B------:R-:W-:Y:S01]  /*269e0*/  IMAD.MOV.U32 R94, RZ, RZ, R162 ;  /* 0x000000ffff5e7224 */ /* 0x000fe200078e00a2 */
[----:B------:R-:W3:Y:S04]  /*269f0*/  LDL.LU R167, [R1+0xa30] ;  /* 0x000a300001a77983 */ /* 0x000ee80000300800 */
[----:B------:R-:W3:Y:S01]  /*26a00*/  LDL.LU R162, [R1+0xa34] ;  /* 0x000a340001a27983 */ /* 0x000ee20000300800 */
[----:B------:R-:W-:-:S04]  /*26a10*/  ISETP.GT.AND P2, PT, R0, 0x6, PT ;  /* 0x000000060000780c */ /* 0x000fc80003f44270 */
[----:B------:R-:W-:-:S04]  /*26a20*/  SEL R93, RZ, 0x4, !P2 ;  /* 0x00000004ff5d7807 */ /* 0x000fc80005000000 */
[----:B------:R-:W-:-:S04]  /*26a30*/  SEL R93, R93, RZ, !P0 ;  /* 0x000000ff5d5d7207 */ /* 0x000fc80004000000 */
[----:B------:R-:W-:Y:S11]  /*26a40*/  ISETP.NE.U32.AND P2, PT, R93, RZ, PT ;  /* 0x000000ff5d00720c */ /* 0x000ff60003f45070 */
[----:B------:R-:W-:Y:S02]  /*26a50*/  @!UPT UIADD3 URZ, URZ, URZ, URZ ;  /* 0x0000003f3f3ff290 */ /* 0x000fe4000fffe03f */
[----:B------:R1:W-:Y:S01]  /*26a60*/  LDGSTS.E [R92+0xc00], [R94.64], P2 ;  /* 0x00c000005e5c7fae */ /* 0x0003e2000912184a */
[----:B----4-:R-:W-:-:S04]  /*26a70*/  IADD3 R168, P1, R168, UR12, RZ ;  /* 0x0000000ca8a87c10 */ /* 0x010fc8000ff3e0ff */
[----:B------:R-:W-:Y:S02]  /*26a80*/  IADD3.X R175, R175, UR7, RZ, P1, !PT ;  /* 0x00000007afaf7c10 */ /* 0x000fe40008ffe4ff */
[----:B------:R-:W-:-:S03]  /*26a90*/  IADD3 R163, P3, R163, UR12, RZ ;  /* 0x0000000ca3a37c10 */ /* 0x000fc6000ff7e0ff */
[----:B-1----:R-:W-:Y:S01]  /*26aa0*/  IMAD.MOV.U32 R95, RZ, RZ, R175 ;  /* 0x000000ffff5f7224 */ /* 0x002fe200078e00af */
[----:B------:R-:W-:Y:S02]  /*26ab0*/  MOV R94, R168 ;  /* 0x000000a8005e7202 */ /* 0x000fe40000000f00 */
[----:B------:R-:W-:Y:S01]  /*26ac0*/  IADD3.X R164, R164, UR7, RZ, P3, !PT ;  /* 0x00000007a4a47c10 */ /* 0x000fe20009ffe4ff */
[----:B------:R-:W-:Y:S04]  /*26ad0*/  STL [R1+0x9ac], R168 ;  /* 0x0009aca801007387 */ /* 0x000fe80000100800 */
[----:B------:R1:W-:Y:S04]  /*26ae0*/  STL [R1+0x9a8], R175 ;  /* 0x0009a8af01007387 */ /* 0x0003e80000100800 */
[----:B------:R-:W-:Y:S04]  /*26af0*/  STL [R1+0x9b4], R163 ;  /* 0x0009b4a301007387 */ /* 0x000fe80000100800 */
[----:B------:R4:W-:Y:S04]  /*26b00*/  STL [R1+0x9b0], R164 ;  /* 0x0009b0a401007387 */ /* 0x0009e80000100800 */
[----:B------:R4:W-:Y:S04]  /*26b10*/  LDGSTS.E [R92+0xc80], [R94.64], P2 ;  /* 0x00c800005e5c7fae */ /* 0x0009e8000912184a */
[----:B-1----:R-:W2:Y:S04]  /*26b20*/  LDL.LU R175, [R1+0xa38] ;  /* 0x000a380001af7983 */ /* 0x002ea80000300800 */
[----:B------:R-:W2:Y:S01]  /*26b30*/  LDL.LU R168, [R1+0xa3c] ;  /* 0x000a3c0001a87983 */ /* 0x000ea20000300800 */
[----:B----4-:R-:W-:-:S02]  /*26b40*/  IMAD.MOV.U32 R95, RZ, RZ, R164 ;  /* 0x000000ffff5f7224 */ /* 0x010fc400078e00a4 */
[----:B------:R-:W-:Y:S01]  /*26b50*/  IMAD.MOV.U32 R94, RZ, RZ, R163 ;  /* 0x000000ffff5e7224 */ /* 0x000fe200078e00a3 */
[----:B------:R-:W4:Y:S04]  /*26b60*/  LDL.LU R164, [R1+0xaa0] ;  /* 0x000aa00001a47983 */ /* 0x000f280000300800 */
[----:B------:R-:W4:Y:S01]  /*26b70*/  LDL.LU R163, [R1+0xaa4] ;  /* 0x000aa40001a37983 */ /* 0x000f220000300800 */
[----:B------:R-:W-:Y:S02]  /*26b80*/  IADD3 R173, P3, R173, UR12, RZ ;  /* 0x0000000cadad7c10 */ /* 0x000fe4000ff7e0ff */
[----:B------:R-:W-:Y:S01]  /*26b90*/  ISETP.GT.AND P1, PT, R0, 0xa, PT ;  /* 0x0000000a0000780c */ /* 0x000fe20003f24270 */
[----:B------:R1:W-:Y:S01]  /*26ba0*/  LDGSTS.E [R92+0xd00], [R94.64], P2 ;  /* 0x00d000005e5c7fae */ /* 0x0003e2000912184a */
[----:B------:R-:W-:-:S02]  /*26bb0*/  IADD3.X R174, R174, UR7, RZ, P3, !PT ;  /* 0x00000007aeae7c10 */ /* 0x000fc40009ffe4ff */
[----:B---3--:R-:W-:Y:S01]  /*26bc0*/  IADD3 R166, P4, R166, UR12, RZ ;  /* 0x0000000ca6a67c10 */ /* 0x008fe2000ff9e0ff */
[----:B------:R-:W-:Y:S03]  /*26bd0*/  STL [R1+0x9bc], R173 ;  /* 0x0009bcad01007387 */ /* 0x000fe60000100800 */
[----:B------:R-:W-:Y:S01]  /*26be0*/  IADD3.X R169, R169, UR7, RZ, P4, !PT ;  /* 0x00000007a9a97c10 */ /* 0x000fe2000a7fe4ff */
[----:B------:R3:W-:Y:S01]  /*26bf0*/  STL [R1+0x9b8], R174 ;  /* 0x0009b8ae01007387 */ /* 0x0007e20000100800 */
[----:B-1----:R-:W-:Y:S02]  /*26c00*/  IMAD.MOV.U32 R94, RZ, RZ, R173 ;  /* 0x000000ffff5e7224 */ /* 0x002fe400078e00ad */
[----:B------:R-:W-:Y:S01]  /*26c10*/  IMAD.MOV.U32 R95, RZ, RZ, R174 ;  /* 0x000000ffff5f7224 */ /* 0x000fe200078e00ae */
[----:B------:R-:W-:Y:S01]  /*26c20*/  STL [R1+0xa24], R166 ;  /* 0x000a24a601007387 */ /* 0x000fe20000100800 */
[----:B------:R-:W-:-:S03]  /*26c30*/  SEL R93, RZ, 0x4, !P1 ;  /* 0x00000004ff5d7807 */ /* 0x000fc60004800000 */
[----:B------:R1:W-:Y:S01]  /*26c40*/  STL [R1+0xa20], R169 ;  /* 0x000a20a901007387 */ /* 0x0003e20000100800 */
[----:B------:R-:W-:-:S03]  /*26c50*/  SEL R93, R93, RZ, !P0 ;  /* 0x000000ff5d5d7207 */ /* 0x000fc60004000000 */
[----:B---3--:R-:W3:Y:S04]  /*26c60*/  LDL.LU R174, [R1+0xaa8] ;  /* 0x000aa80001ae7983 */ /* 0x008ee80000300800 */
[----:B------:R-:W3:Y:S04]  /*26c70*/  LDL.LU R173, [R1+0xaac] ;  /* 0x000aac0001ad7983 */ /* 0x000ee80000300800 */
[----:B------:R1:W-:Y:S01]  /*26c80*/  LDGSTS.E [R92+0xd80], [R94.64], P2 ;  /* 0x00d800005e5c7fae */ /* 0x0003e2000912184a */
[----:B------:R-:W-:Y:S02]  /*26c90*/  ISETP.NE.U32.AND P1, PT, R93, RZ, PT ;  /* 0x000000ff5d00720c */ /* 0x000fe40003f25070 */
[----:B-1----:R-:W-:Y:S01]  /*26ca0*/  MOV R95, R169 ;  /* 0x000000a9005f7202 */ /* 0x002fe20000000f00 */
[----:B------:R-:W-:Y:S01]  /*26cb0*/  IMAD.MOV.U32 R94, RZ, RZ, R166 ;  /* 0x000000ffff5e7224 */ /* 0x000fe200078e00a6 */
[----:B------:R-:W3:Y:S04]  /*26cc0*/  LDL.LU R169, [R1+0xab0] ;  /* 0x000ab00001a97983 */ /* 0x000ee80000300800 */
[----:B------:R-:W3:Y:S05]  /*26cd0*/  LDL.LU R166, [R1+0xab4] ;  /* 0x000ab40001a67983 */ /* 0x000eea0000300800 */
[----:B------:R1:W-:Y:S01]  /*26ce0*/  LDGSTS.E [R92+0x1400], [R94.64], P1 ;  /* 0x014000005e5c7fae */ /* 0x0003e2000892184a */
[----:B------:R-:W-:-:S04]  /*26cf0*/  IADD3 R170, P2, R170, UR12, RZ ;  /* 0x0000000caaaa7c10 */ /* 0x000fc8000ff5e0ff */
[----:B------:R-:W-:Y:S01]  /*26d00*/  IADD3.X R171, R171, UR7, RZ, P2, !PT ;  /* 0x00000007abab7c10 */ /* 0x000fe200097fe4ff */
[----:B------:R-:W-:Y:S01]  /*26d10*/  STL [R1+0xa2c], R170 ;  /* 0x000a2caa01007387 */ /* 0x000fe20000100800 */
[----:B-1----:R-:W-:-:S03]  /*26d20*/  IMAD.MOV.U32 R94, RZ, RZ, R170 ;  /* 0x000000ffff5e7224 */ /* 0x002fc600078e00aa */
[----:B------:R-:W-:Y:S01]  /*26d30*/  IMAD.MOV.U32 R95, RZ, RZ, R171 ;  /* 0x000000ffff5f7224 */ /* 0x000fe200078e00ab */
[----:B------:R-:W-:Y:S01]  /*26d40*/  IADD3 R162, P3, R162, UR12, RZ ;  /* 0x0000000ca2a27c10 */ /* 0x000fe2000ff7e0ff */
[----:B------:R1:W-:Y:S03]  /*26d50*/  STL [R1+0xa28], R171 ;  /* 0x000a28ab01007387 */ /* 0x0003e60000100800 */
[----:B------:R-:W-:Y:S01]  /*26d60*/  IADD3.X R167, R167, UR7, RZ, P3, !PT ;  /* 0x00000007a7a77c10 */ /* 0x000fe20009ffe4ff */
        /* <DEDUP_REMOVED lines=8> */
[----:B------:R-:W3:Y:S04]  /*26df0*/  LDL.LU R162, [R1+0xb24] ;  /* 0x000b240001a27983 */ /* 0x000ee80000300800 */
[----:B------:R1:W-:Y:S01]  /*26e00*/  LDGSTS.E [R92+0x1500], [R94.64], P1 ;  /* 0x015000005e5c7fae */ /* 0x0003e2000892184a */
[----:B------:R-:W-:-:S04]  /*26e10*/  ISETP.GT.AND P2, PT, R0, 0xe, PT ;  /* 0x0000000e0000780c */ /* 0x000fc80003f44270 */
[----:B------:R-:W-:-:S04]  /*26e20*/  SEL R93, RZ, 0x4, !P2 ;  /* 0x00000004ff5d7807 */ /* 0x000fc80005000000 */
[----:B------:R-:W-:-:S04]  /*26e30*/  SEL R93, R93, RZ, !P0 ;  /* 0x000000ff5d5d7207 */ /* 0x000fc80004000000 */
[----:B------:R-:W-:Y:S02]  /*26e40*/  ISETP.NE.U32.AND P2, PT, R93, RZ, PT ;  /* 0x000000ff5d00720c */ /* 0x000fe40003f45070 */
[----:B--2---:R-:W-:-:S04]  /*26e50*/  IADD3 R168, P3, R168, UR12, RZ ;  /* 0x0000000ca8a87c10 */ /* 0x004fc8000ff7e0ff */
[----:B------:R-:W-:Y:S01]  /*26e60*/  IADD3.X R175, R175, UR7, RZ, P3, !PT ;  /* 0x00000007afaf7c10 */ /* 0x000fe20009ffe4ff */
[----:B------:R-:W-:Y:S01]  /*26e70*/  STL [R1+0xa3c], R168 ;  /* 0x000a3ca801007387 */ /* 0x000fe20000100800 */
[----:B----4-:R-:W-:-:S03]  /*26e80*/  IADD3 R163, P4, R163, UR12, RZ ;  /* 0x0000000ca3a37c10 */ /* 0x010fc6000ff9e0ff */
[----:B------:R2:W-:Y:S01]  /*26e90*/  STL [R1+0xa38], R175 ;  /* 0x000a38af01007387 */ /* 0x0005e20000100800 */
[----:B------:R-:W-:Y:S01]  /*26ea0*/  IADD3.X R164, R164, UR7, RZ, P4, !PT ;  /* 0x00000007a4a47c10 */ /* 0x000fe2000a7fe4ff */
[----:B-1----:R-:W-:Y:S02]  /*26eb0*/  IMAD.MOV.U32 R94, RZ, RZ, R168 ;  /* 0x000000ffff5e7224 */ /* 0x002fe400078e00a8 */
[----:B------:R-:W-:Y:S01]  /*26ec0*/  STL [R1+0xaa4], R163 ;  /* 0x000aa4a301007387 */ /* 0x000fe20000100800 */
[----:B------:R-:W-:-:S03]  /*26ed0*/  IMAD.MOV.U32 R95, RZ, RZ, R175 ;  /* 0x000000ffff5f7224 */ /* 0x000fc600078e00af */
[----:B------:R1:W-:Y:S04]  /*26ee0*/  STL [R1+0xaa0], R164 ;  /* 0x000aa0a401007387 */ /* 0x0003e80000100800 */
[----:B--2---:R-:W2:Y:S04]  /*26ef0*/  LDL.LU R175, [R1+0xb28] ;  /* 0x000b280001af7983 */ /* 0x004ea80000300800 */
[----:B------:R-:W4:Y:S04]  /*26f00*/  LDL.LU R168, [R1+0xb2c] ;  /* 0x000b2c0001a87983 */ /* 0x000f280000300800 */
[----:B------:R1:W-:Y:S02]  /*26f10*/  LDGSTS.E [R92+0x1580], [R94.64], P1 ;  /* 0x015800005e5c7fae */ /* 0x0003e4000892184a */
[----:B-1----:R-:W-:Y:S01]  /*26f20*/  IMAD.MOV.U32 R95, RZ, RZ, R164 ;  /* 0x000000ffff5f7224 */ /* 0x002fe200078e00a4 */
[----:B------:R-:W-:Y:S01]  /*26f30*/  MOV R94, R163 ;  /* 0x000000a3005e7202 */ /* 0x000fe20000000f00 */
[----:B------:R-:W2:Y:S04]  /*26f40*/  LDL.LU R164, [R1+0xb30] ;  /* 0x000b300001a47983 */ /* 0x000ea80000300800 */
[----:B------:R-:W2:Y:S01]  /*26f50*/  LDL.LU R163, [R1+0xb34] ;  /* 0x000b340001a37983 */ /* 0x000ea20000300800 */
[----:B---3--:R-:W-:-:S03]  /*26f60*/  IADD3 R173, P1, R173, UR12, RZ ;  /* 0x0000000cadad7c10 */ /* 0x008fc6000ff3e0ff */
[----:B------:R1:W-:Y:S01]  /*26f70*/  LDGSTS.E [R92+0x1c00], [R94.64], P2 ;  /* 0x01c000005e5c7fae */ /* 0x0003e2000912184a */
[----:B------:R-:W-:Y:S02]  /*26f80*/  IADD3.X R174, R174, UR7, RZ, P1, !PT ;  /* 0x00000007aeae7c10 */ /* 0x000fe40008ffe4ff */
[----:B------:R-:W-:Y:S01]  /*26f90*/  IADD3 R166, P3, R166, UR12, RZ ;  /* 0x0000000ca6a67c10 */ /* 0x000fe2000ff7e0ff */
[----:B------:R-:W-:Y:S01]  /*26fa0*/  STL [R1+0xaac], R173 ;  /* 0x000aacad01007387 */ /* 0x000fe20000100800 */
[----:B-1----:R-:W-:Y:S02]  /*26fb0*/  IMAD.MOV.U32 R94, RZ, RZ, R173 ;  /* 0x000000ffff5e7224 */ /* 0x002fe400078e00ad */
[----:B------:R-:W-:Y:S01]  /*26fc0*/  IADD3.X R169, R169, UR7, RZ, P3, !PT ;  /* 0x00000007a9a97c10 */ /* 0x000fe20009ffe4ff */
[----:B------:R-:W-:Y:S01]  /*26fd0*/  IMAD.MOV.U32 R95, RZ, RZ, R174 ;  /* 0x000000ffff5f7224 */ /* 0x000fe200078e00ae */
        /* <DEDUP_REMOVED lines=11> */
[----:B------:R-:W-:-:S04]  /*27090*/  IADD3 R170, P3, R170, UR12, RZ ;  /* 0x0000000caaaa7c10 */ /* 0x000fc8000ff7e0ff */
[----:B------:R-:W-:Y:S01]  /*270a0*/  IADD3.X R171, R171, UR7, RZ, P3, !PT ;  /* 0x00000007abab7c10 */ /* 0x000fe20009ffe4ff */
[----:B-1----:R-:W-:Y:S01]  /*270b0*/  IMAD.MOV.U32 R94, RZ, RZ, R170 ;  /* 0x000000ffff5e7224 */ /* 0x002fe200078e00aa */
[----:B------:R-:W-:Y:S02]  /*270c0*/  STL [R1+0xabc], R170 ;  /* 0x000abcaa01007387 */ /* 0x000fe40000100800 */
[----:B------:R-:W-:Y:S02]  /*270d0*/  MOV R95, R171 ;  /* 0x000000ab005f7202 */ /* 0x000fe40000000f00 */
[----:B------:R-:W-:Y:S01]  /*270e0*/  IADD3 R162, P4, R162, UR12, RZ ;  /* 0x0000000ca2a27c10 */ /* 0x000fe2000ff9e0ff */
[----:B------:R1:W-:Y:S03]  /*270f0*/  STL [R1+0xab8], R171 ;  /* 0x000ab8ab01007387 */ /* 0x0003e60000100800 */
[----:B------:R-:W-:Y:S01]  /*27100*/  IADD3.X R167, R167, UR7, RZ, P4, !PT ;  /* 0x00000007a7a77c10 */ /* 0x000fe2000a7fe4ff */
[----:B------:R-:W-:Y:S04]  /*27110*/  STL [R1+0xb24], R162 ;  /* 0x000b24a201007387 */ /* 0x000fe80000100800 */
[----:B------:R1:W-:Y:S04]  /*27120*/  STL [R1+0xb20], R167 ;  /* 0x000b20a701007387 */ /* 0x0003e80000100800 */
[----:B------:R1:W-:Y:S04]  /*27130*/  LDGSTS.E [R92+0x1d80], [R94.64], P2 ;  /* 0x01d800005e5c7fae */ /* 0x0003e8000912184a */
[----:B-1----:R-:W3:Y:S04]  /*27140*/  LDL.LU R171, [R1+0xba8] ;  /* 0x000ba80001ab7983 */ /* 0x002ee80000300800 */
[----:B------:R-:W3:Y:S01]  /*27150*/  LDL.LU R170, [R1+0xbac] ;  /* 0x000bac0001aa7983 */ /* 0x000ee20000300800 */
[----:B------:R-:W-:-:S02]  /*27160*/  IMAD.MOV.U32 R95, RZ, RZ, R167 ;  /* 0x000000ffff5f7224 */ /* 0x000fc400078e00a7 */
        /* <DEDUP_REMOVED lines=21> */
[----:B------:R-:W-:-:S03]  /*272c0*/  IMAD.MOV.U32 R95, RZ, RZ, R164 ;  /* 0x000000ffff5f7224 */ /* 0x000fc600078e00a4 */
[----:B-1----:R-:W4:Y:S04]  /*272d0*/  LDL.LU R175, [R1+0xbb8] ;  /* 0x000bb80001af7983 */ /* 0x002f280000300800 */
[----:B------:R-:W4:Y:S04]  /*272e0*/  LDL.LU R168, [R1+0xbbc] ;  /* 0x000bbc0001a87983 */ /* 0x000f280000300800 */
[----:B--2---:R-:W2:Y:S04]  /*272f0*/  LDL.LU R164, [R1+0xc20] ;  /* 0x000c200001a47983 */ /* 0x004ea80000300800 */
[----:B------:R-:W2:Y:S01]  /*27300*/  LDL.LU R163, [R1+0xc24] ;  /* 0x000c240001a37983 */ /* 0x000ea20000300800 */
[----:B------:R-:W-:-:S03]  /*27310*/  ISETP.GT.AND P2, PT, R0, 0x16, PT ;  /* 0x000000160000780c */ /* 0x000fc60003f44270 */
[----:B------:R1:W-:Y:S01]  /*27320*/  LDGSTS.E [R92+0x2500], [R94.64], P1 ;  /* 0x025000005e5c7fae */ /* 0x0003e2000892184a */
[----:B------:R-:W-:-:S04]  /*27330*/  IADD3 R173, P3, R173, UR12, RZ ;  /* 0x0000000cadad7c10 */ /* 0x000fc8000ff7e0ff */
[----:B------:R-:W-:Y:S01]  /*27340*/  IADD3.X R174, R174, UR7, RZ, P3, !PT ;  /* 0x00000007aeae7c10 */ /* 0x000fe20009ffe4ff */
[----:B------:R-:W-:Y:S01]  /*27350*/  STL [R1+0xb3c], R173 ;  /* 0x000b3cad01007387 */ /* 0x000fe20000100800 */
[----:B---3--:R-:W-:-:S03]  /*27360*/  IADD3 R166, P4, R166, UR12, RZ ;  /* 0x0000000ca6a67c10 */ /* 0x008fc6000ff9e0ff */
[----:B------:R3:W-:Y:S01]  /*27370*/  STL [R1+0xb38], R174 ;  /* 0x000b38ae01007387 */ /* 0x0007e20000100800 */
[----:B------:R-:W-:Y:S01]  /*27380*/  IADD3.X R169, R169, UR7, RZ, P4, !PT ;  /* 0x00000007a9a97c10 */ /* 0x000fe2000a7fe4ff */
[----:B-1----:R-:W-:Y:S01]  /*27390*/  IMAD.MOV.U32 R95, RZ, RZ, R174 ;  /* 0x000000ffff5f7224 */ /* 0x002fe200078e00ae */
[----:B------:R-:W-:Y:S01]  /*273a0*/  MOV R94, R173 ;  /* 0x000000ad005e7202 */ /* 0x000fe20000000f00 */
[----:B------:R-:W-:Y:S01]  /*273b0*/  STL [R1+0xba4], R166 ;  /* 0x000ba4a601007387 */ /* 0x000fe20000100800 */
[----:B------:R-:W-:-:S03]  /*273c0*/  SEL R93, RZ, 0x4, !P2 ;  /* 0x00000004ff5d7807 */ /* 0x000fc60005000000 */
[----:B------:R1:W-:Y:S04]  /*273d0*/  STL [R1+0xba0], R169 ;  /* 0x000ba0a901007387 */ /* 0x0003e80000100800 */
[----:B---3--:R-:W3:Y:S01]  /*273e0*/  LDL.LU R174, [R1+0xc28] ;  /* 0x000c280001ae7983 */ /* 0x008ee20000300800 */
[----:B------:R-:W-:-:S03]  /*273f0*/  SEL R93, R93, RZ, !P0 ;  /* 0x000000ff5d5d7207 */ /* 0x000fc60004000000 */
[----:B------:R-:W3:Y:S04]  /*27400*/  LDL.LU R173, [R1+0xc2c] ;  /* 0x000c2c0001ad7983 */ /* 0x000ee80000300800 */
[----:B------:R1:W-:Y:S01]  /*27410*/  LDGSTS.E [R92+0x2580], [R94.64], P1 ;  /* 0x025800005e5c7fae */ /* 0x0003e2000892184a */
[----:B------:R-:W-:Y:S01]  /*27420*/  ISETP.NE.U32.AND P2, PT, R93, RZ, PT ;  /* 0x000000ff5d00720c */ /* 0x000fe20003f45070 */
[----:B-1----:R-:W-:Y:S02]  /*27430*/  IMAD.MOV.U32 R95, RZ, RZ, R169 ;  /* 0x000000ffff5f7224 */ /* 0x002fe400078e00a9 */
[----:B------:R-:W-:Y:S01]  /*27440*/  IMAD.MOV.U32 R94, RZ, RZ, R166 ;  /* 0x000000ffff5e7224 */ /* 0x000fe200078e00a6 */
[----:B------:R-:W3:Y:S04]  /*27450*/  LDL.LU R169, [R1+0xc30] ;  /* 0x000c300001a97983 */ /* 0x000ee80000300800 */
[----:B------:R-:W3:Y:S05]  /*27460*/  LDL.LU R166, [R1+0xc34] ;  /* 0x000c340001a67983 */ /* 0x000eea0000300800 */
[----:B------:R1:W-:Y:S01]  /*27470*/  LDGSTS.E [R92+0x2c00], [R94.64], P2 ;  /* 0x02c000005e5c7fae */ /* 0x0003e2000912184a */
[----:B------:R-:W-:-:S04]  /*27480*/  IADD3 R170, P1, R170, UR12, RZ ;  /* 0x0000000caaaa7c10 */ /* 0x000fc8000ff3e0ff */
[----:B------:R-:W-:Y:S01]  /*27490*/  IADD3.X R171, R171, UR7, RZ, P1, !PT ;  /* 0x00000007abab7c10 */ /* 0x000fe20008ffe4ff */
[----:B------:R-:W-:Y:S01]  /*274a0*/  STL [R1+0xbac], R170 ;  /* 0x000bacaa01007387 */ /* 0x000fe20000100800 */
[----:B------:R-:W-:-:S03]  /*274b0*/  IADD3 R162, P3, R162, UR12, RZ ;  /* 0x0000000ca2a27c10 */ /* 0x000fc6000ff7e0ff */
[----:B------:R1:W-:Y:S01]  /*274c0*/  STL [R1+0xba8], R171 ;  /* 0x000ba8ab01007387 */ /* 0x0003e20000100800 */
[----:B------:R-:W-:Y:S01]  /*274d0*/  IADD3.X R167, R167, UR7, RZ, P3, !PT ;  /* 0x00000007a7a77c10 */ /* 0x000fe20009ffe4ff */
[----:B-1----:R-:W-:Y:S02]  /*274e0*/  IMAD.MOV.U32 R94, RZ, RZ, R170 ;  /* 0x000000ffff5e7224 */ /* 0x002fe400078e00aa */
[----:B------:R-:W-:Y:S01]  /*274f0*/  STL [R1+0xbb4], R162 ;  /* 0x000bb4a201007387 */ /* 0x000fe20000100800 */
[----:B------:R-:W-:-:S03]  /*27500*/  IMAD.MOV.U32 R95, RZ, RZ, R171 ;  /* 0x000000ffff5f7224 */ /* 0x000fc600078e00ab */
[----:B------:R1:W-:Y:S04]  /*27510*/  STL [R1+0xbb0], R167 ;  /* 0x000bb0a701007387 */ /* 0x0003e80000100800 */
[----:B------:R-:W3:Y:S04]  /*27520*/  LDL.LU R171, [R1+0xc38] ;  /* 0x000c380001ab7983 */ /* 0x000ee80000300800 */
[----:B------:R-:W3:Y:S04]  /*27530*/  LDL.LU R170, [R1+0xc3c] ;  /* 0x000c3c0001aa7983 */ /* 0x000ee80000300800 */
[----:B------:R1:W-:Y:S02]  /*27540*/  LDGSTS.E [R92+0x2c80], [R94.64], P2 ;  /* 0x02c800005e5c7fae */ /* 0x0003e4000912184a */
[----:B-1----:R-:W-:Y:S01]  /*27550*/  MOV R95, R167 ;  /* 0x000000a7005f7202 */ /* 0x002fe20000000f00 */
[----:B------:R-:W-:Y:S01]  /*27560*/  IMAD.MOV.U32 R94, RZ, RZ, R162 ;  /* 0x000000ffff5e7224 */ /* 0x000fe200078e00a2 */
[----:B------:R-:W3:Y:S04]  /*27570*/  LDL.LU R167, [R1+0xca0] ;  /* 0x000ca00001a77983 */ /* 0x000ee80000300800 */
[----:B------:R-:W3:Y:S01]  /*27580*/  LDL.LU R162, [R1+0xca4] ;  /* 0x000ca40001a27983 */ /* 0x000ee20000300800 */
[----:B------:R-:W-:-:S03]  /*27590*/  ISETP.GT.AND P1, PT, R0, 0x1a, PT ;  /* 0x0000001a0000780c */ /* 0x000fc60003f24270 */
[----:B------:R1:W-:Y:S01]  /*275a0*/  LDGSTS.E [R92+0x2d00], [R94.64], P2 ;  /* 0x02d000005e5c7fae */ /* 0x0003e2000912184a */
[----:B------:R-:W-:-:S04]  /*275b0*/  SEL R93, RZ, 0x4, !P1 ;  /* 0x00000004ff5d7807 */ /* 0x000fc80004800000 */
[----:B------:R-:W-:-:S04]  /*275c0*/  SEL R93, R93, RZ, !P0 ;  /* 0x000000ff5d5d7207 */ /* 0x000fc80004000000 */
[----:B------:R-:W-:Y:S02]  /*275d0*/  ISETP.NE.U32.AND P1, PT, R93, RZ, PT ;  /* 0x000000ff5d00720c */ /* 0x000fe40003f25070 */
[----:B----4-:R-:W-:-:S04]  /*275e0*/  IADD3 R168, P3, R168, UR12, RZ ;  /* 0x0000000ca8a87c10 */ /* 0x010fc8000ff7e0ff */
        /* <DEDUP_REMOVED lines=10> */
[----:B------:R-:W4:Y:S04]  /*27690*/  LDL.LU R168, [R1+0xcac] ;  /* 0x000cac0001a87983 */ /* 0x000f280000300800 */
[----:B------:R1:W-:Y:S02]  /*276a0*/  LDGSTS.E [R92+0x2d80], [R94.64], P2 ;  /* 0x02d800005e5c7fae */ /* 0x0003e4000912184a */
[----:B-1----:R-:W-:-:S02]  /*276b0*/  IMAD.MOV.U32 R95, RZ, RZ, R164 ;  /* 0x000000ffff5f7224 */ /* 0x002fc400078e00a4 */
[----:B------:R-:W-:Y:S01]  /*276c0*/  IMAD.MOV.U32 R94, RZ, RZ, R163 ;  /* 0x000000ffff5e7224 */ /* 0x000fe200078e00a3 */
[----:B------:R-:W2:Y:S04]  /*276d0*/  LDL.LU R164, [R1+0xcb0] ;  /* 0x000cb00001a47983 */ /* 0x000ea80000300800 */
[----:B------:R-:W2:Y:S01]  /*276e0*/  LDL.LU R163, [R1+0xcb4] ;  /* 0x000cb40001a37983 */ /* 0x000ea20000300800 */
[----:B---3--:R-:W-:-:S03]  /*276f0*/  IADD3 R173, P2, R173, UR12, RZ ;  /* 0x0000000cadad7c10 */ /* 0x008fc6000ff5e0ff */
[----:B------:R1:W-:Y:S01]  /*27700*/  LDGSTS.E [R92+0x3400], [R94.64], P1 ;  /* 0x034000005e5c7fae */ /* 0x0003e2000892184a */
[----:B------:R-:W-:-:S03]  /*27710*/  IADD3.X R174, R174, UR7, RZ, P2, !PT ;  /* 0x00000007aeae7c10 */ /* 0x000fc600097fe4ff */
[----:B------:R-:W-:Y:S04]  /*27720*/  STL [R1+0xc2c], R173 ;  /* 0x000c2cad01007387 */ /* 0x000fe80000100800 */
[----:B------:R3:W-:Y:S01]  /*27730*/  STL [R1+0xc28], R174 ;  /* 0x000c28ae01007387 */ /* 0x0007e20000100800 */
[----:B-1----:R-:W-:Y:S02]  /*27740*/  IMAD.MOV.U32 R94, RZ, RZ, R173 ;  /* 0x000000ffff5e7224 */ /* 0x002fe400078e00ad */
[----:B------:R-:W-:Y:S01]  /*27750*/  IMAD.MOV.U32 R95, RZ, RZ, R174 ;  /* 0x000000ffff5f7224 */ /* 0x000fe200078e00ae */
[----:B------:R-:W-:-:S04]  /*27760*/  IADD3 R166, P3, R166, UR12, RZ ;  /* 0x0000000ca6a67c10 */ /* 0x000fc8000ff7e0ff */
[----:B------:R1:W-:Y:S01]  /*27770*/  LDGSTS.E [R92+0x3480], [R94.64], P1 ;  /* 0x034800005e5c7fae */ /* 0x0003e2000892184a */
[----:B------:R-:W-:-:S03]  /*27780*/  IADD3.X R169, R169, UR7, RZ, P3, !PT ;  /* 0x00000007a9a97c10 */ /* 0x000fc60009ffe4ff */
[----:B------:R-:W-:Y:S04]  /*27790*/  STL [R1+0xc34], R166 ;  /* 0x000c34a601007387 */ /* 0x000fe80000100800 */
[----:B------:R3:W-:Y:S01]  /*277a0*/  STL [R1+0xc30], R169 ;  /* 0x000c30a901007387 */ /* 0x0007e20000100800 */
[----:B-1----:R-:W-:-:S03]  /*277b0*/  IMAD.MOV.U32 R95, RZ, RZ, R169 ;  /* 0x000000ffff5f7224 */ /* 0x002fc600078e00a9 */
[----:B---3--:R-:W3:Y:S04]  /*277c0*/  LDL.LU R174, [R1+0xcb8] ;  /* 0x000cb80001ae7983 */ /* 0x008ee80000300800 */
[----:B------:R-:W3:Y:S01]  /*277d0*/  LDL.LU R169, [R1+0xcbc] ;  /* 0x000cbc0001a97983 */ /* 0x000ee20000300800 */
[----:B------:R-:W-:-:S03]  /*277e0*/  MOV R94, R166 ;  /* 0x000000a6005e7202 */ /* 0x000fc60000000f00 */
[----:B------:R-:W3:Y:S04]  /*277f0*/  LDL.LU R166, [R1+0x944] ;  /* 0x0009440001a67983 */ /* 0x000ee80000300800 */
        /* <DEDUP_REMOVED lines=8> */
[----:B------:R-:W3:Y:S01]  /*27880*/  LDL.LU R170, [R1+0x940] ;  /* 0x0009400001aa7983 */ /* 0x000ee20000300800 */
[----:B------:R-:W-:Y:S01]  /*27890*/  IADD3.X R167, R167, UR7, RZ, P4, !PT ;  /* 0x00000007a7a77c10 */ /* 0x000fe2000a7fe4ff */
[----:B------:R-:W-:-:S04]  /*278a0*/  IMAD.MOV.U32 R95, RZ, RZ, R171 ;  /* 0x000000ffff5f7224 */ /* 0x000fc800078e00ab */
[----:B------:R1:W-:Y:S04]  /*278b0*/  STL [R1+0xca0], R167 ;  /* 0x000ca0a701007387 */ /* 0x0003e80000100800 */
[----:B------:R-:W3:Y:S04]  /*278c0*/  LDL.LU R173, [R1+0x948] ;  /* 0x0009480001ad7983 */ /* 0x000ee80000300800 */
[----:B-1----:R-:W3:Y:S04]  /*278d0*/  LDL.LU R171, [R1+0x94c] ;  /* 0x00094c0001ab7983 */ /* 0x002ee80000300800 */
[----:B------:R1:W-:Y:S02]  /*278e0*/  LDGSTS.E [R92+0x3580], [R94.64], P1 ;  /* 0x035800005e5c7fae */ /* 0x0003e4000892184a */
        /* <DEDUP_REMOVED lines=12> */
[----:B-1----:R-:W-:-:S03]  /*279b0*/  IMAD.MOV.U32 R94, RZ, RZ, R168 ;  /* 0x000000ffff5e7224 */ /* 0x002fc600078e00a8 */
[----:B------:R-:W-:Y:S01]  /*279c0*/  MOV R95, R175 ;  /* 0x000000af005f7202 */ /* 0x000fe20000000f00 */
        /* <DEDUP_REMOVED lines=9> */
[----:B-1----:R-:W2:Y:S01]  /*27a60*/  LDL.LU R168, [R1+0x95c] ;  /* 0x00095c0001a87983 */ /* 0x002ea20000300800 */
[----:B------:R-:W-:-:S03]  /*27a70*/  ISETP.GT.AND P1, PT, R0, 0x3, PT ;  /* 0x000000030000780c */ /* 0x000fc60003f24270 */
[----:B----4-:R-:W4:Y:S04]  /*27a80*/  LDL.LU R163, [R1+0x9c4] ;  /* 0x0009c40001a37983 */ /* 0x010f280000300800 */
[----:B------:R-:W1:Y:S01]  /*27a90*/  S2R R164, SR_TID.X ;  /* 0x0000000000a47919 */ /* 0x000e620000002100 */
[----:B------:R-:W-:-:S03]  /*27aa0*/  SEL R93, RZ, 0x4, !P1 ;  /* 0x00000004ff5d7807 */ /* 0x000fc60004800000 */
[----:B------:R1:W-:Y:S01]  /*27ab0*/  LDGSTS.E [R92+0x3d00], [R94.64], P2 ;  /* 0x03d000005e5c7fae */ /* 0x0003e2000912184a */
[----:B------:R-:W-:Y:S02]  /*27ac0*/  SEL R93, R93, RZ, !P0 ;  /* 0x000000ff5d5d7207 */ /* 0x000fe40004000000 */
[----:B---3--:R-:W-:-:S04]  /*27ad0*/  IADD3 R169, P3, R169, UR12, RZ ;  /* 0x0000000ca9a97c10 */ /* 0x008fc8000ff7e0ff */
[----:B------:R-:W-:Y:S02]  /*27ae0*/  IADD3.X R174, R174, UR7, RZ, P3, !PT ;  /* 0x00000007aeae7c10 */ /* 0x000fe40009ffe4ff */
[----:B-1----:R-:W-:Y:S01]  /*27af0*/  LOP3.LUT R164, R164, 0x1f, RZ, 0xc0, !PT ;  /* 0x0000001fa4a47812 */ /* 0x002fe200078ec0ff */
[----:B------:R1:W-:Y:S01]  /*27b00*/  STL [R1+0xcbc], R169 ;  /* 0x000cbca901007387 */ /* 0x0003e20000100800 */
[----:B------:R-:W-:Y:S02]  /*27b10*/  IMAD.MOV.U32 R94, RZ, RZ, R169 ;  /* 0x000000ffff5e7224 */ /* 0x000fe400078e00a9 */
[----:B------:R-:W-:Y:S01]  /*27b20*/  IMAD.MOV.U32 R95, RZ, RZ, R174 ;  /* 0x000000ffff5f7224 */ /* 0x000fe200078e00ae */
[----:B------:R3:W-:Y:S01]  /*27b30*/  STL [R1+0xcb8], R174 ;  /* 0x000cb8ae01007387 */ /* 0x0007e20000100800 */
[----:B------:R-:W-:-:S03]  /*27b40*/  IMAD.SHL.U32 R199, R164, 0x4, RZ ;  /* 0x00000004a4c77824 */ /* 0x000fc600078e00ff */
[----:B------:R3:W-:Y:S04]  /*27b50*/  LDGSTS.E [R92+0x3d80], [R94.64], P2 ;  /* 0x03d800005e5c7fae */ /* 0x0007e8000912184a */
[----:B-1----:R-:W4:Y:S01]  /*27b60*/  LDL.LU R169, [R1+0x958] ;  /* 0x0009580001a97983 */ /* 0x002f220000300800 */
[----:B------:R-:W-:-:S03]  /*27b70*/  IADD3 R166, P2, R166, UR12, RZ ;  /* 0x0000000ca6a67c10 */ /* 0x000fc6000ff5e0ff */
[----:B------:R-:W4:Y:S01]  /*27b80*/  LDL.LU R164, [R1+0x9c0] ;  /* 0x0009c00001a47983 */ /* 0x000f220000300800 */
[----:B------:R-:W-:Y:S01]  /*27b90*/  ISETP.NE.U32.AND P1, PT, R93, RZ, PT ;  /* 0x000000ff5d00720c */ /* 0x000fe20003f25070 */
[----:B------:R-:W-:Y:S01]  /*27ba0*/  IMAD.U32 R93, RZ, RZ, UR6 ;  /* 0x00000006ff5d7e24 */ /* 0x000fe2000f8e00ff */
[----:B---3--:R-:W-:Y:S01]  /*27bb0*/  LOP3.LUT R174, R199, 0x60, RZ, 0x3c, !PT ;  /* 0x00000060c7ae7812 */ /* 0x008fe200078e3cff */
[----:B------:R-:W-:Y:S03]  /*27bc0*/  STL [R1+0x944], R166 ;  /* 0x000944a601007387 */ /* 0x000fe60000100800 */
[----:B------:R-:W-:Y:S01]  /*27bd0*/  LEA R93, R93, R174, 0xe ;  /* 0x000000ae5d5d7211 */ /* 0x000fe200078e70ff */
[----:B------:R-:W-:Y:S01]  /*27be0*/  IMAD.MOV.U32 R94, RZ, RZ, R166 ;  /* 0x000000ffff5e7224 */ /* 0x000fe200078e00a6 */
[----:B------:R-:W-:-:S05]  /*27bf0*/  IADD3.X R170, R170, UR7, RZ, P2, !PT ;  /* 0x00000007aaaa7c10 */ /* 0x000fca00097fe4ff */
[----:B------:R1:W-:Y:S01]  /*27c00*/  STL [R1+0x940], R170 ;  /* 0x000940aa01007387 */ /* 0x0003e20000100800 */
[----:B------:R-:W-:-:S03]  /*27c10*/  IMAD.MOV.U32 R95, RZ, RZ, R170 ;  /* 0x000000ffff5f7224 */ /* 0x000fc600078e00aa */
[----:B------:R-:W3:Y:S04]  /*27c20*/  LDL.LU R175, [R1+0x9c8] ;  /* 0x0009c80001af7983 */ /* 0x000ee80000300800 */
[----:B------:R-:W3:Y:S04]  /*27c30*/  LDL.LU R174, [R1+0x9cc] ;  /* 0x0009cc0001ae7983 */ /* 0x000ee80000300800 */
[----:B-1----:R-:W3:Y:S04]  /*27c40*/  LDL.LU R170, [R1+0x9d0] ;  /* 0x0009d00001aa7983 */ /* 0x002ee80000300800 */
[----:B------:R-:W3:Y:S01]  /*27c50*/  LDL.LU R166, [R1+0x9d4] ;  /* 0x0009d40001a67983 */ /* 0x000ee20000300800 */
[----:B------:R-:W-:-:S03]  /*27c60*/  IADD3 R171, P2, R171, UR12, RZ ;  /* 0x0000000cabab7c10 */ /* 0x000fc6000ff5e0ff */
[----:B------:R1:W-:Y:S01]  /*27c70*/  LDGSTS.E [R93+0x600], [R94.64], P1 ;  /* 0x006000005e5d7fae */ /* 0x0003e2000892184a */
[----:B------:R-:W-:-:S03]  /*27c80*/  IADD3.X R173, R173, UR7, RZ, P2, !PT ;  /* 0x00000007adad7c10 */ /* 0x000fc600097fe4ff */
        /* <DEDUP_REMOVED lines=15> */
[----:B------:R-:W-:-:S03]  /*27d80*/  ISETP.GT.AND P2, PT, R0, 0x7, PT ;  /* 0x000000070000780c */ /* 0x000fc60003f44270 */
[----:B------:R1:W-:Y:S02]  /*27d90*/  LDGSTS.E [R93+0x700], [R94.64], P1 ;  /* 0x007000005e5d7fae */ /* 0x0003e4000892184a */
[----:B-1----:R-:W-:-:S04]  /*27da0*/  SEL R94, RZ, 0x4, !P2 ;  /* 0x00000004ff5e7807 */ /* 0x002fc80005000000 */
[----:B------:R-:W-:-:S04]  /*27db0*/  SEL R94, R94, RZ, !P0 ;  /* 0x000000ff5e5e7207 */ /* 0x000fc80004000000 */
[----:B------:R-:W-:Y:S02]  /*27dc0*/  ISETP.NE.U32.AND P2, PT, R94, RZ, PT ;  /* 0x000000ff5e00720c */ /* 0x000fe40003f45070 */
[----:B--2---:R-:W-:Y:S02]  /*27dd0*/  IADD3 R168, P3, R168, UR12, RZ ;  /* 0x0000000ca8a87c10 */ /* 0x004fe4000ff7e0ff */
[----:B----4-:R-:W-:-:S03]  /*27de0*/  IADD3 R163, P4, R163, UR12, RZ ;  /* 0x0000000ca3a37c10 */ /* 0x010fc6000ff9e0ff */
[----:B------:R-:W-:Y:S01]  /*27df0*/  STL [R1+0x95c], R168 ;  /* 0x00095ca801007387 */ /* 0x000fe20000100800 */
[----:B------:R-:W-:Y:S02]  /*27e00*/  MOV R94, R168 ;  /* 0x000000a8005e7202 */ /* 0x000fe40000000f00 */
[----:B------:R-:W-:Y:S02]  /*27e10*/  IADD3.X R169, R169, UR7, RZ, P3, !PT ;  /* 0x00000007a9a97c10 */ /* 0x000fe40009ffe4ff */
[----:B------:R-:W-:-:S03]  /*27e20*/  IADD3.X R164, R164, UR7, RZ, P4, !PT ;  /* 0x00000007a4a47c10 */ /* 0x000fc6000a7fe4ff */
[----:B------:R1:W-:Y:S01]  /*27e30*/  STL [R1+0x958], R169 ;  /* 0x000958a901007387 */ /* 0x0003e20000100800 */
[----:B------:R-:W-:-:S03]  /*27e40*/  IMAD.MOV.U32 R95, RZ, RZ, R169 ;  /* 0x000000ffff5f7224 */ /* 0x000fc600078e00a9 */
[----:B------:R-:W-:Y:S04]  /*27e50*/  STL [R1+0x9c4], R163 ;  /* 0x0009c4a301007387 */ /* 0x000fe80000100800 */
[----:B------:R2:W-:Y:S04]  /*27e60*/  STL [R1+0x9c0], R164 ;  /* 0x0009c0a401007387 */ /* 0x0005e80000100800 */
[----:B-1----:R-:W4:Y:S04]  /*27e70*/  LDL.LU R169, [R1+0xa48] ;  /* 0x000a480001a97983 */ /* 0x002f280000300800 */
[----:B------:R-:W4:Y:S04]  /*27e80*/  LDL.LU R168, [R1+0xa4c] ;  /* 0x000a4c0001a87983 */ /* 0x000f280000300800 */
[----:B------:R1:W-:Y:S02]  /*27e90*/  LDGSTS.E [R93+0x780], [R94.64], P1 ;  /* 0x007800005e5d7fae */ /* 0x0003e4000892184a */
[----:B-1----:R-:W-:-:S02]  /*27ea0*/  IMAD.MOV.U32 R95, RZ, RZ, R164 ;  /* 0x000000ffff5f7224 */ /* 0x002fc400078e00a4 */
[----:B------:R-:W-:Y:S01]  /*27eb0*/  IMAD.MOV.U32 R94, RZ, RZ, R163 ;  /* 0x000000ffff5e7224 */ /* 0x000fe200078e00a3 */
[----:B--2---:R-:W2:Y:S04]  /*27ec0*/  LDL.LU R164, [R1+0xa50] ;  /* 0x000a500001a47983 */ /* 0x004ea80000300800 */
[----:B------:R-:W2:Y:S04]  /*27ed0*/  LDL.LU R163, [R1+0xa54] ;  /* 0x000a540001a37983 */ /* 0x000ea80000300800 */
        /* <DEDUP_REMOVED lines=14> */
[----:B---3--:R-:W-:Y:S01]  /*27fc0*/  MOV R95, R170 ;  /* 0x000000aa005f7202 */ /* 0x008fe20000000f00 */
[----:B------:R-:W-:-:S02]  /*27fd0*/  IMAD.MOV.U32 R94, RZ, RZ, R166 ;  /* 0x000000ffff5e7224 */ /* 0x000fc400078e00a6 */
[----:B------:R-:W3:Y:S04]  /*27fe0*/  LDL.LU R170, [R1+0xac0] ;  /* 0x000ac00001aa7983 */ /* 0x000ee80000300800 */
[----:B------:R-:W3:Y:S01]  /*27ff0*/  LDL.LU R166, [R1+0xac4] ;  /* 0x000ac40001a67983 */ /* 0x000ee20000300800 */
[----:B------:R-:W-:-:S03]  /*28000*/  ISETP.GT.AND P1, PT, R0, 0xb, PT ;  /* 0x0000000b0000780c */ /* 0x000fc60003f24270 */
[----:B------:R1:W-:Y:S01]  /*28010*/  LDGSTS.E [R93+0xf00], [R94.64], P2 ;  /* 0x00f000005e5d7fae */ /* 0x0003e2000912184a */
[----:B------:R-:W-:-:S04]  /*28020*/  IADD3 R171, P3, R171, UR12, RZ ;  /* 0x0000000cabab7c10 */ /* 0x000fc8000ff7e0ff */
[----:B------:R-:W-:Y:S02]  /*28030*/  IADD3.X R173, R173, UR7, RZ, P3, !PT ;  /* 0x00000007adad7c10 */ /* 0x000fe40009ffe4ff */
[----:B-1----:R-:W-:Y:S02]  /*28040*/  SEL R94, RZ, 0x4, !P1 ;  /* 0x00000004ff5e7807 */ /* 0x002fe40004800000 */
[----:B------:R-:W-:Y:S02]  /*28050*/  IADD3 R162, P4, R162, UR12, RZ ;  /* 0x0000000ca2a27c10 */ /* 0x000fe4000ff9e0ff */
[----:B------:R-:W-:Y:S02]  /*28060*/  SEL R94, R94, RZ, !P0 ;  /* 0x000000ff5e5e7207 */ /* 0x000fe40004000000 */
[----:B------:R-:W-:Y:S01]  /*28070*/  IADD3.X R167, R167, UR7, RZ, P4, !PT ;  /* 0x00000007a7a77c10 */ /* 0x000fe2000a7fe4ff */
[----:B------:R-:W-:Y:S01]  /*28080*/  STL [R1+0x9dc], R171 ;  /* 0x0009dcab01007387 */ /* 0x000fe20000100800 */
[----:B------:R-:W-:Y:S01]  /*28090*/  ISETP.NE.U32.AND P1, PT, R94, RZ, PT ;  /* 0x000000ff5e00720c */ /* 0x000fe20003f25070 */
[----:B------:R-:W-:-:S02]  /*280a0*/  IMAD.MOV.U32 R94, RZ, RZ, R171 ;  /* 0x000000ffff5e7224 */ /* 0x000fc400078e00ab */
[----:B------:R1:W-:Y:S01]  /*280b0*/  STL [R1+0x9d8], R173 ;  /* 0x0009d8ad01007387 */ /* 0x0003e20000100800 */
[----:B------:R-:W-:-:S03]  /*280c0*/  IMAD.MOV.U32 R95, RZ, RZ, R173 ;  /* 0x000000ffff5f7224 */ /* 0x000fc600078e00ad */
[----:B------:R-:W-:Y:S04]  /*280d0*/  STL [R1+0xa44], R162 ;  /* 0x000a44a201007387 */ /* 0x000fe80000100800 */
[----:B------:R1:W-:Y:S04]  /*280e0*/  STL [R1+0xa40], R167 ;  /* 0x000a40a701007387 */ /* 0x0003e80000100800 */
[----:B-1----:R-:W3:Y:S04]  /*280f0*/  LDL.LU R173, [R1+0xac8] ;  /* 0x000ac80001ad7983 */ /* 0x002ee80000300800 */
[----:B------:R-:W3:Y:S04]  /*28100*/  LDL.LU R171, [R1+0xacc] ;  /* 0x000acc0001ab7983 */ /* 0x000ee80000300800 */
[----:B------:R1:W-:Y:S02]  /*28110*/  LDGSTS.E [R93+0xf80], [R94.64], P2 ;  /* 0x00f800005e5d7fae */ /* 0x0003e4000912184a */
[----:B-1----:R-:W-:-:S02]  /*28120*/  IMAD.MOV.U32 R95, RZ, RZ, R167 ;  /* 0x000000ffff5f7224 */ /* 0x002fc400078e00a7 */
[----:B------:R-:W-:Y:S01]  /*28130*/  IMAD.MOV.U32 R94, RZ, RZ, R162 ;  /* 0x000000ffff5e7224 */ /* 0x000fe200078e00a2 */
[----:B------:R-:W3:Y:S04]  /*28140*/  LDL.LU R167, [R1+0xad0] ;  /* 0x000ad00001a77983 */ /* 0x000ee80000300800 */
[----:B------:R-:W3:Y:S04]  /*28150*/  LDL.LU R162, [R1+0xad4] ;  /* 0x000ad40001a27983 */ /* 0x000ee80000300800 */
[----:B------:R1:W-:Y:S01]  /*28160*/  LDGSTS.E [R93+0x1600], [R94.64], P1 ;  /* 0x016000005e5d7fae */ /* 0x0003e2000892184a */
[----:B----4-:R-:W-:-:S04]  /*28170*/  IADD3 R168, P2, R168, UR12, RZ ;  /* 0x0000000ca8a87c10 */ /* 0x010fc8000ff5e0ff */
[----:B------:R-:W-:Y:S01]  /*28180*/  IADD3.X R169, R169, UR7, RZ, P2, !PT ;  /* 0x00000007a9a97c10 */ /* 0x000fe200097fe4ff */
[----:B-1----:R-:W-:Y:S01]  /*28190*/  IMAD.MOV.U32 R94, RZ, RZ, R168 ;  /* 0x000000ffff5e7224 */ /* 0x002fe200078e00a8 */
[----:B------:R-:W-:Y:S03]  /*281a0*/  STL [R1+0xa4c], R168 ;  /* 0x000a4ca801007387 */ /* 0x000fe60000100800 */
[----:B------:R-:W-:Y:S01]  /*281b0*/  IMAD.MOV.U32 R95, RZ, RZ, R169 ;  /* 0x000000ffff5f7224 */ /* 0x000fe200078e00a9 */
[----:B------:R1:W-:Y:S04]  /*281c0*/  STL [R1+0xa48], R169 ;  /* 0x000a48a901007387 */ /* 0x0003e80000100800 */
[----:B------:R4:W-:Y:S01]  /*281d0*/  LDGSTS.E [R93+0x1680], [R94.64], P1 ;  /* 0x016800005e5d7fae */ /* 0x0009e2000892184a */
[----:B--2---:R-:W-:-:S04]  /*281e0*/  IADD3 R163, P3, R163, UR12, RZ ;  /* 0x0000000ca3a37c10 */ /* 0x004fc8000ff7e0ff */
[----:B------:R-:W-:Y:S01]  /*281f0*/  IADD3.X R164, R164, UR7, RZ, P3, !PT ;  /* 0x00000007a4a47c10 */ /* 0x000fe20009ffe4ff */
[----:B------:R-:W-:Y:S01]  /*28200*/  STL [R1+0xa54], R163 ;  /* 0x000a54a301007387 */ /* 0x000fe20000100800 */
[----:B----4-:R-:W-:-:S03]  /*28210*/  MOV R94, R163 ;  /* 0x000000a3005e7202 */ /* 0x010fc60000000f00 */
[----:B------:R2:W-:Y:S01]  /*28220*/  STL [R1+0xa50], R164 ;  /* 0x000a50a401007387 */ /* 0x0005e20000100800 */
[----:B------:R-:W-:-:S03]  /*28230*/  IMAD.MOV.U32 R95, RZ, RZ, R164 ;  /* 0x000000ffff5f7224 */ /* 0x000fc600078e00a4 */
[----:B-1----:R-:W4:Y:S04]  /*28240*/  LDL.LU R169, [R1+0xad8] ;  /* 0x000ad80001a97983 */ /* 0x002f280000300800 */
[----:B------:R-:W4:Y:S01]  /*28250*/  LDL.LU R168, [R1+0xadc] ;  /* 0x000adc0001a87983 */ /* 0x000f220000300800 */
[----:B------:R-:W-:-:S03]  /*28260*/  ISETP.GT.AND P2, PT, R0, 0xf, PT ;  /* 0x0000000f0000780c */ /* 0x000fc60003f44270 */
[----:B--2---:R-:W2:Y:S04]  /*28270*/  LDL.LU R164, [R1+0xb40] ;  /* 0x000b400001a47983 */ /* 0x004ea80000300800 */
[----:B------:R-:W2:Y:S04]  /*28280*/  LDL.LU R163, [R1+0xb44] ;  /* 0x000b440001a37983 */ /* 0x000ea80000300800 */
[----:B------:R1:W-:Y:S02]  /*28290*/  LDGSTS.E [R93+0x1700], [R94.64], P1 ;  /* 0x017000005e5d7fae */ /* 0x0003e4000892184a */
[----:B-1----:R-:W-:-:S04]  /*282a0*/  SEL R94, RZ, 0x4, !P2 ;  /* 0x00000004ff5e7807 */ /* 0x002fc80005000000 */
[----:B------:R-:W-:-:S04]  /*282b0*/  SEL R94, R94, RZ, !P0 ;  /* 0x000000ff5e5e7207 */ /* 0x000fc80004000000 */
[----:B------:R-:W-:Y:S02]  /*282c0*/  ISETP.NE.U32.AND P2, PT, R94, RZ, PT ;  /* 0x000000ff5e00720c */ /* 0x000fe40003f45070 */
[----:B------:R-:W-:-:S04]  /*282d0*/  IADD3 R174, P3, R174, UR12, RZ ;  /* 0x0000000caeae7c10 */ /* 0x000fc8000ff7e0ff */
[----:B------:R-:W-:Y:S02]  /*282e0*/  IADD3.X R175, R175, UR7, RZ, P3, !PT ;  /* 0x00000007afaf7c10 */ /* 0x000fe40009ffe4ff */
[----:B---3--:R-:W-:Y:S01]  /*282f0*/  IADD3 R166, P4, R166, UR12, RZ ;  /* 0x0000000ca6a67c10 */ /* 0x008fe2000ff9e0ff */
[----:B------:R-:W-:Y:S03]  /*28300*/  STL [R1+0xa5c], R174 ;  /* 0x000a5cae01007387 */ /* 0x000fe60000100800 */
[----:B------:R-:W-:Y:S01]  /*28310*/  IADD3.X R170, R170, UR7, RZ, P4, !PT ;  /* 0x00000007aaaa7c10 */ /* 0x000fe2000a7fe4ff */
[----:B------:R1:W-:Y:S01]  /*28320*/  STL [R1+0xa58], R175 ;  /* 0x000a58af01007387 */ /* 0x0003e20000100800 */
[----:B------:R-:W-:Y:S02]  /*28330*/  IMAD.MOV.U32 R94, RZ, RZ, R174 ;  /* 0x000000ffff5e7224 */ /* 0x000fe400078e00ae */
[----:B------:R-:W-:Y:S01]  /*28340*/  IMAD.MOV.U32 R95, RZ, RZ, R175 ;  /* 0x000000ffff5f7224 */ /* 0x000fe200078e00af */
[----:B------:R-:W-:Y:S04]  /*28350*/  STL [R1+0xac4], R166 ;  /* 0x000ac4a601007387 */ /* 0x000fe80000100800 */
[----:B------:R3:W-:Y:S04]  /*28360*/  STL [R1+0xac0], R170 ;  /* 0x000ac0aa01007387 */ /* 0x0007e80000100800 */
[----:B-1----:R-:W2:Y:S04]  /*28370*/  LDL.LU R175, [R1+0xb48] ;  /* 0x000b480001af7983 */ /* 0x002ea80000300800 */
[----:B------:R-:W2:Y:S04]  /*28380*/  LDL.LU R174, [R1+0xb4c] ;  /* 0x000b4c0001ae7983 */ /* 0x000ea80000300800 */
[----:B------:R1:W-:Y:S02]  /*28390*/  LDGSTS.E [R93+0x1780], [R94.64], P1 ;  /* 0x017800005e5d7fae */ /* 0x0003e4000892184a */
[----:B-1----:R-:W-:-:S02]  /*283a0*/  IMAD.MOV.U32 R95, RZ, RZ, R170 ;  /* 0x000000ffff5f7224 */ /* 0x002fc400078e00aa */
[----:B------:R-:W-:Y:S01]  /*283b0*/  IMAD.MOV.U32 R94, RZ, RZ, R166 ;  /* 0x000000ffff5e7224 */ /* 0x000fe200078e00a6 */
[----:B---3--:R-:W3:Y:S04]  /*283c0*/  LDL.LU R170, [R1+0xb50] ;  /* 0x000b500001aa7983 */ /* 0x008ee80000300800 */
[----:B------:R-:W3:Y:S01]  /*283d0*/  LDL.LU R166, [R1+0xb54] ;  /* 0x000b540001a67983 */ /* 0x000ee20000300800 */
[----:B------:R-:W-:-:S03]  /*283e0*/  IADD3 R171, P1, R171, UR12, RZ ;  /* 0x0000000cabab7c10 */ /* 0x000fc6000ff3e0ff */
[----:B------:R1:W-:Y:S01]  /*283f0*/  LDGSTS.E [R93+0x1e00], [R94.64], P2 ;  /* 0x01e000005e5d7fae */ /* 0x0003e2000912184a */
[----:B------:R-:W-:-:S03]  /*28400*/  IADD3.X R173, R173, UR7, RZ, P1, !PT ;  /* 0x00000007adad7c10 */ /* 0x000fc60008ffe4ff */
[----:B------:R1:W-:Y:S04]  /*28410*/  STL [R1+0xacc], R171 ;  /* 0x000accab01007387 */ /* 0x0003e80000100800 */
[----:B------:R-:W-:Y:S01]  /*28420*/  STL [R1+0xac8], R173 ;  /* 0x000ac8ad01007387 */ /* 0x000fe20000100800 */
[----:B-1----:R-:W-:Y:S01]  /*28430*/  IMAD.MOV.U32 R94, RZ, RZ, R171 ;  /* 0x000000ffff5e7224 */ /* 0x002fe200078e00ab */
[----:B------:R-:W-:Y:S02]  /*28440*/  MOV R95, R173 ;  /* 0x000000ad005f7202 */ /* 0x000fe40000000f00 */
[----:B------:R-:W-:-:S03]  /*28450*/  IADD3 R162, P3, R162, UR12, RZ ;  /* 0x0000000ca2a27c10 */ /* 0x000fc6000ff7e0ff */
[----:B------:R1:W-:Y:S01]  /*28460*/  LDGSTS.E [R93+0x1e80], [R94.64], P2 ;  /* 0x01e800005e5d7fae */ /* 0x0003e2000912184a */
[----:B------:R-:W-:-:S03]  /*28470*/  IADD3.X R167, R167, UR7, RZ, P3, !PT ;  /* 0x00000007a7a77c10 */ /* 0x000fc60009ffe4ff */
[----:B------:R1:W-:Y:S04]  /*28480*/  STL [R1+0xad4], R162 ;  /* 0x000ad4a201007387 */ /* 0x0003e80000100800 */
[----:B------:R1:W-:Y:S02]  /*28490*/  STL [R1+0xad0], R167 ;  /* 0x000ad0a701007387 */ /* 0x0003e40000100800 */
[----:B-1----:R-:W-:Y:S02]  /*284a0*/  IMAD.MOV.U32 R94, RZ, RZ, R162 ;  /* 0x000000ffff5e7224 */ /* 0x002fe400078e00a2 */
[----:B------:R-:W3:Y:S04]  /*284b0*/  LDL.LU R171, [R1+0xb58] ;  /* 0x000b580001ab7983 */ /* 0x000ee80000300800 */
[----:B------:R-:W3:Y:S01]  /*284c0*/  LDL.LU R162, [R1+0xb5c] ;  /* 0x000b5c0001a27983 */ /* 0x000ee20000300800 */
[----:B------:R-:W-:-:S03]  /*284d0*/  IMAD.MOV.U32 R95, RZ, RZ, R167 ;  /* 0x000000ffff5f7224 */ /* 0x000fc600078e00a7 */
[----:B------:R-:W3:Y:S04]  /*284e0*/  LDL.LU R173, [R1+0xbc0] ;  /* 0x000bc00001ad7983 */ /* 0x000ee80000300800 */
[----:B------:R-:W3:Y:S01]  /*284f0*/  LDL.LU R167, [R1+0xbc4] ;  /* 0x000bc40001a77983 */ /* 0x000ee20000300800 */
[----:B------:R-:W-:-:S03]  /*28500*/  ISETP.GT.AND P1, PT, R0, 0x13, PT ;  /* 0x000000130000780c */ /* 0x000fc60003f24270 */
[----:B------:R1:W-:Y:S02]  /*28510*/  LDGSTS.E [R93+0x1f00], [R94.64], P2 ;  /* 0x01f000005e5d7fae */ /* 0x0003e4000912184a */
[----:B-1----:R-:W-:-:S04]  /*28520*/  SEL R94, RZ, 0x4, !P1 ;  /* 0x00000004ff5e7807 */ /* 0x002fc80004800000 */
        /* <DEDUP_REMOVED lines=8> */
[----:B------:R-:W-:Y:S02]  /*285b0*/  IMAD.MOV.U32 R94, RZ, RZ, R168 ;  /* 0x000000ffff5e7224 */ /* 0x000fe400078e00a8 */
[----:B------:R-:W-:Y:S01]  /*285c0*/  IMAD.MOV.U32 R95, RZ, RZ, R169 ;  /* 0x000000ffff5f7224 */ /* 0x000fe200078e00a9 */
        /* <DEDUP_REMOVED lines=10> */
[----:B------:R-:W-:-:S04]  /*28670*/  IADD3 R174, P2, R174, UR12, RZ ;  /* 0x0000000caeae7c10 */ /* 0x000fc8000ff5e0ff */
[----:B------:R-:W-:Y:S02]  /*28680*/  IADD3.X R175, R175, UR7, RZ, P2, !PT ;  /* 0x00000007afaf7c10 */ /* 0x000fe400097fe4ff */
[----:B-1----:R-:W-:-:S03]  /*28690*/  MOV R94, R174 ;  /* 0x000000ae005e7202 */ /* 0x002fc60000000f00 */
[----:B------:R-:W-:Y:S01]  /*286a0*/  IMAD.MOV.U32 R95, RZ, RZ, R175 ;  /* 0x000000ffff5f7224 */ /* 0x000fe200078e00af */
[----:B------:R-:W-:Y:S04]  /*286b0*/  STL [R1+0xb4c], R174 ;  /* 0x000b4cae01007387 */ /* 0x000fe80000100800 */
[----:B------:R-:W-:Y:S04]  /*286c0*/  STL [R1+0xb48], R175 ;  /* 0x000b48af01007387 */ /* 0x000fe80000100800 */
[----:B------:R1:W-:Y:S01]  /*286d0*/  LDGSTS.E [R93+0x2680], [R94.64], P1 ;  /* 0x026800005e5d7fae */ /* 0x0003e2000892184a */
[----:B---3--:R-:W-:-:S04]  /*286e0*/  IADD3 R166, P3, R166, UR12, RZ ;  /* 0x0000000ca6a67c10 */ /* 0x008fc8000ff7e0ff */
[----:B------:R-:W-:Y:S01]  /*286f0*/  IADD3.X R170, R170, UR7, RZ, P3, !PT ;  /* 0x00000007aaaa7c10 */ /* 0x000fe20009ffe4ff */
[----:B------:R-:W-:Y:S01]  /*28700*/  STL [R1+0xb54], R166 ;  /* 0x000b54a601007387 */ /* 0x000fe20000100800 */
[----:B-1----:R-:W-:-:S03]  /*28710*/  IMAD.MOV.U32 R94, RZ, RZ, R166 ;  /* 0x000000ffff5e7224 */ /* 0x002fc600078e00a6 */
[----:B------:R1:W-:Y:S01]  /*28720*/  STL [R1+0xb50], R170 ;  /* 0x000b50aa01007387 */ /* 0x0003e20000100800 */
[----:B------:R-:W-:Y:S01]  /*28730*/  IMAD.MOV.U32 R95, RZ, RZ, R170 ;  /* 0x000000ffff5f7224 */ /* 0x000fe200078e00aa */
[----:B------:R-:W-:-:S04]  /*28740*/  ISETP.GT.AND P2, PT, R0, 0x17, PT ;  /* 0x000000170000780c */ /* 0x000fc80003f44270 */
[----:B------:R3:W-:Y:S04]  /*28750*/  LDGSTS.E [R93+0x2700], [R94.64], P1 ;  /* 0x027000005e5d7fae */ /* 0x0007e8000892184a */
[----:B-1----:R-:W2:Y:S04]  /*28760*/  LDL.LU R170, [R1+0xbd8] ;  /* 0x000bd80001aa7983 */ /* 0x002ea80000300800 */
[----:B------:R-:W2:Y:S04]  /*28770*/  LDL.LU R166, [R1+0xbdc] ;  /* 0x000bdc0001a67983 */ /* 0x000ea80000300800 */
[----:B------:R-:W2:Y:S04]  /*28780*/  LDL.LU R175, [R1+0xc40] ;  /* 0x000c400001af7983 */ /* 0x000ea80000300800 */
[----:B------:R-:W2:Y:S01]  /*28790*/  LDL.LU R174, [R1+0xc44] ;  /* 0x000c440001ae7983 */ /* 0x000ea20000300800 */
[----:B---3--:R-:W-:-:S04]  /*287a0*/  SEL R94, RZ, 0x4, !P2 ;  /* 0x00000004ff5e7807 */ /* 0x008fc80005000000 */
[----:B------:R-:W-:Y:S02]  /*287b0*/  SEL R94, R94, RZ, !P0 ;  /* 0x000000ff5e5e7207 */ /* 0x000fe40004000000 */
[----:B------:R-:W-:-:S04]  /*287c0*/  IADD3 R162, P3, R162, UR12, RZ ;  /* 0x0000000ca2a27c10 */ /* 0x000fc8000ff7e0ff */
[----:B------:R-:W-:Y:S02]  /*287d0*/  IADD3.X R171, R171, UR7, RZ, P3, !PT ;  /* 0x00000007abab7c10 */ /* 0x000fe40009ffe4ff */
[----:B------:R-:W-:Y:S01]  /*287e0*/  IADD3 R167, P4, R167, UR12, RZ ;  /* 0x0000000ca7a77c10 */ /* 0x000fe2000ff9e0ff */
[----:B------:R-:W-:Y:S01]  /*287f0*/  STL [R1+0xb5c], R162 ;  /* 0x000b5ca201007387 */ /* 0x000fe20000100800 */
[----:B------:R-:W-:Y:S01]  /*28800*/  ISETP.NE.U32.AND P2, PT, R94, RZ, PT ;  /* 0x000000ff5e00720c */ /* 0x000fe20003f45070 */
[----:B------:R-:W-:Y:S01]  /*28810*/  IMAD.MOV.U32 R94, RZ, RZ, R162 ;  /* 0x000000ffff5e7224 */ /* 0x000fe200078e00a2 */
[----:B------:R-:W-:Y:S01]  /*28820*/  IADD3.X R173, R173, UR7, RZ, P4, !PT ;  /* 0x00000007adad7c10 */ /* 0x000fe2000a7fe4ff */
[----:B------:R-:W-:Y:S01]  /*28830*/  IMAD.MOV.U32 R95, RZ, RZ, R171 ;  /* 0x000000ffff5f7224 */ /* 0x000fe200078e00ab */
[----:B------:R1:W-:Y:S04]  /*28840*/  STL [R1+0xb58], R171 ;  /* 0x000b58ab01007387 */ /* 0x0003e80000100800 */
[----:B------:R-:W-:Y:S04]  /*28850*/  STL [R1+0xbc4], R167 ;  /* 0x000bc4a701007387 */ /* 0x000fe80000100800 */
[----:B------:R3:W-:Y:S04]  /*28860*/  LDGSTS.E [R93+0x2780], [R94.64], P1 ;  /* 0x027800005e5d7fae */ /* 0x0007e8000892184a */
[----:B-1----:R-:W2:Y:S04]  /*28870*/  LDL.LU R171, [R1+0xc4c] ;  /* 0x000c4c0001ab7983 */ /* 0x002ea80000300800 */
[----:B------:R1:W-:Y:S04]  /*28880*/  STL [R1+0xbc0], R173 ;  /* 0x000bc0ad01007387 */ /* 0x0003e80000100800 */
[----:B------:R-:W2:Y:S01]  /*28890*/  LDL.LU R162, [R1+0xc54] ;  /* 0x000c540001a27983 */ /* 0x000ea20000300800 */
[----:B---3--:R-:W-:Y:S01]  /*288a0*/  MOV R95, R173 ;  /* 0x000000ad005f7202 */ /* 0x008fe20000000f00 */
[----:B------:R-:W-:-:S02]  /*288b0*/  IMAD.MOV.U32 R94, RZ, RZ, R167 ;  /* 0x000000ffff5e7224 */ /* 0x000fc400078e00a7 */
[----:B-1----:R-:W3:Y:S04]  /*288c0*/  LDL.LU R173, [R1+0xc48] ;  /* 0x000c480001ad7983 */ /* 0x002ee80000300800 */
        /* <DEDUP_REMOVED lines=11> */
[----:B------:R-:W-:Y:S04]  /*28980*/  STL [R1+0xbd4], R163 ;  /* 0x000bd4a301007387 */ /* 0x000fe80000100800 */
[----:B------:R2:W-:Y:S01]  /*28990*/  STL [R1+0xbd0], R164 ;  /* 0x000bd0a401007387 */ /* 0x0005e20000100800 */
[----:B----4-:R-:W-:-:S03]  /*289a0*/  IMAD.MOV.U32 R95, RZ, RZ, R164 ;  /* 0x000000ffff5f7224 */ /* 0x010fc600078e00a4 */
[----:B-1----:R-:W4:Y:S04]  /*289b0*/  LDL.LU R169, [R1+0xc58] ;  /* 0x000c580001a97983 */ /* 0x002f280000300800 */
[----:B--2---:R-:W2:Y:S01]  /*289c0*/  LDL.LU R164, [R1+0xc5c] ;  /* 0x000c5c0001a47983 */ /* 0x004ea20000300800 */
[----:B------:R-:W-:Y:S01]  /*289d0*/  IMAD.MOV.U32 R94, RZ, RZ, R163 ;  /* 0x000000ffff5e7224 */ /* 0x000fe200078e00a3 */
[----:B------:R-:W-:Y:S02]  /*289e0*/  ISETP.GT.AND P1, PT, R0, 0x1b, PT ;  /* 0x0000001b0000780c */ /* 0x000fe40003f24270 */
[----:B------:R-:W4:Y:S04]  /*289f0*/  LDL.LU R168, [R1+0xcc4] ;  /* 0x000cc40001a87983 */ /* 0x000f280000300800 */
[----:B------:R1:W-:Y:S04]  /*28a00*/  LDGSTS.E [R93+0x2f00], [R94.64], P2 ;  /* 0x02f000005e5d7fae */ /* 0x0003e8000912184a */
[----:B------:R-:W4:Y:S01]  /*28a10*/  LDL.LU R163, [R1+0xccc] ;  /* 0x000ccc0001a37983 */ /* 0x000f220000300800 */
[----:B-1----:R-:W-:-:S04]  /*28a20*/  SEL R94, RZ, 0x4, !P1 ;  /* 0x00000004ff5e7807 */ /* 0x002fc80004800000 */
[----:B------:R-:W-:-:S04]  /*28a30*/  SEL R94, R94, RZ, !P0 ;  /* 0x000000ff5e5e7207 */ /* 0x000fc80004000000 */
[----:B------:R-:W-:Y:S02]  /*28a40*/  ISETP.NE.U32.AND P1, PT, R94, RZ, PT ;  /* 0x000000ff5e00720c */ /* 0x000fe40003f25070 */
[----:B------:R-:W-:-:S04]  /*28a50*/  IADD3 R166, P3, R166, UR12, RZ ;  /* 0x0000000ca6a67c10 */ /* 0x000fc8000ff7e0ff */
[----:B------:R-:W-:Y:S01]  /*28a60*/  IADD3.X R170, R170, UR7, RZ, P3, !PT ;  /* 0x00000007aaaa7c10 */ /* 0x000fe20009ffe4ff */
[----:B------:R-:W-:Y:S01]  /*28a70*/  STL [R1+0xbdc], R166 ;  /* 0x000bdca601007387 */ /* 0x000fe20000100800 */
[----:B------:R-:W-:-:S03]  /*28a80*/  IADD3 R174, P4, R174, UR12, RZ ;  /* 0x0000000caeae7c10 */ /* 0x000fc6000ff9e0ff */
[----:B------:R1:W-:Y:S01]  /*28a90*/  STL [R1+0xbd8], R170 ;  /* 0x000bd8aa01007387 */ /* 0x0003e20000100800 */
[----:B------:R-:W-:Y:S01]  /*28aa0*/  IMAD.MOV.U32 R95, RZ, RZ, R170 ;  /* 0x000000ffff5f7224 */ /* 0x000fe200078e00aa */
[----:B------:R-:W-:Y:S02]  /*28ab0*/  IADD3.X R175, R175, UR7, RZ, P4, !PT ;  /* 0x00000007afaf7c10 */ /* 0x000fe4000a7fe4ff */
[----:B------:R3:W-:Y:S01]  /*28ac0*/  STL [R1+0xc44], R174 ;  /* 0x000c44ae01007387 */ /* 0x0007e20000100800 */
[----:B------:R-:W-:-:S03]  /*28ad0*/  IMAD.MOV.U32 R94, RZ, RZ, R166 ;  /* 0x000000ffff5e7224 */ /* 0x000fc600078e00a6 */
[----:B-1----:R-:W4:Y:S04]  /*28ae0*/  LDL.LU R170, [R1+0xcc0] ;  /* 0x000cc00001aa7983 */ /* 0x002f280000300800 */
[----:B------:R1:W-:Y:S04]  /*28af0*/  STL [R1+0xc40], R175 ;  /* 0x000c40af01007387 */ /* 0x0003e80000100800 */
[----:B------:R-:W4:Y:S04]  /*28b00*/  LDL.LU R166, [R1+0xcc8] ;  /* 0x000cc80001a67983 */ /* 0x000f280000300800 */
[----:B------:R1:W-:Y:S01]  /*28b10*/  LDGSTS.E [R93+0x2f80], [R94.64], P2 ;  /* 0x02f800005e5d7fae */ /* 0x0003e2000912184a */
[----:B------:R-:W-:Y:S01]  /*28b20*/  IADD3 R171, P2, R171, UR12, RZ ;  /* 0x0000000cabab7c10 */ /* 0x000fe2000ff5e0ff */
[----:B-1----:R-:W-:Y:S01]  /*28b30*/  IMAD.MOV.U32 R95, RZ, RZ, R175 ;  /* 0x000000ffff5f7224 */ /* 0x002fe200078e00af */
[----:B------:R-:W-:-:S02]  /*28b40*/  MOV R94, R174 ;  /* 0x000000ae005e7202 */ /* 0x000fc40000000f00 */
[----:B------:R-:W-:-:S03]  /*28b50*/  IADD3 R162, P3, R162, UR12, RZ ;  /* 0x0000000ca2a27c10 */ /* 0x000fc6000ff7e0ff */
[----:B------:R1:W-:Y:S01]  /*28b60*/  LDGSTS.E [R93+0x3600], [R94.64], P1 ;  /* 0x036000005e5d7fae */ /* 0x0003e2000892184a */
[----:B---3--:R-:W-:-:S03]  /*28b70*/  IADD3.X R173, R173, UR7, RZ, P2, !PT ;  /* 0x00000007adad7c10 */ /* 0x008fc600097fe4ff */
[----:B------:R-:W-:Y:S01]  /*28b80*/  STL [R1+0xc4c], R171 ;  /* 0x000c4cab01007387 */ /* 0x000fe20000100800 */
[----:B------:R-:W-:-:S03]  /*28b90*/  IADD3.X R167, R167, UR7, RZ, P3, !PT ;  /* 0x00000007a7a77c10 */ /* 0x000fc60009ffe4ff */
[----:B------:R-:W-:Y:S01]  /*28ba0*/  STL [R1+0xc48], R173 ;  /* 0x000c48ad01007387 */ /* 0x000fe20000100800 */
[----:B-1----:R-:W-:Y:S02]  /*28bb0*/  IMAD.MOV.U32 R94, RZ, RZ, R171 ;  /* 0x000000ffff5e7224 */ /* 0x002fe400078e00ab */
[----:B------:R-:W-:Y:S01]  /*28bc0*/  IMAD.MOV.U32 R95, RZ, RZ, R173 ;  /* 0x000000ffff5f7224 */ /* 0x000fe200078e00ad */
[----:B------:R-:W-:Y:S04]  /*28bd0*/  STL [R1+0xc54], R162 ;  /* 0x000c54a201007387 */ /* 0x000fe80000100800 */
[----:B------:R-:W3:Y:S04]  /*28be0*/  LDL.LU R174, [R1+0xcd4] ;  /* 0x000cd40001ae7983 */ /* 0x000ee80000300800 */
[----:B------:R1:W-:Y:S04]  /*28bf0*/  STL [R1+0xc50], R167 ;  /* 0x000c50a701007387 */ /* 0x0003e80000100800 */
[----:B------:R1:W-:Y:S04]  /*28c00*/  LDGSTS.E [R93+0x3680], [R94.64], P1 ;  /* 0x036800005e5d7fae */ /* 0x0003e8000892184a */
[----:B------:R-:W3:Y:S01]  /*28c10*/  LDL.LU R175, [R1+0xcd0] ;  /* 0x000cd00001af7983 */ /* 0x000ee20000300800 */
[----:B-1----:R-:W-:-:S02]  /*28c20*/  IMAD.MOV.U32 R95, RZ, RZ, R167 ;  /* 0x000000ffff5f7224 */ /* 0x002fc400078e00a7 */
        /* <DEDUP_REMOVED lines=8> */
[----:B--2---:R-:W-:-:S04]  /*28cb0*/  IADD3 R164, P3, R164, UR12, RZ ;  /* 0x0000000ca4a47c10 */ /* 0x004fc8000ff7e0ff */
[----:B----4-:R-:W-:Y:S01]  /*28cc0*/  IADD3.X R169, R169, UR7, RZ, P3, !PT ;  /* 0x00000007a9a97c10 */ /* 0x010fe20009ffe4ff */
[----:B------:R-:W-:-:S03]  /*28cd0*/  IMAD.MOV.U32 R94, RZ, RZ, R164 ;  /* 0x000000ffff5e7224 */ /* 0x000fc600078e00a4 */
[----:B------:R-:W-:Y:S01]  /*28ce0*/  MOV R95, R169 ;  /* 0x000000a9005f7202 */ /* 0x000fe20000000f00 */
[----:B------:R-:W-:Y:S04]  /*28cf0*/  STL [R1+0xc5c], R164 ;  /* 0x000c5ca401007387 */ /* 0x000fe80000100800 */
[----:B------:R1:W-:Y:S01]  /*28d00*/  LDGSTS.E [R93+0x3780], [R94.64], P1 ;  /* 0x037800005e5d7fae */ /* 0x0003e2000892184a */
[----:B------:R-:W-:-:S03]  /*28d10*/  IADD3 R168, P1, R168, UR12, RZ ;  /* 0x0000000ca8a87c10 */ /* 0x000fc6000ff3e0ff */
[----:B------:R2:W-:Y:S01]  /*28d20*/  STL [R1+0xc58], R169 ;  /* 0x000c58a901007387 */ /* 0x0005e20000100800 */
[----:B------:R-:W-:-:S03]  /*28d30*/  IADD3 R163, P3, R163, UR12, RZ ;  /* 0x0000000ca3a37c10 */ /* 0x000fc6000ff7e0ff */
[----:B--2---:R-:W2:Y:S04]  /*28d40*/  LDL.LU R169, [R1+0xce0] ;  /* 0x000ce00001a97983 */ /* 0x004ea80000300800 */
[----:B------:R-:W4:Y:S01]  /*28d50*/  LDL.LU R164, [R1+0xce4] ;  /* 0x000ce40001a47983 */ /* 0x000f220000300800 */
[----:B-1----:R-:W-:-:S03]  /*28d60*/  IMAD.MOV.U32 R94, RZ, RZ, R168 ;  /* 0x000000ffff5e7224 */ /* 0x002fc600078e00a8 */
[----:B------:R-:W2:Y:S04]  /*28d70*/  LDL.LU R173, [R1+0xd20] ;  /* 0x000d200001ad7983 */ /* 0x000ea80000300800 */
[----:B------:R-:W2:Y:S04]  /*28d80*/  LDL.LU R171, [R1+0xd24] ;  /* 0x000d240001ab7983 */ /* 0x000ea80000300800 */
[----:B------:R-:W-:Y:S01]  /*28d90*/  STL [R1+0xcc4], R168 ;  /* 0x000cc4a801007387 */ /* 0x000fe20000100800 */
[----:B------:R-:W-:-:S05]  /*28da0*/  IADD3.X R170, R170, UR7, RZ, P1, !PT ;  /* 0x00000007aaaa7c10 */ /* 0x000fca0008ffe4ff */
[----:B------:R-:W-:Y:S01]  /*28db0*/  IMAD.MOV.U32 R95, RZ, RZ, R170 ;  /* 0x000000ffff5f7224 */ /* 0x000fe200078e00aa */
[----:B------:R-:W-:Y:S01]  /*28dc0*/  IADD3.X R166, R166, UR7, RZ, P3, !PT ;  /* 0x00000007a6a67c10 */ /* 0x000fe20009ffe4ff */
[----:B------:R-:W-:Y:S04]  /*28dd0*/  STL [R1+0xcc0], R170 ;  /* 0x000cc0aa01007387 */ /* 0x000fe80000100800 */
[----:B------:R1:W-:Y:S04]  /*28de0*/  STL [R1+0xccc], R163 ;  /* 0x000ccca301007387 */ /* 0x0003e80000100800 */
[----:B------:R1:W-:Y:S04]  /*28df0*/  LDGSTS.E [R93+0x3e00], [R94.64], P2 ;  /* 0x03e000005e5d7fae */ /* 0x0003e8000912184a */
[----:B------:R-:W-:Y:S04]  /*28e00*/  STL [R1+0xcc8], R166 ;  /* 0x000cc8a601007387 */ /* 0x000fe80000100800 */
[----:B------:R-:W2:Y:S01]  /*28e10*/  LDL.LU R188, [R1+0xd60] ;  /* 0x000d600001bc7983 */ /* 0x000ea20000300800 */
[----:B-1----:R-:W-:-:S03]  /*28e20*/  IMAD.MOV.U32 R94, RZ, RZ, R163 ;  /* 0x000000ffff5e7224 */ /* 0x002fc600078e00a3 */
[----:B------:R-:W2:Y:S04]  /*28e30*/  LDL.LU R163, [R1+0xd64] ;  /* 0x000d640001a37983 */ /* 0x000ea80000300800 */
[----:B------:R-:W2:Y:S04]  /*28e40*/  LDL.LU R170, [R1+0xda0] ;  /* 0x000da00001aa7983 */ /* 0x000ea80000300800 */
[----:B------:R-:W2:Y:S01]  /*28e50*/  LDL.LU R168, [R1+0xda4] ;  /* 0x000da40001a87983 */ /* 0x000ea20000300800 */
[----:B------:R-:W-:-:S05]  /*28e60*/  IMAD.MOV.U32 R95, RZ, RZ, R166 ;  /* 0x000000ffff5f7224 */ /* 0x000fca00078e00a6 */
[----:B------:R1:W-:Y:S01]  /*28e70*/  LDGSTS.E [R93+0x3e80], [R94.64], P2 ;  /* 0x03e800005e5d7fae */ /* 0x0003e2000912184a */
[----:B---3--:R-:W-:-:S05]  /*28e80*/  IADD3 R174, P1, R174, UR12, RZ ;  /* 0x0000000caeae7c10 */ /* 0x008fca000ff3e0ff */
[----:B------:R-:W-:Y:S01]  /*28e90*/  STL [R1+0xcd4], R174 ;  /* 0x000cd4ae01007387 */ /* 0x000fe20000100800 */
[----:B-1----:R-:W-:Y:S01]  /*28ea0*/  IMAD.MOV.U32 R94, RZ, RZ, R174 ;  /* 0x000000ffff5e7224 */ /* 0x002fe200078e00ae */
[----:B------:R-:W-:-:S05]  /*28eb0*/  IADD3.X R175, R175, UR7, RZ, P1, !PT ;  /* 0x00000007afaf7c10 */ /* 0x000fca0008ffe4ff */
[----:B------:R1:W-:Y:S01]  /*28ec0*/  STL [R1+0xcd0], R175 ;  /* 0x000cd0af01007387 */ /* 0x0003e20000100800 */
[----:B------:R-:W-:-:S05]  /*28ed0*/  IMAD.MOV.U32 R95, RZ, RZ, R175 ;  /* 0x000000ffff5f7224 */ /* 0x000fca00078e00af */
[----:B------:R3:W-:Y:S01]  /*28ee0*/  LDGSTS.E [R93+0x3f00], [R94.64], P2 ;  /* 0x03f000005e5d7fae */ /* 0x0007e2000912184a */
[----:B------:R-:W-:-:S04]  /*28ef0*/  IADD3 R162, P3, R162, UR12, RZ ;  /* 0x0000000ca2a27c10 */ /* 0x000fc8000ff7e0ff */
[----:B------:R-:W-:Y:S01]  /*28f00*/  IADD3.X R167, R167, UR7, RZ, P3, !PT ;  /* 0x00000007a7a77c10 */ /* 0x000fe20009ffe4ff */
[----:B------:R-:W-:Y:S04]  /*28f10*/  STL [R1+0xcdc], R162 ;  /* 0x000cdca201007387 */ /* 0x000fe80000100800 */
[----:B------:R3:W-:Y:S04]  /*28f20*/  STL [R1+0xcd8], R167 ;  /* 0x000cd8a701007387 */ /* 0x0007e80000100800 */
[----:B-1----:R-:W2:Y:S01]  /*28f30*/  LDL.LU R175, [R1+0xde0] ;  /* 0x000de00001af7983 */ /* 0x002ea20000300800 */
[----:B---3--:R-:W-:-:S03]  /*28f40*/  IMAD.MOV.U32 R95, RZ, RZ, R167 ;  /* 0x000000ffff5f7224 */ /* 0x008fc600078e00a7 */
[----:B------:R-:W2:Y:S01]  /*28f50*/  LDL.LU R174, [R1+0xde4] ;  /* 0x000de40001ae7983 */ /* 0x000ea20000300800 */
[----:B------:R-:W-:-:S03]  /*28f60*/  MOV R94, R162 ;  /* 0x000000a2005e7202 */ /* 0x000fc60000000f00 */
[----:B------:R-:W2:Y:S04]  /*28f70*/  LDL.LU R167, [R1+0xe20] ;  /* 0x000e200001a77983 */ /* 0x000ea80000300800 */
[----:B------:R-:W2:Y:S01]  /*28f80*/  LDL.LU R162, [R1+0xe24] ;  /* 0x000e240001a27983 */ /* 0x000ea20000300800 */
[----:B------:R-:W-:-:S03]  /*28f90*/  LOP3.LUT R166, R161, 0x1f, RZ, 0xc0, !PT ;  /* 0x0000001fa1a67812 */ /* 0x000fc600078ec0ff */
[----:B------:R1:W-:Y:S01]  /*28fa0*/  LDGSTS.E [R93+0x3f80], [R94.64], P2 ;  /* 0x03f800005e5d7fae */ /* 0x0003e2000912184a */
[----:B------:R-:W-:-:S03]  /*28fb0*/  ISETP.GE.AND P1, PT, R166, R0, PT ;  /* 0x00000000a600720c */ /* 0x000fc60003f26270 */
[----:B------:R-:W0:Y:S01]  /*28fc0*/  LDGDEPBAR ;  /* 0x00000000000079af */ /* 0x000e220000000000 */
[----:B------:R-:W-:-:S04]  /*28fd0*/  SEL R0, RZ, 0x4, P1 ;  /* 0x00000004ff007807 */ /* 0x000fc80000800000 */
[----:B------:R-:W-:-:S04]  /*28fe0*/  SEL R0, R0, RZ, !P0 ;  /* 0x000000ff00007207 */ /* 0x000fc80004000000 */
[----:B------:R-:W-:Y:S02]  /*28ff0*/  ISETP.NE.U32.AND P0, PT, R0, RZ, PT ;  /* 0x000000ff0000720c */ /* 0x000fe40003f05070 */
[----:B----4-:R-:W-:-:S04]  /*29000*/  IADD3 R164, P1, R164, UR9, RZ ;  /* 0x00000009a4a47c10 */ /* 0x010fc8000ff3e0ff */
[----:B--2---:R-:W-:Y:S02]  /*29010*/  IADD3.X R169, R169, UR8, RZ, P1, !PT ;  /* 0x00000008a9a97c10 */ /* 0x004fe40008ffe4ff */
[----:B------:R-:W-:Y:S01]  /*29020*/  IADD3 R171, P2, R171, UR9, RZ ;  /* 0x00000009abab7c10 */ /* 0x000fe2000ff5e0ff */
[----:B-1----:R-:W-:Y:S02]  /*29030*/  IMAD.MOV.U32 R94, RZ, RZ, R164 ;  /* 0x000000ffff5e7224 */ /* 0x002fe400078e00a4 */
[----:B------:R-:W-:Y:S01]  /*29040*/  IMAD.MOV.U32 R95, RZ, RZ, R169 ;  /* 0x000000ffff5f7224 */ /* 0x000fe200078e00a9 */
[----:B------:R-:W-:Y:S01]  /*29050*/  IADD3.X R173, R173, UR8, RZ, P2, !PT ;  /* 0x00000008adad7c10 */ /* 0x000fe200097fe4ff */
[----:B------:R-:W-:Y:S04]  /*29060*/  STL [R1+0xce4], R164 ;  /* 0x000ce4a401007387 */ /* 0x000fe80000100800 */
[----:B------:R1:W-:Y:S04]  /*29070*/  STL [R1+0xce0], R169 ;  /* 0x000ce0a901007387 */ /* 0x0003e80000100800 */
[----:B------:R2:W-:Y:S04]  /*29080*/  STL [R1+0xd24], R171 ;  /* 0x000d24ab01007387 */ /* 0x0005e80000100800 */
[----:B------:R4:W-:Y:S04]  /*29090*/  STL [R1+0xd20], R173 ;  /* 0x000d20ad01007387 */ /* 0x0009e80000100800 */
[----:B------:R4:W-:Y:S04]  /*290a0*/  LDGSTS.E [R2+0x8000], [R94.64], P0 ;  /* 0x080000005e027fae */ /* 0x0009e8000812184a */
[----:B-1----:R-:W3:Y:S04]  /*290b0*/  LDL.LU R169, [R1+0xe64] ;  /* 0x000e640001a97983 */ /* 0x002ee80000300800 */
[----:B------:R-:W3:Y:S01]  /*290c0*/  LDL.LU R164, [R1+0xea4] ;  /* 0x000ea40001a47983 */ /* 0x000ee20000300800 */
[----:B----4-:R-:W-:-:S02]  /*290d0*/  IMAD.MOV.U32 R94, RZ, RZ, R171 ;  /* 0x000000ffff5e7224 */ /* 0x010fc400078e00ab */
[----:B------:R-:W-:Y:S01]  /*290e0*/  IMAD.MOV.U32 R95, RZ, RZ, R173 ;  /* 0x000000ffff5f7224 */ /* 0x000fe200078e00ad */
[----:B--2---:R-:W2:Y:S04]  /*290f0*/  LDL.LU R171, [R1+0xe60] ;  /* 0x000e600001ab7983 */ /* 0x004ea80000300800 */
[----:B------:R-:W4:Y:S04]  /*29100*/  LDL.LU R173, [R1+0xea0] ;  /* 0x000ea00001ad7983 */ /* 0x000f280000300800 */
[----:B------:R1:W-:Y:S01]  /*29110*/  LDGSTS.E [R2+0x8400], [R94.64], P0 ;  /* 0x084000005e027fae */ /* 0x0003e2000812184a */
[----:B------:R-:W-:-:S04]  /*29120*/  IADD3 R163, P1, R163, UR9, RZ ;  /* 0x00000009a3a37c10 */ /* 0x000fc8000ff3e0ff */
[----:B------:R-:W-:Y:S02]  /*29130*/  IADD3.X R188, R188, UR8, RZ, P1, !PT ;  /* 0x00000008bcbc7c10 */ /* 0x000fe40008ffe4ff */
[----:B------:R-:W-:Y:S01]  /*29140*/  IADD3 R168, P2, R168, UR9, RZ ;  /* 0x00000009a8a87c10 */ /* 0x000fe2000ff5e0ff */
[----:B------:R1:W-:Y:S03]  /*29150*/  STL [R1+0xd64], R163 ;  /* 0x000d64a301007387 */ /* 0x0003e60000100800 */
[----:B------:R-:W-:Y:S01]  /*29160*/  IADD3.X R170, R170, UR8, RZ, P2, !PT ;  /* 0x00000008aaaa7c10 */ /* 0x000fe200097fe4ff */
[----:B------:R1:W-:Y:S02]  /*29170*/  STL [R1+0xd60], R188 ;  /* 0x000d60bc01007387 */ /* 0x0003e40000100800 */
[----:B-1----:R-:W-:Y:S02]  /*29180*/  IMAD.MOV.U32 R94, RZ, RZ, R163 ;  /* 0x000000ffff5e7224 */ /* 0x002fe400078e00a3 */
[----:B------:R1:W-:Y:S04]  /*29190*/  STL [R1+0xda4], R168 ;  /* 0x000da4a801007387 */ /* 0x0003e80000100800 */
[----:B------:R-:W4:Y:S01]  /*291a0*/  LDL.LU R163, [R1+0xee0] ;  /* 0x000ee00001a37983 */ /* 0x000f220000300800 */
[----:B------:R-:W-:-:S03]  /*291b0*/  MOV R95, R188 ;  /* 0x000000bc005f7202 */ /* 0x000fc60000000f00 */
[----:B------:R1:W-:Y:S04]  /*291c0*/  STL [R1+0xda0], R170 ;  /* 0x000da0aa01007387 */ /* 0x0003e80000100800 */
[----:B------:R-:W4:Y:S04]  /*291d0*/  LDL.LU R0, [R1+0xee4] ;  /* 0x000ee40001007983 */ /* 0x000f280000300800 */
[----:B------:R-:W4:Y:S04]  /*291e0*/  LDL.LU R189, [R1+0xf20] ;  /* 0x000f200001bd7983 */ /* 0x000f280000300800 */
[----:B------:R-:W4:Y:S04]  /*291f0*/  LDL.LU R188, [R1+0xf24] ;  /* 0x000f240001bc7983 */ /* 0x000f280000300800 */
[----:B------:R1:W-:Y:S02]  /*29200*/  LDGSTS.E [R2+0x8800], [R94.64], P0 ;  /* 0x088000005e027fae */ /* 0x0003e4000812184a */
[----:B-1----:R-:W-:-:S02]  /*29210*/  IMAD.MOV.U32 R94, RZ, RZ, R168 ;  /* 0x000000ffff5e7224 */ /* 0x002fc400078e00a8 */
[----:B------:R-:W-:Y:S01]  /*29220*/  IMAD.MOV.U32 R95, RZ, RZ, R170 ;  /* 0x000000ffff5f7224 */ /* 0x000fe200078e00aa */
[----:B------:R-:W4:Y:S04]  /*29230*/  LDL.LU R168, [R1+0xf64] ;  /* 0x000f640001a87983 */ /* 0x000f280000300800 */
[----:B------:R-:W4:Y:S04]  /*29240*/  LDL.LU R170, [R1+0xfa4] ;  /* 0x000fa40001aa7983 */ /* 0x000f280000300800 */
[----:B------:R1:W-:Y:S01]  /*29250*/  LDGSTS.E [R2+0x8c00], [R94.64], P0 ;  /* 0x08c000005e027fae */ /* 0x0003e2000812184a */
[----:B------:R-:W-:-:S04]  /*29260*/  IADD3 R174, P1, R174, UR9, RZ ;  /* 0x00000009aeae7c10 */ /* 0x000fc8000ff3e0ff */
[----:B------:R-:W-:Y:S01]  /*29270*/  IADD3.X R175, R175, UR8, RZ, P1, !PT ;  /* 0x00000008afaf7c10 */ /* 0x000fe20008ffe4ff */
[----:B------:R-:W-:Y:S01]  /*29280*/  STL [R1+0xde4], R174 ;  /* 0x000de4ae01007387 */ /* 0x000fe20000100800 */
[----:B------:R-:W-:-:S03]  /*29290*/  IADD3 R162, P2, R162, UR9, RZ ;  /* 0x00000009a2a27c10 */ /* 0x000fc6000ff5e0ff */
[----:B------:R1:W-:Y:S02]  /*292a0*/  STL [R1+0xde0], R175 ;  /* 0x000de0af01007387 */ /* 0x0003e40000100800 */
[----:B-1----:R-:W-:Y:S01]  /*292b0*/  IMAD.MOV.U32 R95, RZ, RZ, R175 ;  /* 0x000000ffff5f7224 */ /* 0x002fe200078e00af */
[----:B------:R-:W-:Y:S01]  /*292c0*/  IADD3.X R167, R167, UR8, RZ, P2, !PT ;  /* 0x00000008a7a77c10 */ /* 0x000fe200097fe4ff */
[----:B------:R1:W-:Y:S01]  /*292d0*/  STL [R1+0xe24], R162 ;  /* 0x000e24a201007387 */ /* 0x0003e20000100800 */
[----:B------:R-:W-:-:S03]  /*292e0*/  IMAD.MOV.U32 R94, RZ, RZ, R174 ;  /* 0x000000ffff5e7224 */ /* 0x000fc600078e00ae */
[----:B------:R-:W4:Y:S04]  /*292f0*/  LDL.LU R175, [R1+0xf60] ;  /* 0x000f600001af7983 */ /* 0x000f280000300800 */
[----:B------:R1:W-:Y:S04]  /*29300*/  STL [R1+0xe20], R167 ;  /* 0x000e20a701007387 */ /* 0x0003e80000100800 */
[----:B------:R-:W4:Y:S04]  /*29310*/  LDL.LU R174, [R1+0xfa0] ;  /* 0x000fa00001ae7983 */ /* 0x000f280000300800 */
[----:B------:R1:W-:Y:S02]  /*29320*/  LDGSTS.E [R2+0x9000], [R94.64], P0 ;  /* 0x090000005e027fae */ /* 0x0003e4000812184a */
[----:B-1----:R-:W-:-:S02]  /*29330*/  IMAD.MOV.U32 R94, RZ, RZ, R162 ;  /* 0x000000ffff5e7224 */ /* 0x002fc400078e00a2 */
[----:B------:R-:W-:Y:S01]  /*29340*/  IMAD.MOV.U32 R95, RZ, RZ, R167 ;  /* 0x000000ffff5f7224 */ /* 0x000fe200078e00a7 */
[----:B------:R-:W4:Y:S04]  /*29350*/  LDL.LU R162, [R1+0xfe4] ;  /* 0x000fe40001a27983 */ /* 0x000f280000300800 */
[----:B------:R-:W4:Y:S04]  /*29360*/  LDL.LU R167, [R1+0x1024] ;  /* 0x0010240001a77983 */ /* 0x000f280000300800 */
[----:B------:R1:W-:Y:S01]  /*29370*/  LDGSTS.E [R2+0x9400], [R94.64], P0 ;  /* 0x094000005e027fae */ /* 0x0003e2000812184a */
[----:B---3--:R-:W-:-:S02]  /*29380*/  IADD3 R169, P1, R169, UR9, RZ ;  /* 0x00000009a9a97c10 */ /* 0x008fc4000ff3e0ff */
[----:B------:R-:W-:-:S03]  /*29390*/  IADD3 R164, P2, R164, UR9, RZ ;  /* 0x00000009a4a47c10 */ /* 0x000fc6000ff5e0ff */
[----:B------:R3:W-:Y:S01]  /*293a0*/  STL [R1+0xe64], R169 ;  /* 0x000e64a901007387 */ /* 0x0007e20000100800 */
[----:B--2---:R-:W-:Y:S02]  /*293b0*/  IADD3.X R171, R171, UR8, RZ, P1, !PT ;  /* 0x00000008abab7c10 */ /* 0x004fe40008ffe4ff */
[----:B-1----:R-:W-:Y:S02]  /*293c0*/  MOV R94, R169 ;  /* 0x000000a9005e7202 */ /* 0x002fe40000000f00 */
[----:B----4-:R-:W-:Y:S01]  /*293d0*/  IADD3.X R173, R173, UR8, RZ, P2, !PT ;  /* 0x00000008adad7c10 */ /* 0x010fe200097fe4ff */
[----:B------:R1:W-:Y:S01]  /*293e0*/  STL [R1+0xe60], R171 ;  /* 0x000e60ab01007387 */ /* 0x0003e20000100800 */
[----:B------:R-:W-:-:S03]  /*293f0*/  IMAD.MOV.U32 R95, RZ, RZ, R171 ;  /* 0x000000ffff5f7224 */ /* 0x000fc600078e00ab */
[----:B------:R-:W-:Y:S04]  /*29400*/  STL [R1+0xea4], R164 ;  /* 0x000ea4a401007387 */ /* 0x000fe80000100800 */
[----:B---3--:R-:W2:Y:S04]  /*29410*/  LDL.LU R169, [R1+0xfe0] ;  /* 0x000fe00001a97983 */ /* 0x008ea80000300800 */
[----:B------:R3:W-:Y:S04]  /*29420*/  STL [R1+0xea0], R173 ;  /* 0x000ea0ad01007387 */ /* 0x0007e80000100800 */
[----:B-1----:R-:W4:Y:S04]  /*29430*/  LDL.LU R171, [R1+0x1020] ;  /* 0x0010200001ab7983 */ /* 0x002f280000300800 */
[----:B------:R1:W-:Y:S02]  /*29440*/  LDGSTS.E [R2+0x9800], [R94.64], P0 ;  /* 0x098000005e027fae */ /* 0x0003e4000812184a */
[----:B-1----:R-:W-:-:S02]  /*29450*/  IMAD.MOV.U32 R94, RZ, RZ, R164 ;  /* 0x000000ffff5e7224 */ /* 0x002fc400078e00a4 */
[----:B------:R-:W-:-:S05]  /*29460*/  IMAD.MOV.U32 R95, RZ, RZ, R173 ;  /* 0x000000ffff5f7224 */ /* 0x000fca00078e00ad */
[----:B------:R1:W-:Y:S01]  /*29470*/  LDGSTS.E [R2+0x9c00], [R94.64], P0 ;  /* 0x09c000005e027fae */ /* 0x0003e2000812184a */
[----:B------:R-:W-:-:S04]  /*29480*/  IADD3 R0, P1, R0, UR9, RZ ;  /* 0x0000000900007c10 */ /* 0x000fc8000ff3e0ff */
[----:B------:R-:W-:Y:S02]  /*29490*/  IADD3.X R163, R163, UR8, RZ, P1, !PT ;  /* 0x00000008a3a37c10 */ /* 0x000fe40008ffe4ff */
[----:B------:R-:W-:Y:S01]  /*294a0*/  IADD3 R188, P2, R188, UR9, RZ ;  /* 0x00000009bcbc7c10 */ /* 0x000fe2000ff5e0ff */
[----:B------:R-:W-:Y:S03]  /*294b0*/  STL [R1+0xee4], R0 ;  /* 0x000ee40001007387 */ /* 0x000fe60000100800 */
[----:B------:R-:W-:Y:S01]  /*294c0*/  IADD3.X R189, R189, UR8, RZ, P2, !PT ;  /* 0x00000008bdbd7c10 */ /* 0x000fe200097fe4ff */
[----:B------:R1:W-:Y:S04]  /*294d0*/  STL [R1+0xee0], R163 ;  /* 0x000ee0a301007387 */ /* 0x0003e80000100800 */
[----:B------:R-:W-:Y:S04]  /*294e0*/  STL [R1+0xf24], R188 ;  /* 0x000f24bc01007387 */ /* 0x000fe80000100800 */
[----:B---3--:R-:W3:Y:S01]  /*294f0*/  LDL.LU R173, [R1+0x1060] ;  /* 0x0010600001ad7983 */ /* 0x008ee20000300800 */
[----:B-1----:R-:W-:-:S03]  /*29500*/  IMAD.MOV.U32 R95, RZ, RZ, R163 ;  /* 0x000000ffff5f7224 */ /* 0x002fc600078e00a3 */
[----:B------:R-:W-:Y:S01]  /*29510*/  STL [R1+0xf20], R189 ;  /* 0x000f20bd01007387 */ /* 0x000fe20000100800 */
[----:B------:R-:W-:-:S03]  /*29520*/  IMAD.MOV.U32 R94, RZ, RZ, R0 ;  /* 0x000000ffff5e7224 */ /* 0x000fc600078e0000 */
[----:B------:R-:W3:Y:S04]  /*29530*/  LDL.LU R164, [R1+0x1064] ;  /* 0x0010640001a47983 */ /* 0x000ee80000300800 */
[----:B------:R-:W3:Y:S04]  /*29540*/  LDL.LU R163, [R1+0x10a0] ;  /* 0x0010a00001a37983 */ /* 0x000ee80000300800 */
[----:B------:R-:W3:Y:S01]  /*29550*/  LDL.LU R0, [R1+0x10a4] ;  /* 0x0010a40001007983 */ /* 0x000ee20000300800 */
[----:B------:R-:W-:-:S03]  /*29560*/  IADD3 R168, P1, R168, UR9, RZ ;  /* 0x00000009a8a87c10 */ /* 0x000fc6000ff3e0ff */
[----:B------:R1:W-:Y:S01]  /*29570*/  LDGSTS.E [R2+0xa000], [R94.64], P0 ;  /* 0x0a0000005e027fae */ /* 0x0003e2000812184a */
[----:B------:R-:W-:-:S03]  /*29580*/  IADD3 R170, P2, R170, UR9, RZ ;  /* 0x00000009aaaa7c10 */ /* 0x000fc6000ff5e0ff */
[----:B------:R1:W-:Y:S02]  /*29590*/  STL [R1+0xf64], R168 ;  /* 0x000f64a801007387 */ /* 0x0003e40000100800 */
[----:B-1----:R-:W-:Y:S01]  /*295a0*/  IMAD.MOV.U32 R94, RZ, RZ, R188 ;  /* 0x000000ffff5e7224 */ /* 0x002fe200078e00bc */
[----:B------:R-:W-:Y:S02]  /*295b0*/  MOV R95, R189 ;  /* 0x000000bd005f7202 */ /* 0x000fe40000000f00 */
[----:B------:R-:W-:-:S03]  /*295c0*/  IADD3.X R175, R175, UR8, RZ, P1, !PT ;  /* 0x00000008afaf7c10 */ /* 0x000fc60008ffe4ff */
[----:B------:R1:W-:Y:S01]  /*295d0*/  LDGSTS.E [R2+0xa400], [R94.64], P0 ;  /* 0x0a4000005e027fae */ /* 0x0003e2000812184a */
[----:B------:R-:W-:-:S03]  /*295e0*/  IADD3.X R174, R174, UR8, RZ, P2, !PT ;  /* 0x00000008aeae7c10 */ /* 0x000fc600097fe4ff */
[----:B------:R-:W-:Y:S04]  /*295f0*/  STL [R1+0xf60], R175 ;  /* 0x000f60af01007387 */ /* 0x000fe80000100800 */
[----:B------:R1:W-:Y:S02]  /*29600*/  STL [R1+0xfa4], R170 ;  /* 0x000fa4aa01007387 */ /* 0x0003e40000100800 */
[----:B-1----:R-:W-:Y:S02]  /*29610*/  IMAD.MOV.U32 R94, RZ, RZ, R168 ;  /* 0x000000ffff5e7224 */ /* 0x002fe400078e00a8 */
[----:B------:R-:W-:Y:S01]  /*29620*/  IMAD.MOV.U32 R95, RZ, RZ, R175 ;  /* 0x000000ffff5f7224 */ /* 0x000fe200078e00af */
[----:B------:R-:W3:Y:S04]  /*29630*/  LDL.LU R168, [R1+0xcec] ;  /* 0x000cec0001a87983 */ /* 0x000ee80000300800 */
[----:B------:R-:W-:Y:S04]  /*29640*/  STL [R1+0xfa0], R174 ;  /* 0x000fa0ae01007387 */ /* 0x000fe80000100800 */
[----:B------:R1:W-:Y:S04]  /*29650*/  LDGSTS.E [R2+0xa800], [R94.64], P0 ;  /* 0x0a8000005e027fae */ /* 0x0003e8000812184a */
[----:B------:R-:W3:Y:S01]  /*29660*/  LDL.LU R188, [R1+0xd2c] ;  /* 0x000d2c0001bc7983 */ /* 0x000ee20000300800 */
[----:B-1----:R-:W-:-:S03]  /*29670*/  IMAD.MOV.U32 R94, RZ, RZ, R170 ;  /* 0x000000ffff5e7224 */ /* 0x002fc600078e00aa */
[----:B------:R-:W3:Y:S01]  /*29680*/  LDL.LU R170, [R1+0xce8] ;  /* 0x000ce80001aa7983 */ /* 0x000ee20000300800 */
[----:B------:R-:W-:Y:S01]  /*29690*/  IADD3 R162, P1, R162, UR9, RZ ;  /* 0x00000009a2a27c10 */ /* 0x000fe2000ff3e0ff */
[----:B------:R-:W-:Y:S01]  /*296a0*/  IMAD.MOV.U32 R95, RZ, RZ, R174 ;  /* 0x000000ffff5f7224 */ /* 0x000fe200078e00ae */
[----:B------:R-:W-:Y:S01]  /*296b0*/  IADD3 R167, P2, R167, UR9, RZ ;  /* 0x00000009a7a77c10 */ /* 0x000fe2000ff5e0ff */
[----:B------:R-:W3:Y:S04]  /*296c0*/  LDL.LU R189, [R1+0xd28] ;  /* 0x000d280001bd7983 */ /* 0x000ee80000300800 */
[----:B------:R1:W-:Y:S04]  /*296d0*/  LDGSTS.E [R2+0xac00], [R94.64], P0 ;  /* 0x0ac000005e027fae */ /* 0x0003e8000812184a */
[----:B------:R2:W-:Y:S01]  /*296e0*/  STL [R1+0xfe4], R162 ;  /* 0x000fe4a201007387 */ /* 0x0005e20000100800 */
[----:B-1----:R-:W-:Y:S01]  /*296f0*/  IMAD.MOV.U32 R94, RZ, RZ, R162 ;  /* 0x000000ffff5e7224 */ /* 0x002fe200078e00a2 */
[----:B------:R-:W-:-:S05]  /*29700*/  LOP3.LUT R161, R161, 0x1f, RZ, 0xc0, !PT ;  /* 0x0000001fa1a17812 */ /* 0x000fca00078ec0ff */
[----:B------:R-:W-:-:S05]  /*29710*/  IMAD.SHL.U32 R161, R161, 0x4, RZ ;  /* 0x00000004a1a17824 */ /* 0x000fca00078e00ff */
[----:B------:R-:W-:Y:S02]  /*29720*/  LOP3.LUT R161, R161, 0x10, RZ, 0x3c, !PT ;  /* 0x00000010a1a17812 */ /* 0x000fe400078e3cff */
[----:B--2---:R-:W-:-:S04]  /*29730*/  IADD3.X R169, R169, UR8, RZ, P1, !PT ;  /* 0x00000008a9a97c10 */ /* 0x004fc80008ffe4ff */
[----:B------:R-:W-:Y:S01]  /*29740*/  MOV R95, R169 ;  /* 0x000000a9005f7202 */ /* 0x000fe20000000f00 */
[----:B------:R1:W-:Y:S01]  /*29750*/  STL [R1+0xfe0], R169 ;  /* 0x000fe0a901007387 */ /* 0x0003e20000100800 */
[----:B----4-:R-:W-:-:S03]  /*29760*/  IADD3.X R171, R171, UR8, RZ, P2, !PT ;  /* 0x00000008abab7c10 */ /* 0x010fc600097fe4ff */
[----:B------:R2:W-:Y:S04]  /*29770*/  STL [R1+0x1024], R167 ;  /* 0x001024a701007387 */ /* 0x0005e80000100800 */
[----:B------:R-:W4:Y:S04]  /*29780*/  LDL.LU R162, [R1+0xd6c] ;  /* 0x000d6c0001a27983 */ /* 0x000f280000300800 */
[----:B------:R2:W-:Y:S04]  /*29790*/  STL [R1+0x1020], R171 ;  /* 0x001020ab01007387 */ /* 0x0005e80000100800 */
[----:B------:R2:W-:Y:S04]  /*297a0*/  LDGSTS.E [R2+0xb000], [R94.64], P0 ;  /* 0x0b0000005e027fae */ /* 0x0005e8000812184a */
[----:B-1----:R-:W4:Y:S01]  /*297b0*/  LDL.LU R169, [R1+0xdac] ;  /* 0x000dac0001a97983 */ /* 0x002f220000300800 */
[----:B--2---:R-:W-:-:S03]  /*297c0*/  IMAD.MOV.U32 R94, RZ, RZ, R167 ;  /* 0x000000ffff5e7224 */ /* 0x004fc600078e00a7 */
[----:B------:R-:W2:Y:S01]  /*297d0*/  LDL.LU R167, [R1+0xd68] ;  /* 0x000d680001a77983 */ /* 0x000ea20000300800 */
[----:B------:R-:W-:-:S03]  /*297e0*/  IMAD.MOV.U32 R95, RZ, RZ, R171 ;  /* 0x000000ffff5f7224 */ /* 0x000fc600078e00ab */
[----:B------:R-:W2:Y:S04]  /*297f0*/  LDL.LU R171, [R1+0xda8] ;  /* 0x000da80001ab7983 */ /* 0x000ea80000300800 */
[----:B------:R1:W-:Y:S01]  /*29800*/  LDGSTS.E [R2+0xb400], [R94.64], P0 ;  /* 0x0b4000005e027fae */ /* 0x0003e2000812184a */
[----:B---3--:R-:W-:-:S04]  /*29810*/  IADD3 R164, P1, R164, UR9, RZ ;  /* 0x00000009a4a47c10 */ /* 0x008fc8000ff3e0ff */
[----:B------:R-:W-:Y:S02]  /*29820*/  IADD3.X R173, R173, UR8, RZ, P1, !PT ;  /* 0x00000008adad7c10 */ /* 0x000fe40008ffe4ff */
[----:B------:R-:W-:Y:S01]  /*29830*/  IADD3 R0, P2, R0, UR9, RZ ;  /* 0x0000000900007c10 */ /* 0x000fe2000ff5e0ff */
[----:B------:R-:W-:Y:S02]  /*29840*/  STL [R1+0x1064], R164 ;  /* 0x001064a401007387 */ /* 0x000fe40000100800 */
[----:B-1----:R-:W-:Y:S01]  /*29850*/  IMAD.MOV.U32 R95, RZ, RZ, R173 ;  /* 0x000000ffff5f7224 */ /* 0x002fe200078e00ad */
[----:B------:R-:W-:Y:S01]  /*29860*/  IADD3.X R163, R163, UR8, RZ, P2, !PT ;  /* 0x00000008a3a37c10 */ /* 0x000fe200097fe4ff */
[----:B------:R1:W-:Y:S01]  /*29870*/  STL [R1+0x1060], R173 ;  /* 0x001060ad01007387 */ /* 0x0003e20000100800 */
[----:B------:R-:W-:-:S03]  /*29880*/  IMAD.MOV.U32 R94, RZ, RZ, R164 ;  /* 0x000000ffff5e7224 */ /* 0x000fc600078e00a4 */
[----:B------:R3:W-:Y:S04]  /*29890*/  STL [R1+0x10a4], R0 ;  /* 0x0010a40001007387 */ /* 0x0007e80000100800 */
[----:B------:R3:W-:Y:S04]  /*298a0*/  LDGSTS.E [R2+0xb800], [R94.64], P0 ;  /* 0x0b8000005e027fae */ /* 0x0007e8000812184a */
[----:B-1----:R-:W2:Y:S04]  /*298b0*/  LDL.LU R173, [R1+0xdec] ;  /* 0x000dec0001ad7983 */ /* 0x002ea80000300800 */
[----:B------:R1:W-:Y:S04]  /*298c0*/  STL [R1+0x10a0], R163 ;  /* 0x0010a0a301007387 */ /* 0x0003e80000100800 */
[----:B------:R-:W2:Y:S04]  /*298d0*/  LDL.LU R164, [R1+0xe2c] ;  /* 0x000e2c0001a47983 */ /* 0x000ea80000300800 */
[----:B------:R-:W2:Y:S04]  /*298e0*/  LDL.LU R175, [R1+0xde8] ;  /* 0x000de80001af7983 */ /* 0x000ea80000300800 */
[----:B------:R-:W2:Y:S01]  /*298f0*/  LDL.LU R174, [R1+0xe28] ;  /* 0x000e280001ae7983 */ /* 0x000ea20000300800 */
[----:B------:R-:W-:Y:S01]  /*29900*/  IADD3 R168, P1, R168, UR9, RZ ;  /* 0x00000009a8a87c10 */ /* 0x000fe2000ff3e0ff */
[----:B---3--:R-:W-:Y:S01]  /*29910*/  IMAD.MOV.U32 R94, RZ, RZ, R0 ;  /* 0x000000ffff5e7224 */ /* 0x008fe200078e0000 */
[----:B------:R-:W-:Y:S01]  /*29920*/  MOV R95, R163 ;  /* 0x000000a3005f7202 */ /* 0x000fe20000000f00 */
[----:B------:R-:W-:-:S02]  /*29930*/  IMAD.U32 R0, RZ, RZ, UR6 ;  /* 0x00000006ff007e24 */ /* 0x000fc4000f8e00ff */
[----:B------:R-:W-:Y:S01]  /*29940*/  STL [R1+0xcec], R168 ;  /* 0x000ceca801007387 */ /* 0x000fe20000100800 */
[----:B------:R-:W-:-:S03]  /*29950*/  IADD3 R188, P2, R188, UR9, RZ ;  /* 0x00000009bcbc7c10 */ /* 0x000fc6000ff5e0ff */
[----:B------:R3:W-:Y:S04]  /*29960*/  LDGSTS.E [R2+0xbc00], [R94.64], P0 ;  /* 0x0bc000005e027fae */ /* 0x0007e8000812184a */
[----:B------:R-:W-:Y:S01]  /*29970*/  STL [R1+0xd2c], R188 ;  /* 0x000d2cbc01007387 */ /* 0x000fe20000100800 */
[----:B------:R-:W-:Y:S01]  /*29980*/  IADD3.X R170, R170, UR8, RZ, P1, !PT ;  /* 0x00000008aaaa7c10 */ /* 0x000fe20008ffe4ff */
[----:B------:R-:W-:-:S04]  /*29990*/  IMAD R0, R0, 0x4000, R161 ;  /* 0x0000400000007824 */ /* 0x000fc800078e02a1 */
[----:B------:R1:W-:Y:S01]  /*299a0*/  STL [R1+0xce8], R170 ;  /* 0x000ce8aa01007387 */ /* 0x0003e20000100800 */
[----:B---3--:R-:W-:-:S03]  /*299b0*/  IMAD.MOV.U32 R95, RZ, RZ, R170 ;  /* 0x000000ffff5f7224 */ /* 0x008fc600078e00aa */
[----:B-1----:R-:W3:Y:S04]  /*299c0*/  LDL.LU R163, [R1+0xe6c] ;  /* 0x000e6c0001a37983 */ /* 0x002ee80000300800 */
[----:B------:R-:W3:Y:S01]  /*299d0*/  LDL.LU R161, [R1+0xeac] ;  /* 0x000eac0001a17983 */ /* 0x000ee20000300800 */
[----:B------:R-:W-:-:S03]  /*299e0*/  IMAD.MOV.U32 R94, RZ, RZ, R168 ;  /* 0x000000ffff5e7224 */ /* 0x000fc600078e00a8 */
[----:B------:R-:W3:Y:S04]  /*299f0*/  LDL.LU R170, [R1+0xe68] ;  /* 0x000e680001aa7983 */ /* 0x000ee80000300800 */
[----:B------:R-:W3:Y:S01]  /*29a00*/  LDL.LU R168, [R1+0xea8] ;  /* 0x000ea80001a87983 */ /* 0x000ee20000300800 */
[----:B------:R-:W-:-:S03]  /*29a10*/  IADD3.X R189, R189, UR8, RZ, P2, !PT ;  /* 0x00000008bdbd7c10 */ /* 0x000fc600097fe4ff */
[----:B------:R1:W-:Y:S04]  /*29a20*/  LDGSTS.E [R0+0x8080], [R94.64], P0 ;  /* 0x080800005e007fae */ /* 0x0003e8000812184a */
[----:B------:R-:W-:Y:S01]  /*29a30*/  STL [R1+0xd28], R189 ;  /* 0x000d28bd01007387 */ /* 0x000fe20000100800 */
[----:B-1----:R-:W-:Y:S01]  /*29a40*/  MOV R94, R188 ;  /* 0x000000bc005e7202 */ /* 0x002fe20000000f00 */
[----:B------:R-:W-:-:S05]  /*29a50*/  IMAD.MOV.U32 R95, RZ, RZ, R189 ;  /* 0x000000ffff5f7224 */ /* 0x000fca00078e00bd */
[----:B------:R1:W-:Y:S01]  /*29a60*/  LDGSTS.E [R0+0x8480], [R94.64], P0 ;  /* 0x084800005e007fae */ /* 0x0003e2000812184a */
[----:B----4-:R-:W-:-:S05]  /*29a70*/  IADD3 R162, P1, R162, UR9, RZ ;  /* 0x00000009a2a27c10 */ /* 0x010fca000ff3e0ff */
[----:B------:R-:W-:Y:S01]  /*29a80*/  STL [R1+0xd6c], R162 ;  /* 0x000d6ca201007387 */ /* 0x000fe20000100800 */
[----:B-1----:R-:W-:Y:S01]  /*29a90*/  IMAD.MOV.U32 R94, RZ, RZ, R162 ;  /* 0x000000ffff5e7224 */ /* 0x002fe200078e00a2 */
[----:B------:R-:W-:Y:S02]  /*29aa0*/  IADD3 R169, P2, R169, UR9, RZ ;  /* 0x00000009a9a97c10 */ /* 0x000fe4000ff5e0ff */
[----:B--2---:R-:W-:Y:S02]  /*29ab0*/  IADD3.X R167, R167, UR8, RZ, P1, !PT ;  /* 0x00000008a7a77c10 */ /* 0x004fe40008ffe4ff */
[----:B------:R-:W-:-:S03]  /*29ac0*/  IADD3.X R171, R171, UR8, RZ, P2, !PT ;  /* 0x00000008abab7c10 */ /* 0x000fc600097fe4ff */
[----:B------:R-:W-:Y:S01]  /*29ad0*/  IMAD.MOV.U32 R95, RZ, RZ, R167 ;  /* 0x000000ffff5f7224 */ /* 0x000fe200078e00a7 */
[----:B------:R1:W-:Y:S04]  /*29ae0*/  STL [R1+0xd68], R167 ;  /* 0x000d68a701007387 */ /* 0x0003e80000100800 */
[----:B------:R-:W-:Y:S04]  /*29af0*/  STL [R1+0xdac], R169 ;  /* 0x000daca901007387 */ /* 0x000fe80000100800 */
[----:B------:R2:W-:Y:S04]  /*29b00*/  LDGSTS.E [R0+0x8880], [R94.64], P0 ;  /* 0x088800005e007fae */ /* 0x0005e8000812184a */
[----:B-1----:R-:W4:Y:S04]  /*29b10*/  LDL.LU R167, [R1+0xeec] ;  /* 0x000eec0001a77983 */ /* 0x002f280000300800 */
[----:B------:R1:W-:Y:S04]  /*29b20*/  STL [R1+0xda8], R171 ;  /* 0x000da8ab01007387 */ /* 0x0003e80000100800 */
[----:B------:R-:W4:Y:S01]  /*29b30*/  LDL.LU R162, [R1+0xf2c] ;  /* 0x000f2c0001a27983 */ /* 0x000f220000300800 */
[----:B--2---:R-:W-:-:S02]  /*29b40*/  IMAD.MOV.U32 R95, RZ, RZ, R171 ;  /* 0x000000ffff5f7224 */ /* 0x004fc400078e00ab */
[----:B------:R-:W-:Y:S01]  /*29b50*/  IMAD.MOV.U32 R94, RZ, RZ, R169 ;  /* 0x000000ffff5e7224 */ /* 0x000fe200078e00a9 */
[----:B-1----:R-:W2:Y:S04]  /*29b60*/  LDL.LU R171, [R1+0xee8] ;  /* 0x000ee80001ab7983 */ /* 0x002ea80000300800 */
[----:B------:R-:W2:Y:S04]  /*29b70*/  LDL.LU R169, [R1+0xf28] ;  /* 0x000f280001a97983 */ /* 0x000ea80000300800 */
[----:B------:R1:W-:Y:S01]  /*29b80*/  LDGSTS.E [R0+0x8c80], [R94.64], P0 ;  /* 0x08c800005e007fae */ /* 0x0003e2000812184a */
[----:B------:R-:W-:-:S04]  /*29b90*/  IADD3 R173, P1, R173, UR9, RZ ;  /* 0x00000009adad7c10 */ /* 0x000fc8000ff3e0ff */
[----:B-1----:R-:W-:Y:S02]  /*29ba0*/  MOV R94, R173 ;  /* 0x000000ad005e7202 */ /* 0x002fe40000000f00 */
[----:B------:R-:W-:Y:S02]  /*29bb0*/  IADD3 R164, P2, R164, UR9, RZ ;  /* 0x00000009a4a47c10 */ /* 0x000fe4000ff5e0ff */
[----:B------:R-:W-:Y:S01]  /*29bc0*/  IADD3.X R175, R175, UR8, RZ, P1, !PT ;  /* 0x00000008afaf7c10 */ /* 0x000fe20008ffe4ff */
[----:B------:R1:W-:Y:S01]  /*29bd0*/  STL [R1+0xdec], R173 ;  /* 0x000decad01007387 */ /* 0x0003e20000100800 */
[----:B------:R-:W-:-:S03]  /*29be0*/  IADD3.X R174, R174, UR8, RZ, P2, !PT ;  /* 0x00000008aeae7c10 */ /* 0x000fc600097fe4ff */
[----:B------:R-:W-:Y:S01]  /*29bf0*/  IMAD.MOV.U32 R95, RZ, RZ, R175 ;  /* 0x000000ffff5f7224 */ /* 0x000fe200078e00af */
[----:B------:R-:W-:Y:S04]  /*29c00*/  STL [R1+0xde8], R175 ;  /* 0x000de8af01007387 */ /* 0x000fe80000100800 */
[----:B------:R-:W-:Y:S04]  /*29c10*/  STL [R1+0xe2c], R164 ;  /* 0x000e2ca401007387 */ /* 0x000fe80000100800 */
[----:B-1----:R-:W2:Y:S04]  /*29c20*/  LDL.LU R173, [R1+0xf6c] ;  /* 0x000f6c0001ad7983 */ /* 0x002ea80000300800 */
[----:B------:R1:W-:Y:S04]  /*29c30*/  STL [R1+0xe28], R174 ;  /* 0x000e28ae01007387 */ /* 0x0003e80000100800 */
[----:B------:R1:W-:Y:S04]  /*29c40*/  LDGSTS.E [R0+0x9080], [R94.64], P0 ;  /* 0x090800005e007fae */ /* 0x0003e8000812184a */
[----:B------:R-:W2:Y:S01]  /*29c50*/  LDL.LU R2, [R1+0xfac] ;  /* 0x000fac0001027983 */ /* 0x000ea20000300800 */
[----:B-1----:R-:W-:-:S03]  /*29c60*/  IMAD.MOV.U32 R95, RZ, RZ, R174 ;  /* 0x000000ffff5f7224 */ /* 0x002fc600078e00ae */
[----:B------:R-:W2:Y:S01]  /*29c70*/  LDL.LU R174, [R1+0xf68] ;  /* 0x000f680001ae7983 */ /* 0x000ea20000300800 */
[----:B------:R-:W-:-:S03]  /*29c80*/  IMAD.MOV.U32 R94, RZ, RZ, R164 ;  /* 0x000000ffff5e7224 */ /* 0x000fc600078e00a4 */
[----:B------:R-:W2:Y:S01]  /*29c90*/  LDL.LU R164, [R1+0xfa8] ;  /* 0x000fa80001a47983 */ /* 0x000ea20000300800 */
[----:B---3--:R-:W-:Y:S02]  /*29ca0*/  IADD3 R163, P1, R163, UR9, RZ ;  /* 0x00000009a3a37c10 */ /* 0x008fe4000ff3e0ff */
[----:B------:R-:W-:Y:S01]  /*29cb0*/  IADD3 R161, P2, R161, UR9, RZ ;  /* 0x00000009a1a17c10 */ /* 0x000fe2000ff5e0ff */
[----:B------:R1:W-:Y:S01]  /*29cc0*/  LDGSTS.E [R0+0x9480], [R94.64], P0 ;  /* 0x094800005e007fae */ /* 0x0003e2000812184a */
[----:B------:R-:W-:-:S03]  /*29cd0*/  IADD3.X R170, R170, UR8, RZ, P1, !PT ;  /* 0x00000008aaaa7c10 */ /* 0x000fc60008ffe4ff */
[----:B------:R3:W-:Y:S01]  /*29ce0*/  STL [R1+0xe6c], R163 ;  /* 0x000e6ca301007387 */ /* 0x0007e20000100800 */
[----:B------:R-:W-:-:S03]  /*29cf0*/  IADD3.X R168, R168, UR8, RZ, P2, !PT ;  /* 0x00000008a8a87c10 */ /* 0x000fc600097fe4ff */
[----:B------:R3:W-:Y:S01]  /*29d00*/  STL [R1+0xe68], R170 ;  /* 0x000e68aa01007387 */ /* 0x0007e20000100800 */
[----:B-1----:R-:W-:-:S03]  /*29d10*/  IMAD.MOV.U32 R94, RZ, RZ, R163 ;  /* 0x000000ffff5e7224 */ /* 0x002fc600078e00a3 */
[----:B------:R1:W-:Y:S01]  /*29d20*/  STL [R1+0xeac], R161 ;  /* 0x000eaca101007387 */ /* 0x0003e20000100800 */
[----:B------:R-:W-:-:S03]  /*29d30*/  IMAD.MOV.U32 R95, RZ, RZ, R170 ;  /* 0x000000ffff5f7224 */ /* 0x000fc600078e00aa */
[----:B---3--:R-:W3:Y:S04]  /*29d40*/  LDL.LU R163, [R1+0xfec] ;  /* 0x000fec0001a37983 */ /* 0x008ee80000300800 */
[----:B------:R1:W-:Y:S04]  /*29d50*/  STL [R1+0xea8], R168 ;  /* 0x000ea8a801007387 */ /* 0x0003e80000100800 */
[----:B------:R-:W3:Y:S04]  /*29d60*/  LDL.LU R175, [R1+0x102c] ;  /* 0x00102c0001af7983 */ /* 0x000ee80000300800 */
[----:B------:R-:W3:Y:S04]  /*29d70*/  LDL.LU R170, [R1+0xfe8] ;  /* 0x000fe80001aa7983 */ /* 0x000ee80000300800 */
[----:B------:R-:W3:Y:S04]  /*29d80*/  LDL.LU R188, [R1+0x1028] ;  /* 0x0010280001bc7983 */ /* 0x000ee80000300800 */
[----:B------:R1:W-:Y:S02]  /*29d90*/  LDGSTS.E [R0+0x9880], [R94.64], P0 ;  /* 0x098800005e007fae */ /* 0x0003e4000812184a */
[----:B-1----:R-:W-:Y:S01]  /*29da0*/  MOV R94, R161 ;  /* 0x000000a1005e7202 */ /* 0x002fe20000000f00 */
[----:B------:R-:W-:Y:S01]  /*29db0*/  IMAD.MOV.U32 R95, RZ, RZ, R168 ;  /* 0x000000ffff5f7224 */ /* 0x000fe200078e00a8 */
[----:B------:R-:W3:Y:S04]  /*29dc0*/  LDL.LU R161, [R1+0x106c] ;  /* 0x00106c0001a17983 */ /* 0x000ee80000300800 */
[----:B------:R-:W3:Y:S04]  /*29dd0*/  LDL.LU R168, [R1+0x10ac] ;  /* 0x0010ac0001a87983 */ /* 0x000ee80000300800 */
[----:B------:R1:W-:Y:S01]  /*29de0*/  LDGSTS.E [R0+0x9c80], [R94.64], P0 ;  /* 0x09c800005e007fae */ /* 0x0003e2000812184a */
[----:B----4-:R-:W-:-:S05]  /*29df0*/  IADD3 R167, P1, R167, UR9, RZ ;  /* 0x00000009a7a77c10 */ /* 0x010fca000ff3e0ff */
[----:B------:R4:W-:Y:S01]  /*29e00*/  STL [R1+0xeec], R167 ;  /* 0x000eeca701007387 */ /* 0x0009e20000100800 */
[----:B------:R-:W-:Y:S02]  /*29e10*/  IADD3 R162, P2, R162, UR9, RZ ;  /* 0x00000009a2a27c10 */ /* 0x000fe4000ff5e0ff */
[----:B--2---:R-:W-:Y:S01]  /*29e20*/  IADD3.X R171, R171, UR8, RZ, P1, !PT ;  /* 0x00000008abab7c10 */ /* 0x004fe20008ffe4ff */
[----:B-1----:R-:W-:Y:S01]  /*29e30*/  IMAD.MOV.U32 R94, RZ, RZ, R167 ;  /* 0x000000ffff5e7224 */ /* 0x002fe200078e00a7 */
[----:B------:R-:W-:-:S03]  /*29e40*/  IADD3.X R169, R169, UR8, RZ, P2, !PT ;  /* 0x00000008a9a97c10 */ /* 0x000fc600097fe4ff */
[----:B------:R1:W-:Y:S01]  /*29e50*/  STL [R1+0xee8], R171 ;  /* 0x000ee8ab01007387 */ /* 0x0003e20000100800 */
[----:B------:R-:W-:-:S03]  /*29e60*/  IMAD.MOV.U32 R95, RZ, RZ, R171 ;  /* 0x000000ffff5f7224 */ /* 0x000fc600078e00ab */
[----:B------:R-:W-:Y:S04]  /*29e70*/  STL [R1+0xf2c], R162 ;  /* 0x000f2ca201007387 */ /* 0x000fe80000100800 */
[----:B----4-:R-:W2:Y:S04]  /*29e80*/  LDL.LU R167, [R1+0x1068] ;  /* 0x0010680001a77983 */ /* 0x010ea80000300800 */
[----:B------:R4:W-:Y:S04]  /*29e90*/  STL [R1+0xf28], R169 ;  /* 0x000f28a901007387 */ /* 0x0009e80000100800 */
[----:B-1----:R-:W2:Y:S04]  /*29ea0*/  LDL.LU R171, [R1+0x10a8] ;  /* 0x0010a80001ab7983 */ /* 0x002ea80000300800 */
[----:B------:R1:W-:Y:S02]  /*29eb0*/  LDGSTS.E [R0+0xa080], [R94.64], P0 ;  /* 0x0a0800005e007fae */ /* 0x0003e4000812184a */
[----:B-1----:R-:W-:-:S02]  /*29ec0*/  IMAD.MOV.U32 R94, RZ, RZ, R162 ;  /* 0x000000ffff5e7224 */ /* 0x002fc400078e00a2 */
[----:B------:R-:W-:Y:S02]  /*29ed0*/  IMAD.MOV.U32 R95, RZ, RZ, R169 ;  /* 0x000000ffff5f7224 */ /* 0x000fe400078e00a9 */
[----:B----4-:R-:W4:Y:S04]  /*29ee0*/  LDL.LU R169, [R1+0xcf4] ;  /* 0x000cf40001a97983 */ /* 0x010f280000300800 */
[----:B------:R-:W4:Y:S04]  /*29ef0*/  LDL.LU R162, [R1+0xd34] ;  /* 0x000d340001a27983 */ /* 0x000f280000300800 */
[----:B------:R1:W-:Y:S01]  /*29f00*/  LDGSTS.E [R0+0xa480], [R94.64], P0 ;  /* 0x0a4800005e007fae */ /* 0x0003e2000812184a */
[----:B------:R-:W-:-:S05]  /*29f10*/  IADD3 R173, P1, R173, UR9, RZ ;  /* 0x00000009adad7c10 */ /* 0x000fca000ff3e0ff */
[----:B------:R-:W-:Y:S01]  /*29f20*/  STL [R1+0xf6c], R173 ;  /* 0x000f6cad01007387 */ /* 0x000fe20000100800 */
[----:B------:R-:W-:Y:S02]  /*29f30*/  IADD3 R2, P2, R2, UR9, RZ ;  /* 0x0000000902027c10 */ /* 0x000fe4000ff5e0ff */
[----:B------:R-:W-:Y:S02]  /*29f40*/  IADD3.X R174, R174, UR8, RZ, P1, !PT ;  /* 0x00000008aeae7c10 */ /* 0x000fe40008ffe4ff */
[----:B------:R-:W-:-:S03]  /*29f50*/  IADD3.X R164, R164, UR8, RZ, P2, !PT ;  /* 0x00000008a4a47c10 */ /* 0x000fc600097fe4ff */
[----:B------:R1:W-:Y:S02]  /*29f60*/  STL [R1+0xf68], R174 ;  /* 0x000f68ae01007387 */ /* 0x0003e40000100800 */
[----:B-1----:R-:W-:Y:S02]  /*29f70*/  IMAD.MOV.U32 R95, RZ, RZ, R174 ;  /* 0x000000ffff5f7224 */ /* 0x002fe400078e00ae */
[----:B------:R-:W-:Y:S01]  /*29f80*/  STL [R1+0xfac], R2 ;  /* 0x000fac0201007387 */ /* 0x000fe20000100800 */
[----:B------:R-:W-:-:S03]  /*29f90*/  MOV R94, R173 ;  /* 0x000000ad005e7202 */ /* 0x000fc60000000f00 */
[----:B------:R-:W4:Y:S04]  /*29fa0*/  LDL.LU R174, [R1+0xcf0] ;  /* 0x000cf00001ae7983 */ /* 0x000f280000300800 */
[----:B------:R1:W-:Y:S04]  /*29fb0*/  STL [R1+0xfa8], R164 ;  /* 0x000fa8a401007387 */ /* 0x0003e80000100800 */
[----:B------:R-:W4:Y:S01]  /*29fc0*/  LDL.LU R173, [R1+0xd30] ;  /* 0x000d300001ad7983 */ /* 0x000f220000300800 */
[----:B---3--:R-:W-:-:S03]  /*29fd0*/  IADD3 R163, P1, R163, UR9, RZ ;  /* 0x00000009a3a37c10 */ /* 0x008fc6000ff3e0ff */
[----:B------:R3:W-:Y:S01]  /*29fe0*/  LDGSTS.E [R0+0xa880], [R94.64], P0 ;  /* 0x0a8800005e007fae */ /* 0x0007e2000812184a */
[----:B------:R-:W-:Y:S02]  /*29ff0*/  IADD3 R175, P2, R175, UR9, RZ ;  /* 0x00000009afaf7c10 */ /* 0x000fe4000ff5e0ff */
[----:B------:R-:W-:Y:S01]  /*2a000*/  IADD3.X R170, R170, UR8, RZ, P1, !PT ;  /* 0x00000008aaaa7c10 */ /* 0x000fe20008ffe4ff */
[----:B---3--:R-:W-:Y:S02]  /*2a010*/  IMAD.MOV.U32 R94, RZ, RZ, R2 ;  /* 0x000000ffff5e7224 */ /* 0x008fe400078e0002 */
[----:B------:R-:W-:Y:S02]  /*2a020*/  IMAD.MOV.U32 R95, RZ, RZ, R164 ;  /* 0x000000ffff5f7224 */ /* 0x000fe400078e00a4 */
[----:B-1----:R-:W4:Y:S01]  /*2a030*/  LDL.LU R164, [R1+0xd74] ;  /* 0x000d740001a47983 */ /* 0x002f220000300800 */
[----:B------:R-:W-:-:S03]  /*2a040*/  IADD3.X R188, R188, UR8, RZ, P2, !PT ;  /* 0x00000008bcbc7c10 */ /* 0x000fc600097fe4ff */
[----:B------:R-:W4:Y:S04]  /*2a050*/  LDL.LU R2, [R1+0xdb4] ;  /* 0x000db40001027983 */ /* 0x000f280000300800 */
[----:B------:R-:W-:Y:S04]  /*2a060*/  STL [R1+0xfec], R163 ;  /* 0x000feca301007387 */ /* 0x000fe80000100800 */
[----:B------:R1:W-:Y:S04]  /*2a070*/  LDGSTS.E [R0+0xac80], [R94.64], P0 ;  /* 0x0ac800005e007fae */ /* 0x0003e8000812184a */
[----:B------:R1:W-:Y:S04]  /*2a080*/  STL [R1+0xfe8], R170 ;  /* 0x000fe8aa01007387 */ /* 0x0003e80000100800 */
[----:B------:R-:W-:Y:S01]  /*2a090*/  STL [R1+0x102c], R175 ;  /* 0x00102caf01007387 */ /* 0x000fe20000100800 */
[----:B-1----:R-:W-:-:S03]  /*2a0a0*/  IMAD.MOV.U32 R95, RZ, RZ, R170 ;  /* 0x000000ffff5f7224 */ /* 0x002fc600078e00aa */
[----:B------:R-:W4:Y:S01]  /*2a0b0*/  LDL.LU R170, [R1+0xd70] ;  /* 0x000d700001aa7983 */ /* 0x000f220000300800 */
[----:B------:R-:W-:-:S03]  /*2a0c0*/  IMAD.MOV.U32 R94, RZ, RZ, R163 ;  /* 0x000000ffff5e7224 */ /* 0x000fc600078e00a3 */
[----:B------:R-:W-:Y:S04]  /*2a0d0*/  STL [R1+0x1028], R188 ;  /* 0x001028bc01007387 */ /* 0x000fe80000100800 */
[----:B------:R-:W4:Y:S01]  /*2a0e0*/  LDL.LU R163, [R1+0xdb0] ;  /* 0x000db00001a37983 */ /* 0x000f220000300800 */
[----:B------:R-:W-:-:S03]  /*2a0f0*/  IADD3 R161, P1, R161, UR9, RZ ;  /* 0x00000009a1a17c10 */ /* 0x000fc6000ff3e0ff */
[----:B------:R1:W-:Y:S01]  /*2a100*/  LDGSTS.E [R0+0xb080], [R94.64], P0 ;  /* 0x0b0800005e007fae */ /* 0x0003e2000812184a */
[----:B------:R-:W-:-:S03]  /*2a110*/  IADD3 R168, P2, R168, UR9, RZ ;  /* 0x00000009a8a87c10 */ /* 0x000fc6000ff5e0ff */
[----:B------:R2:W-:Y:S01]  /*2a120*/  STL [R1+0x106c], R161 ;  /* 0x00106ca101007387 */ /* 0x0005e20000100800 */
[----:B-1----:R-:W-:Y:S01]  /*2a130*/  MOV R94, R175 ;  /* 0x000000af005e7202 */ /* 0x002fe20000000f00 */
[----:B------:R-:W-:-:S05]  /*2a140*/  IMAD.MOV.U32 R95, RZ, RZ, R188 ;  /* 0x000000ffff5f7224 */ /* 0x000fca00078e00bc */
[----:B------:R1:W-:Y:S02]  /*2a150*/  LDGSTS.E [R0+0xb480], [R94.64], P0 ;  /* 0x0b4800005e007fae */ /* 0x0003e4000812184a */
[----:B-1----:R-:W-:Y:S01]  /*2a160*/  IMAD.MOV.U32 R94, RZ, RZ, R161 ;  /* 0x000000ffff5e7224 */ /* 0x002fe200078e00a1 */
[----:B--2---:R-:W-:-:S05]  /*2a170*/  IADD3.X R167, R167, UR8, RZ, P1, !PT ;  /* 0x00000008a7a77c10 */ /* 0x004fca0008ffe4ff */
[----:B------:R-:W-:Y:S01]  /*2a180*/  IMAD.MOV.U32 R95, RZ, RZ, R167 ;  /* 0x000000ffff5f7224 */ /* 0x000fe200078e00a7 */
[----:B------:R1:W-:Y:S01]  /*2a190*/  STL [R1+0x1068], R167 ;  /* 0x001068a701007387 */ /* 0x0003e20000100800 */
[----:B------:R-:W-:-:S03]  /*2a1a0*/  IADD3.X R171, R171, UR8, RZ, P2, !PT ;  /* 0x00000008abab7c10 */ /* 0x000fc600097fe4ff */
[----:B------:R2:W-:Y:S04]  /*2a1b0*/  STL [R1+0x10ac], R168 ;  /* 0x0010aca801007387 */ /* 0x0005e80000100800 */
[----:B------:R-:W3:Y:S04]  /*2a1c0*/  LDL.LU R161, [R1+0xdf4] ;  /* 0x000df40001a17983 */ /* 0x000ee80000300800 */
[----:B------:R2:W-:Y:S04]  /*2a1d0*/  STL [R1+0x10a8], R171 ;  /* 0x0010a8ab01007387 */ /* 0x0005e80000100800 */
[----:B------:R2:W-:Y:S04]  /*2a1e0*/  LDGSTS.E [R0+0xb880], [R94.64], P0 ;  /* 0x0b8800005e007fae */ /* 0x0005e8000812184a */
[----:B-1----:R-:W3:Y:S01]  /*2a1f0*/  LDL.LU R167, [R1+0xe34] ;  /* 0x000e340001a77983 */ /* 0x002ee20000300800 */
[----:B----4-:R-:W-:Y:S01]  /*2a200*/  IADD3 R169, P1, R169, UR9, RZ ;  /* 0x00000009a9a97c10 */ /* 0x010fe2000ff3e0ff */
[----:B--2---:R-:W-:-:S02]  /*2a210*/  IMAD.MOV.U32 R94, RZ, RZ, R168 ;  /* 0x000000ffff5e7224 */ /* 0x004fc400078e00a8 */
[----:B------:R-:W2:Y:S01]  /*2a220*/  LDL.LU R168, [R1+0xdf0] ;  /* 0x000df00001a87983 */ /* 0x000ea20000300800 */
[----:B------:R-:W-:Y:S01]  /*2a230*/  IMAD.MOV.U32 R95, RZ, RZ, R171 ;  /* 0x000000ffff5f7224 */ /* 0x000fe200078e00ab */
[----:B------:R-:W-:Y:S02]  /*2a240*/  IADD3 R162, P2, R162, UR9, RZ ;  /* 0x00000009a2a27c10 */ /* 0x000fe4000ff5e0ff */
[----:B------:R-:W4:Y:S04]  /*2a250*/  LDL.LU R171, [R1+0xe30] ;  /* 0x000e300001ab7983 */ /* 0x000f280000300800 */
[----:B------:R1:W-:Y:S04]  /*2a260*/  LDGSTS.E [R0+0xbc80], [R94.64], P0 ;  /* 0x0bc800005e007fae */ /* 0x0003e8000812184a */
[----:B------:R1:W-:Y:S02]  /*2a270*/  STL [R1+0xcf4], R169 ;  /* 0x000cf4a901007387 */ /* 0x0003e40000100800 */
[----:B-1----:R-:W-:-:S02]  /*2a280*/  MOV R94, R169 ;  /* 0x000000a9005e7202 */ /* 0x002fc40000000f00 */
[----:B------:R-:W-:-:S05]  /*2a290*/  IADD3.X R174, R174, UR8, RZ, P1, !PT ;  /* 0x00000008aeae7c10 */ /* 0x000fca0008ffe4ff */
[----:B------:R-:W-:Y:S01]  /*2a2a0*/  IMAD.MOV.U32 R95, RZ, RZ, R174 ;  /* 0x000000ffff5f7224 */ /* 0x000fe200078e00ae */
[----:B------:R-:W-:Y:S01]  /*2a2b0*/  STL [R1+0xcf0], R174 ;  /* 0x000cf0ae01007387 */ /* 0x000fe20000100800 */
[----:B------:R-:W-:-:S03]  /*2a2c0*/  IADD3.X R173, R173, UR8, RZ, P2, !PT ;  /* 0x00000008adad7c10 */ /* 0x000fc600097fe4ff */
[----:B------:R-:W-:Y:S04]  /*2a2d0*/  STL [R1+0xd34], R162 ;  /* 0x000d34a201007387 */ /* 0x000fe80000100800 */
[----:B------:R-:W4:Y:S04]  /*2a2e0*/  LDL.LU R169, [R1+0xe74] ;  /* 0x000e740001a97983 */ /* 0x000f280000300800 */
[----:B------:R1:W-:Y:S04]  /*2a2f0*/  STL [R1+0xd30], R173 ;  /* 0x000d30ad01007387 */ /* 0x0003e80000100800 */
[----:B------:R1:W-:Y:S04]  /*2a300*/  LDGSTS.E [R3+0x8100], [R94.64], P0 ;  /* 0x081000005e037fae */ /* 0x0003e8000812184a */
[----:B------:R-:W4:Y:S01]  /*2a310*/  LDL.LU R0, [R1+0xeb4] ;  /* 0x000eb40001007983 */ /* 0x000f220000300800 */
[----:B-1----:R-:W-:-:S03]  /*2a320*/  IMAD.MOV.U32 R95, RZ, RZ, R173 ;  /* 0x000000ffff5f7224 */ /* 0x002fc600078e00ad */
[----:B------:R-:W4:Y:S01]  /*2a330*/  LDL.LU R173, [R1+0xe70] ;  /* 0x000e700001ad7983 */ /* 0x000f220000300800 */
[----:B------:R-:W-:Y:S01]  /*2a340*/  IMAD.MOV.U32 R94, RZ, RZ, R162 ;  /* 0x000000ffff5e7224 */ /* 0x000fe200078e00a2 */
[----:B------:R-:W-:Y:S02]  /*2a350*/  IADD3 R164, P1, R164, UR9, RZ ;  /* 0x00000009a4a47c10 */ /* 0x000fe4000ff3e0ff */
[----:B------:R-:W4:Y:S01]  /*2a360*/  LDL.LU R162, [R1+0xeb0] ;  /* 0x000eb00001a27983 */ /* 0x000f220000300800 */
[----:B------:R-:W-:-:S03]  /*2a370*/  IADD3 R2, P2, R2, UR9, RZ ;  /* 0x0000000902027c10 */ /* 0x000fc6000ff5e0ff */
[----:B------:R1:W-:Y:S04]  /*2a380*/  STL [R1+0xd74], R164 ;  /* 0x000d74a401007387 */ /* 0x0003e80000100800 */
[----:B------:R1:W-:Y:S01]  /*2a390*/  LDGSTS.E [R3+0x8500], [R94.64], P0 ;  /* 0x085000005e037fae */ /* 0x0003e2000812184a */
[----:B------:R-:W-:-:S05]  /*2a3a0*/  IADD3.X R170, R170, UR8, RZ, P1, !PT ;  /* 0x00000008aaaa7c10 */ /* 0x000fca0008ffe4ff */
        /* <DEDUP_REMOVED lines=8> */
[----:B------:R-:W4:Y:S04]  /*2a430*/  LDL.LU R170, [R1+0xef0] ;  /* 0x000ef00001aa7983 */ /* 0x000f280000300800 */
[----:B------:R-:W4:Y:S04]  /*2a440*/  LDL.LU R175, [R1+0xf30] ;  /* 0x000f300001af7983 */ /* 0x000f280000300800 */
[----:B------:R1:W-:Y:S02]  /*2a450*/  LDGSTS.E [R3+0x8900], [R94.64], P0 ;  /* 0x089000005e037fae */ /* 0x0003e4000812184a */
[----:B-1----:R-:W-:Y:S01]  /*2a460*/  MOV R94, R2 ;  /* 0x00000002005e7202 */ /* 0x002fe20000000f00 */
[----:B------:R-:W-:Y:S01]  /*2a470*/  IMAD.MOV.U32 R95, RZ, RZ, R163 ;  /* 0x000000ffff5f7224 */ /* 0x000fe200078e00a3 */
[----:B------:R-:W4:Y:S04]  /*2a480*/  LDL.LU R2, [R1+0xf74] ;  /* 0x000f740001027983 */ /* 0x000f280000300800 */
[----:B------:R-:W4:Y:S04]  /*2a490*/  LDL.LU R163, [R1+0xfb4] ;  /* 0x000fb40001a37983 */ /* 0x000f280000300800 */
[----:B------:R1:W-:Y:S01]  /*2a4a0*/  LDGSTS.E [R3+0x8d00], [R94.64], P0 ;  /* 0x08d000005e037fae */ /* 0x0003e2000812184a */
[----:B---3--:R-:W-:-:S05]  /*2a4b0*/  IADD3 R161, P1, R161, UR9, RZ ;  /* 0x00000009a1a17c10 */ /* 0x008fca000ff3e0ff */
[----:B------:R3:W-:Y:S01]  /*2a4c0*/  STL [R1+0xdf4], R161 ;  /* 0x000df4a101007387 */ /* 0x0007e20000100800 */
[----:B-1----:R-:W-:Y:S01]  /*2a4d0*/  IMAD.MOV.U32 R94, RZ, RZ, R161 ;  /* 0x000000ffff5e7224 */ /* 0x002fe200078e00a1 */
[----:B------:R-:W-:Y:S02]  /*2a4e0*/  IADD3 R167, P2, R167, UR9, RZ ;  /* 0x00000009a7a77c10 */ /* 0x000fe4000ff5e0ff */
[----:B--2---:R-:W-:Y:S02]  /*2a4f0*/  IADD3.X R168, R168, UR8, RZ, P1, !PT ;  /* 0x00000008a8a87c10 */ /* 0x004fe40008ffe4ff */
[----:B----4-:R-:W-:-:S03]  /*2a500*/  IADD3.X R171, R171, UR8, RZ, P2, !PT ;  /* 0x00000008abab7c10 */ /* 0x010fc600097fe4ff */
        /* <DEDUP_REMOVED lines=8> */
[----:B------:R-:W-:Y:S02]  /*2a590*/  IMAD.MOV.U32 R95, RZ, RZ, R171 ;  /* 0x000000ffff5f7224 */ /* 0x000fe400078e00ab */
[----:B---3--:R-:W3:Y:S04]  /*2a5a0*/  LDL.LU R171, [R1+0xff4] ;  /* 0x000ff40001ab7983 */ /* 0x008ee80000300800 */
[----:B------:R-:W3:Y:S04]  /*2a5b0*/  LDL.LU R167, [R1+0x1034] ;  /* 0x0010340001a77983 */ /* 0x000ee80000300800 */
[----:B------:R1:W-:Y:S01]  /*2a5c0*/  LDGSTS.E [R3+0x9500], [R94.64], P0 ;  /* 0x095000005e037fae */ /* 0x0003e2000812184a */
[----:B------:R-:W-:-:S05]  /*2a5d0*/  IADD3 R169, P1, R169, UR9, RZ ;  /* 0x00000009a9a97c10 */ /* 0x000fca000ff3e0ff */
[----:B------:R-:W-:Y:S01]  /*2a5e0*/  STL [R1+0xe74], R169 ;  /* 0x000e74a901007387 */ /* 0x000fe20000100800 */
[----:B------:R-:W-:Y:S02]  /*2a5f0*/  IADD3 R0, P2, R0, UR9, RZ ;  /* 0x0000000900007c10 */ /* 0x000fe4000ff5e0ff */
[----:B------:R-:W-:-:S05]  /*2a600*/  IADD3.X R173, R173, UR8, RZ, P1, !PT ;  /* 0x00000008adad7c10 */ /* 0x000fca0008ffe4ff */
[----:B------:R1:W-:Y:S02]  /*2a610*/  STL [R1+0xe70], R173 ;  /* 0x000e70ad01007387 */ /* 0x0003e40000100800 */
[----:B-1----:R-:W-:Y:S01]  /*2a620*/  IMAD.MOV.U32 R95, RZ, RZ, R173 ;  /* 0x000000ffff5f7224 */ /* 0x002fe200078e00ad */
[----:B------:R-:W-:Y:S01]  /*2a630*/  IADD3.X R162, R162, UR8, RZ, P2, !PT ;  /* 0x00000008a2a27c10 */ /* 0x000fe200097fe4ff */
[----:B------:R-:W-:Y:S01]  /*2a640*/  STL [R1+0xeb4], R0 ;  /* 0x000eb40001007387 */ /* 0x000fe20000100800 */
[----:B------:R-:W-:-:S03]  /*2a650*/  MOV R94, R169 ;  /* 0x000000a9005e7202 */ /* 0x000fc60000000f00 */
[----:B------:R-:W3:Y:S04]  /*2a660*/  LDL.LU R173, [R1+0xff0] ;  /* 0x000ff00001ad7983 */ /* 0x000ee80000300800 */
[----:B------:R1:W-:Y:S04]  /*2a670*/  STL [R1+0xeb0], R162 ;  /* 0x000eb0a201007387 */ /* 0x0003e80000100800 */
[----:B------:R-:W3:Y:S04]  /*2a680*/  LDL.LU R169, [R1+0x1030] ;  /* 0x0010300001a97983 */ /* 0x000ee80000300800 */
[----:B------:R1:W-:Y:S01]  /*2a690*/  LDGSTS.E [R3+0x9900], [R94.64], P0 ;  /* 0x099000005e037fae */ /* 0x0003e2000812184a */
[----:B------:R-:W-:Y:S01]  /*2a6a0*/  IADD3 R164, P1, R164, UR9, RZ ;  /* 0x00000009a4a47c10 */ /* 0x000fe2000ff3e0ff */
[----:B-1----:R-:W-:Y:S01]  /*2a6b0*/  IMAD.MOV.U32 R94, RZ, RZ, R0 ;  /* 0x000000ffff5e7224 */ /* 0x002fe200078e0000 */
[----:B------:R-:W-:Y:S01]  /*2a6c0*/  IADD3 R174, P2, R174, UR9, RZ ;  /* 0x00000009aeae7c10 */ /* 0x000fe2000ff5e0ff */
[----:B------:R-:W-:Y:S01]  /*2a6d0*/  IMAD.MOV.U32 R95, RZ, RZ, R162 ;  /* 0x000000ffff5f7224 */ /* 0x000fe200078e00a2 */
[----:B------:R-:W-:Y:S01]  /*2a6e0*/  IADD3.X R170, R170, UR8, RZ, P1, !PT ;  /* 0x00000008aaaa7c10 */ /* 0x000fe20008ffe4ff */
[----:B------:R-:W3:Y:S04]  /*2a6f0*/  LDL.LU R162, [R1+0x1074] ;  /* 0x0010740001a27983 */ /* 0x000ee80000300800 */
[----:B------:R-:W3:Y:S01]  /*2a700*/  LDL.LU R0, [R1+0x10b4] ;  /* 0x0010b40001007983 */ /* 0x000ee20000300800 */
[----:B------:R-:W-:-:S03]  /*2a710*/  IADD3.X R175, R175, UR8, RZ, P2, !PT ;  /* 0x00000008afaf7c10 */ /* 0x000fc600097fe4ff */
[----:B------:R-:W-:Y:S04]  /*2a720*/  STL [R1+0xef4], R164 ;  /* 0x000ef4a401007387 */ /* 0x000fe80000100800 */
[----:B------:R1:W-:Y:S04]  /*2a730*/  LDGSTS.E [R3+0x9d00], [R94.64], P0 ;  /* 0x09d000005e037fae */ /* 0x0003e8000812184a */
[----:B------:R1:W-:Y:S04]  /*2a740*/  STL [R1+0xef0], R170 ;  /* 0x000ef0aa01007387 */ /* 0x0003e80000100800 */
[----:B------:R-:W-:Y:S01]  /*2a750*/  STL [R1+0xf34], R174 ;  /* 0x000f34ae01007387 */ /* 0x000fe20000100800 */
[----:B-1----:R-:W-:-:S03]  /*2a760*/  IMAD.MOV.U32 R95, RZ, RZ, R170 ;  /* 0x000000ffff5f7224 */ /* 0x002fc600078e00aa */
[----:B------:R-:W3:Y:S01]  /*2a770*/  LDL.LU R170, [R1+0x1070] ;  /* 0x0010700001aa7983 */ /* 0x000ee20000300800 */
[----:B------:R-:W-:-:S03]  /*2a780*/  IMAD.MOV.U32 R94, RZ, RZ, R164 ;  /* 0x000000ffff5e7224 */ /* 0x000fc600078e00a4 */
[----:B------:R-:W-:Y:S04]  /*2a790*/  STL [R1+0xf30], R175 ;  /* 0x000f30af01007387 */ /* 0x000fe80000100800 */
[----:B------:R-:W3:Y:S01]  /*2a7a0*/  LDL.LU R164, [R1+0x10b0] ;  /* 0x0010b00001a47983 */ /* 0x000ee20000300800 */
        /* <DEDUP_REMOVED lines=11> */
[----:B----4-:R-:W-:-:S03]  /*2a860*/  IADD3.X R168, R168, UR8, RZ, P2, !PT ;  /* 0x00000008a8a87c10 */ /* 0x010fc600097fe4ff */
[----:B------:R2:W-:Y:S04]  /*2a870*/  STL [R1+0xfb4], R163 ;  /* 0x000fb4a301007387 */ /* 0x0005e80000100800 */
[----:B------:R-:W4:Y:S04]  /*2a880*/  LDL.LU R2, [R1+0xcfc] ;  /* 0x000cfc0001027983 */ /* 0x000f280000300800 */
[----:B------:R2:W-:Y:S04]  /*2a890*/  STL [R1+0xfb0], R168 ;  /* 0x000fb0a801007387 */ /* 0x0005e80000100800 */
[----:B------:R2:W-:Y:S04]  /*2a8a0*/  LDGSTS.E [R3+0xa900], [R94.64], P0 ;  /* 0x0a9000005e037fae */ /* 0x0005e8000812184a */
[----:B-1----:R-:W4:Y:S01]  /*2a8b0*/  LDL.LU R161, [R1+0xd3c] ;  /* 0x000d3c0001a17983 */ /* 0x002f220000300800 */
[----:B---3--:R-:W-:Y:S01]  /*2a8c0*/  IADD3 R171, P1, R171, UR9, RZ ;  /* 0x00000009abab7c10 */ /* 0x008fe2000ff3e0ff */
[----:B--2---:R-:W-:-:S02]  /*2a8d0*/  IMAD.MOV.U32 R94, RZ, RZ, R163 ;  /* 0x000000ffff5e7224 */ /* 0x004fc400078e00a3 */
[----:B------:R-:W2:Y:S01]  /*2a8e0*/  LDL.LU R163, [R1+0xcf8] ;  /* 0x000cf80001a37983 */ /* 0x000ea20000300800 */
[----:B------:R-:W-:Y:S01]  /*2a8f0*/  IMAD.MOV.U32 R95, RZ, RZ, R168 ;  /* 0x000000ffff5f7224 */ /* 0x000fe200078e00a8 */
[----:B------:R-:W-:Y:S02]  /*2a900*/  IADD3 R167, P2, R167, UR9, RZ ;  /* 0x00000009a7a77c10 */ /* 0x000fe4000ff5e0ff */
[----:B------:R-:W3:Y:S04]  /*2a910*/  LDL.LU R168, [R1+0xd38] ;  /* 0x000d380001a87983 */ /* 0x000ee80000300800 */
[----:B------:R1:W-:Y:S04]  /*2a920*/  LDGSTS.E [R3+0xad00], [R94.64], P0 ;  /* 0x0ad000005e037fae */ /* 0x0003e8000812184a */
[----:B------:R-:W-:Y:S01]  /*2a930*/  STL [R1+0xff4], R171 ;  /* 0x000ff4ab01007387 */ /* 0x000fe20000100800 */
[----:B-1----:R-:W-:-:S02]  /*2a940*/  MOV R94, R171 ;  /* 0x000000ab005e7202 */ /* 0x002fc40000000f00 */
[----:B------:R-:W-:-:S05]  /*2a950*/  IADD3.X R173, R173, UR8, RZ, P1, !PT ;  /* 0x00000008adad7c10 */ /* 0x000fca0008ffe4ff */
[----:B------:R-:W-:Y:S01]  /*2a960*/  IMAD.MOV.U32 R95, RZ, RZ, R173 ;  /* 0x000000ffff5f7224 */ /* 0x000fe200078e00ad */
[----:B------:R-:W-:Y:S01]  /*2a970*/  IADD3.X R169, R169, UR8, RZ, P2, !PT ;  /* 0x00000008a9a97c10 */ /* 0x000fe200097fe4ff */
[----:B------:R-:W-:Y:S04]  /*2a980*/  STL [R1+0xff0], R173 ;  /* 0x000ff0ad01007387 */ /* 0x000fe80000100800 */
[----:B------:R-:W-:Y:S04]  /*2a990*/  STL [R1+0x1034], R167 ;  /* 0x001034a701007387 */ /* 0x000fe80000100800 */
[----:B------:R1:W-:Y:S04]  /*2a9a0*/  LDGSTS.E [R3+0xb100], [R94.64], P0 ;  /* 0x0b1000005e037fae */ /* 0x0003e8000812184a */
[----:B------:R1:W-:Y:S02]  /*2a9b0*/  STL [R1+0x1030], R169 ;  /* 0x001030a901007387 */ /* 0x0003e40000100800 */
[----:B-1----:R-:W-:-:S02]  /*2a9c0*/  IMAD.MOV.U32 R95, RZ, RZ, R169 ;  /* 0x000000ffff5f7224 */ /* 0x002fc400078e00a9 */
[----:B------:R-:W-:Y:S01]  /*2a9d0*/  IMAD.MOV.U32 R94, RZ, RZ, R167 ;  /* 0x000000ffff5e7224 */ /* 0x000fe200078e00a7 */
[----:B------:R-:W3:Y:S04]  /*2a9e0*/  LDL.LU R169, [R1+0xd78] ;  /* 0x000d780001a97983 */ /* 0x000ee80000300800 */
[----:B------:R-:W3:Y:S01]  /*2a9f0*/  LDL.LU R167, [R1+0xd7c] ;  /* 0x000d7c0001a77983 */ /* 0x000ee20000300800 */
[----:B------:R-:W-:-:S03]  /*2aa00*/  IADD3 R162, P1, R162, UR9, RZ ;  /* 0x00000009a2a27c10 */ /* 0x000fc6000ff3e0ff */
[----:B------:R-:W3:Y:S04]  /*2aa10*/  LDL.LU R175, [R1+0xdb8] ;  /* 0x000db80001af7983 */ /* 0x000ee80000300800 */
[----:B------:R-:W3:Y:S01]  /*2aa20*/  LDL.LU R174, [R1+0xdbc] ;  /* 0x000dbc0001ae7983 */ /* 0x000ee20000300800 */
[----:B------:R-:W-:-:S03]  /*2aa30*/  IADD3 R0, P2, R0, UR9, RZ ;  /* 0x0000000900007c10 */ /* 0x000fc6000ff5e0ff */
[----:B------:R-:W-:Y:S04]  /*2aa40*/  STL [R1+0x1074], R162 ;  /* 0x001074a201007387 */ /* 0x000fe80000100800 */
[----:B------:R1:W-:Y:S01]  /*2aa50*/  LDGSTS.E [R3+0xb500], [R94.64], P0 ;  /* 0x0b5000005e037fae */ /* 0x0003e2000812184a */
[----:B------:R-:W-:-:S05]  /*2aa60*/  IADD3.X R170, R170, UR8, RZ, P1, !PT ;  /* 0x00000008aaaa7c10 */ /* 0x000fca0008ffe4ff */
[----:B------:R1:W-:Y:S01]  /*2aa70*/  STL [R1+0x1070], R170 ;  /* 0x001070aa01007387 */ /* 0x0003e20000100800 */
[----:B------:R-:W-:Y:S01]  /*2aa80*/  IADD3.X R164, R164, UR8, RZ, P2, !PT ;  /* 0x00000008a4a47c10 */ /* 0x000fe200097fe4ff */
[----:B-1----:R-:W-:Y:S02]  /*2aa90*/  IMAD.MOV.U32 R95, RZ, RZ, R170 ;  /* 0x000000ffff5f7224 */ /* 0x002fe400078e00aa */
[----:B------:R-:W-:Y:S01]  /*2aaa0*/  STL [R1+0x10b4], R0 ;  /* 0x0010b40001007387 */ /* 0x000fe20000100800 */
[----:B------:R-:W-:-:S03]  /*2aab0*/  IMAD.MOV.U32 R94, RZ, RZ, R162 ;  /* 0x000000ffff5e7224 */ /* 0x000fc600078e00a2 */
[----:B------:R-:W3:Y:S04]  /*2aac0*/  LDL.LU R170, [R1+0xdfc] ;  /* 0x000dfc0001aa7983 */ /* 0x000ee80000300800 */
[----:B------:R1:W-:Y:S04]  /*2aad0*/  STL [R1+0x10b0], R164 ;  /* 0x0010b0a401007387 */ /* 0x0003e80000100800 */
[----:B------:R-:W3:Y:S04]  /*2aae0*/  LDL.LU R162, [R1+0xe3c] ;  /* 0x000e3c0001a27983 */ /* 0x000ee80000300800 */
[----:B------:R-:W3:Y:S04]  /*2aaf0*/  LDL.LU R173, [R1+0xdf8] ;  /* 0x000df80001ad7983 */ /* 0x000ee80000300800 */
[----:B------:R-:W3:Y:S01]  /*2ab00*/  LDL.LU R171, [R1+0xe38] ;  /* 0x000e380001ab7983 */ /* 0x000ee20000300800 */
[----:B------:R-:W-:-:S03]  /*2ab10*/  IMAD.SHL.U32 R165, R165, 0x4, RZ ;  /* 0x00000004a5a57824 */ /* 0x000fc600078e00ff */
[----:B------:R1:W-:Y:S02]  /*2ab20*/  LDGSTS.E [R3+0xb900], [R94.64], P0 ;  /* 0x0b9000005e037fae */ /* 0x0003e4000812184a */
[----:B-1----:R-:W-:Y:S01]  /*2ab30*/  MOV R94, R0 ;  /* 0x00000000005e7202 */ /* 0x002fe20000000f00 */
[----:B------:R-:W-:Y:S01]  /*2ab40*/  IMAD.MOV.U32 R95, RZ, RZ, R164 ;  /* 0x000000ffff5f7224 */ /* 0x000fe200078e00a4 */
[----:B------:R-:W-:Y:S01]  /*2ab50*/  LOP3.LUT R164, R165, 0x30, RZ, 0x3c, !PT ;  /* 0x00000030a5a47812 */ /* 0x000fe200078e3cff */
[----:B------:R-:W-:-:S03]  /*2ab60*/  IMAD.U32 R0, RZ, RZ, UR6 ;  /* 0x00000006ff007e24 */ /* 0x000fc6000f8e00ff */
[----:B------:R1:W-:Y:S01]  /*2ab70*/  LDGSTS.E [R3+0xbd00], [R94.64], P0 ;  /* 0x0bd000005e037fae */ /* 0x0003e2000812184a */
[----:B------:R-:W-:Y:S01]  /*2ab80*/  IMAD R0, R0, 0x4000, R164 ;  /* 0x0000400000007824 */ /* 0x000fe200078e02a4 */
[----:B----4-:R-:W-:-:S05]  /*2ab90*/  IADD3 R2, P1, R2, UR9, RZ ;  /* 0x0000000902027c10 */ /* 0x010fca000ff3e0ff */
[----:B------:R-:W-:Y:S01]  /*2aba0*/  STL [R1+0xcfc], R2 ;  /* 0x000cfc0201007387 */ /* 0x000fe20000100800 */
[----:B------:R-:W-:-:S05]  /*2abb0*/  IADD3 R161, P2, R161, UR9, RZ ;  /* 0x00000009a1a17c10 */ /* 0x000fca000ff5e0ff */
[----:B------:R-:W-:Y:S01]  /*2abc0*/  STL [R1+0xd3c], R161 ;  /* 0x000d3ca101007387 */ /* 0x000fe20000100800 */
[----:B--2---:R-:W-:-:S05]  /*2abd0*/  IADD3.X R163, R163, UR8, RZ, P1, !PT ;  /* 0x00000008a3a37c10 */ /* 0x004fca0008ffe4ff */
[----:B------:R2:W-:Y:S01]  /*2abe0*/  STL [R1+0xcf8], R163 ;  /* 0x000cf8a301007387 */ /* 0x0005e20000100800 */
[----:B-1----:R-:W-:-:S03]  /*2abf0*/  IMAD.MOV.U32 R3, RZ, RZ, R163 ;  /* 0x000000ffff037224 */ /* 0x002fc600078e00a3 */
[----:B------:R-:W4:Y:S04]  /*2ac00*/  LDL.LU R95, [R1+0xe7c] ;  /* 0x000e7c00015f7983 */ /* 0x000f280000300800 */
[----:B------:R-:W4:Y:S04]  /*2ac10*/  LDL.LU R164, [R1+0xebc] ;  /* 0x000ebc0001a47983 */ /* 0x000f280000300800 */
[----:B--2---:R-:W2:Y:S01]  /*2ac20*/  LDL.LU R163, [R1+0xe78] ;  /* 0x000e780001a37983 */ /* 0x004ea20000300800 */
[----:B---3--:R-:W-:-:S03]  /*2ac30*/  IADD3.X R168, R168, UR8, RZ, P2, !PT ;  /* 0x00000008a8a87c10 */ /* 0x008fc600097fe4ff */
[----:B------:R-:W3:Y:S04]  /*2ac40*/  LDL.LU R165, [R1+0xeb8] ;  /* 0x000eb80001a57983 */ /* 0x000ee80000300800 */
[----:B------:R1:W-:Y:S04]  /*2ac50*/  LDGSTS.E [R0+0x8180], [R2.64], P0 ;  /* 0x0818000002007fae */ /* 0x0003e8000812184a */
[----:B------:R1:W-:Y:S02]  /*2ac60*/  STL [R1+0xd38], R168 ;  /* 0x000d38a801007387 */ /* 0x0003e40000100800 */
[----:B-1----:R-:W-:Y:S01]  /*2ac70*/  MOV R2, R161 ;  /* 0x000000a100027202 */ /* 0x002fe20000000f00 */
[----:B------:R-:W-:-:S02]  /*2ac80*/  IMAD.MOV.U32 R3, RZ, RZ, R168 ;  /* 0x000000ffff037224 */ /* 0x000fc400078e00a8 */
[----:B------:R-:W3:Y:S04]  /*2ac90*/  LDL.LU R168, [R1+0xefc] ;  /* 0x000efc0001a87983 */ /* 0x000ee80000300800 */
[----:B------:R-:W3:Y:S04]  /*2aca0*/  LDL.LU R161, [R1+0xf3c] ;  /* 0x000f3c0001a17983 */ /* 0x000ee80000300800 */
        /* <DEDUP_REMOVED lines=8> */
[----:B------:R-:W-:Y:S01]  /*2ad30*/  STL [R1+0xdbc], R174 ;  /* 0x000dbcae01007387 */ /* 0x000fe20000100800 */
[----:B------:R-:W-:-:S03]  /*2ad40*/  IMAD.MOV.U32 R2, RZ, RZ, R167 ;  /* 0x000000ffff027224 */ /* 0x000fc600078e00a7 */
[----:B------:R-:W3:Y:S04]  /*2ad50*/  LDL.LU R169, [R1+0xef8] ;  /* 0x000ef80001a97983 */ /* 0x000ee80000300800 */
[----:B------:R-:W-:Y:S04]  /*2ad60*/  STL [R1+0xdb8], R175 ;  /* 0x000db8af01007387 */ /* 0x000fe80000100800 */
[----:B------:R-:W3:Y:S04]  /*2ad70*/  LDL.LU R167, [R1+0xf38] ;  /* 0x000f380001a77983 */ /* 0x000ee80000300800 */
[----:B------:R1:W-:Y:S01]  /*2ad80*/  LDGSTS.E [R0+0x8980], [R2.64], P0 ;  /* 0x0898000002007fae */ /* 0x0003e2000812184a */
[----:B------:R-:W-:Y:S01]  /*2ad90*/  IADD3 R170, P1, R170, UR9, RZ ;  /* 0x00000009aaaa7c10 */ /* 0x000fe2000ff3e0ff */
[----:B-1----:R-:W-:-:S02]  /*2ada0*/  IMAD.MOV.U32 R2, RZ, RZ, R174 ;  /* 0x000000ffff027224 */ /* 0x002fc400078e00ae */
[----:B------:R-:W-:Y:S01]  /*2adb0*/  IMAD.MOV.U32 R3, RZ, RZ, R175 ;  /* 0x000000ffff037224 */ /* 0x000fe200078e00af */
[----:B------:R-:W-:Y:S02]  /*2adc0*/  IADD3.X R173, R173, UR8, RZ, P1, !PT ;  /* 0x00000008adad7c10 */ /* 0x000fe40008ffe4ff */
[----:B------:R-:W-:Y:S01]  /*2add0*/  IADD3 R162, P2, R162, UR9, RZ ;  /* 0x00000009a2a27c10 */ /* 0x000fe2000ff5e0ff */
[----:B------:R1:W-:Y:S03]  /*2ade0*/  STL [R1+0xdfc], R170 ;  /* 0x000dfcaa01007387 */ /* 0x0003e60000100800 */
[----:B------:R-:W-:Y:S01]  /*2adf0*/  IADD3.X R171, R171, UR8, RZ, P2, !PT ;  /* 0x00000008abab7c10 */ /* 0x000fe200097fe4ff */
[----:B------:R1:W-:Y:S04]  /*2ae00*/  LDGSTS.E [R0+0x8d80], [R2.64], P0 ;  /* 0x08d8000002007fae */ /* 0x0003e8000812184a */
[----:B------:R-:W-:Y:S04]  /*2ae10*/  STL [R1+0xdf8], R173 ;  /* 0x000df8ad01007387 */ /* 0x000fe80000100800 */
[----:B------:R-:W-:Y:S01]  /*2ae20*/  STL [R1+0xe3c], R162 ;  /* 0x000e3ca201007387 */ /* 0x000fe20000100800 */
[----:B-1----:R-:W-:Y:S01]  /*2ae30*/  MOV R2, R170 ;  /* 0x000000aa00027202 */ /* 0x002fe20000000f00 */
[----:B------:R-:W-:-:S02]  /*2ae40*/  IMAD.MOV.U32 R3, RZ, RZ, R173 ;  /* 0x000000ffff037224 */ /* 0x000fc400078e00ad */
[----:B------:R-:W3:Y:S04]  /*2ae50*/  LDL.LU R170, [R1+0xf7c] ;  /* 0x000f7c0001aa7983 */ /* 0x000ee80000300800 */
[----:B------:R1:W-:Y:S04]  /*2ae60*/  STL [R1+0xe38], R171 ;  /* 0x000e38ab01007387 */ /* 0x0003e80000100800 */
[----:B------:R1:W-:Y:S04]  /*2ae70*/  LDGSTS.E [R0+0x9180], [R2.64], P0 ;  /* 0x0918000002007fae */ /* 0x0003e8000812184a */
[----:B------:R-:W3:Y:S01]  /*2ae80*/  LDL.LU R94, [R1+0xfbc] ;  /* 0x000fbc00015e7983 */ /* 0x000ee20000300800 */
[----:B-1----:R-:W-:-:S03]  /*2ae90*/  IMAD.MOV.U32 R3, RZ, RZ, R171 ;  /* 0x000000ffff037224 */ /* 0x002fc600078e00ab */
[----:B------:R-:W3:Y:S01]  /*2aea0*/  LDL.LU R171, [R1+0xf78] ;  /* 0x000f780001ab7983 */ /* 0x000ee20000300800 */
[----:B------:R-:W-:-:S03]  /*2aeb0*/  IMAD.MOV.U32 R2, RZ, RZ, R162 ;  /* 0x000000ffff027224 */ /* 0x000fc600078e00a2 */
[----:B------:R-:W3:Y:S04]  /*2aec0*/  LDL.LU R162, [R1+0xfb8] ;  /* 0x000fb80001a27983 */ /* 0x000ee80000300800 */
[----:B------:R1:W-:Y:S01]  /*2aed0*/  LDGSTS.E [R0+0x9580], [R2.64], P0 ;  /* 0x0958000002007fae */ /* 0x0003e2000812184a */
[----:B----4-:R-:W-:Y:S02]  /*2aee0*/  IADD3 R95, P1, R95, UR9, RZ ;  /* 0x000000095f5f7c10 */ /* 0x010fe4000ff3e0ff */
[----:B------:R-:W-:Y:S02]  /*2aef0*/  IADD3 R164, P2, R164, UR9, RZ ;  /* 0x00000009a4a47c10 */ /* 0x000fe4000ff5e0ff */
[----:B--2---:R-:W-:Y:S01]  /*2af00*/  IADD3.X R163, R163, UR8, RZ, P1, !PT ;  /* 0x00000008a3a37c10 */ /* 0x004fe20008ffe4ff */
[----:B------:R2:W-:Y:S01]  /*2af10*/  STL [R1+0xe7c], R95 ;  /* 0x000e7c5f01007387 */ /* 0x0005e20000100800 */
[----:B-1----:R-:W-:Y:S01]  /*2af20*/  IMAD.MOV.U32 R2, RZ, RZ, R95 ;  /* 0x000000ffff027224 */ /* 0x002fe200078e005f */
[----:B---3--:R-:W-:-:S02]  /*2af30*/  IADD3.X R165, R165, UR8, RZ, P2, !PT ;  /* 0x00000008a5a57c10 */ /* 0x008fc400097fe4ff */
[----:B------:R-:W-:Y:S01]  /*2af40*/  IMAD.MOV.U32 R3, RZ, RZ, R163 ;  /* 0x000000ffff037224 */ /* 0x000fe200078e00a3 */
[----:B------:R1:W-:Y:S04]  /*2af50*/  STL [R1+0xe78], R163 ;  /* 0x000e78a301007387 */ /* 0x0003e80000100800 */
[----:B------:R-:W-:Y:S04]  /*2af60*/  STL [R1+0xebc], R164 ;  /* 0x000ebca401007387 */ /* 0x000fe80000100800 */
[----:B--2---:R-:W2:Y:S04]  /*2af70*/  LDL.LU R95, [R1+0xffc] ;  /* 0x000ffc00015f7983 */ /* 0x004ea80000300800 */
[----:B------:R3:W-:Y:S04]  /*2af80*/  STL [R1+0xeb8], R165 ;  /* 0x000eb8a501007387 */ /* 0x0007e80000100800 */
[----:B------:R4:W-:Y:S01]  /*2af90*/  LDGSTS.E [R0+0x9980], [R2.64], P0 ;  /* 0x0998000002007fae */ /* 0x0009e2000812184a */
[----:B------:R-:W-:-:S03]  /*2afa0*/  IADD3 R168, P1, R168, UR9, RZ ;  /* 0x00000009a8a87c10 */ /* 0x000fc6000ff3e0ff */
[----:B-1----:R-:W2:Y:S01]  /*2afb0*/  LDL.LU R163, [R1+0x103c] ;  /* 0x00103c0001a37983 */ /* 0x002ea20000300800 */
[----:B------:R-:W-:Y:S01]  /*2afc0*/  IADD3 R161, P2, R161, UR9, RZ ;  /* 0x00000009a1a17c10 */ /* 0x000fe2000ff5e0ff */
[----:B----4-:R-:W-:Y:S02]  /*2afd0*/  IMAD.MOV.U32 R3, RZ, RZ, R165 ;  /* 0x000000ffff037224 */ /* 0x010fe400078e00a5 */
[----:B---3--:R-:W3:Y:S01]  /*2afe0*/  LDL.LU R165, [R1+0xff8] ;  /* 0x000ff80001a57983 */ /* 0x008ee20000300800 */
[----:B------:R-:W-:-:S03]  /*2aff0*/  MOV R2, R164 ;  /* 0x000000a400027202 */ /* 0x000fc60000000f00 */
[----:B------:R-:W4:Y:S04]  /*2b000*/  LDL.LU R164, [R1+0x1038] ;  /* 0x0010380001a47983 */ /* 0x000f280000300800 */
[----:B------:R1:W-:Y:S04]  /*2b010*/  STL [R1+0xefc], R168 ;  /* 0x000efca801007387 */ /* 0x0003e80000100800 */
[----:B------:R1:W-:Y:S02]  /*2b020*/  LDGSTS.E [R0+0x9d80], [R2.64], P0 ;  /* 0x09d8000002007fae */ /* 0x0003e4000812184a */
[----:B-1----:R-:W-:Y:S01]  /*2b030*/  IMAD.MOV.U32 R2, RZ, RZ, R168 ;  /* 0x000000ffff027224 */ /* 0x002fe200078e00a8 */
[----:B------:R-:W-:-:S05]  /*2b040*/  IADD3.X R169, R169, UR8, RZ, P1, !PT ;  /* 0x00000008a9a97c10 */ /* 0x000fca0008ffe4ff */
[----:B------:R1:W-:Y:S01]  /*2b050*/  STL [R1+0xef8], R169 ;  /* 0x000ef8a901007387 */ /* 0x0003e20000100800 */
[----:B------:R-:W-:-:S03]  /*2b060*/  IADD3.X R167, R167, UR8, RZ, P2, !PT ;  /* 0x00000008a7a77c10 */ /* 0x000fc600097fe4ff */
[----:B------:R-:W-:Y:S01]  /*2b070*/  STL [R1+0xf3c], R161 ;  /* 0x000f3ca101007387 */ /* 0x000fe20000100800 */
[----:B------:R-:W-:-:S03]  /*2b080*/  IMAD.MOV.U32 R3, RZ, RZ, R169 ;  /* 0x000000ffff037224 */ /* 0x000fc600078e00a9 */
[----:B------:R-:W4:Y:S04]  /*2b090*/  LDL.LU R168, [R1+0x107c] ;  /* 0x00107c0001a87983 */ /* 0x000f280000300800 */
[----:B------:R1:W-:Y:S04]  /*2b0a0*/  STL [R1+0xf38], R167 ;  /* 0x000f38a701007387 */ /* 0x0003e80000100800 */
[----:B------:R-:W4:Y:S04]  /*2b0b0*/  LDL.LU R173, [R1+0x10bc] ;  /* 0x0010bc0001ad7983 */ /* 0x000f280000300800 */
[----:B-1----:R-:W4:Y:S04]  /*2b0c0*/  LDL.LU R169, [R1+0x1078] ;  /* 0x0010780001a97983 */ /* 0x002f280000300800 */
[----:B------:R-:W4:Y:S04]  /*2b0d0*/  LDL.LU R174, [R1+0x10b8] ;  /* 0x0010b80001ae7983 */ /* 0x000f280000300800 */
[----:B------:R1:W-:Y:S01]  /*2b0e0*/  LDGSTS.E [R0+0xa180], [R2.64], P0 ;  /* 0x0a18000002007fae */ /* 0x0003e2000812184a */
[----:B------:R-:W-:Y:S01]  /*2b0f0*/  IADD3 R170, P1, R170, UR9, RZ ;  /* 0x00000009aaaa7c10 */ /* 0x000fe2000ff3e0ff */
[----:B-1----:R-:W-:-:S02]  /*2b100*/  IMAD.MOV.U32 R2, RZ, RZ, R161 ;  /* 0x000000ffff027224 */ /* 0x002fc400078e00a1 */
[----:B------:R-:W-:Y:S02]  /*2b110*/  IMAD.MOV.U32 R3, RZ, RZ, R167 ;  /* 0x000000ffff037224 */ /* 0x000fe400078e00a7 */
[----:B------:R-:W4:Y:S04]  /*2b120*/  LDL.LU R167, [R1+0xd04] ;  /* 0x000d040001a77983 */ /* 0x000f280000300800 */
[----:B------:R-:W4:Y:S01]  /*2b130*/  LDL.LU R161, [R1+0xd44] ;  /* 0x000d440001a17983 */ /* 0x000f220000300800 */
[----:B------:R-:W-:-:S03]  /*2b140*/  IADD3 R94, P2, R94, UR9, RZ ;  /* 0x000000095e5e7c10 */ /* 0x000fc6000ff5e0ff */
[----:B------:R-:W-:Y:S04]  /*2b150*/  STL [R1+0xf7c], R170 ;  /* 0x000f7caa01007387 */ /* 0x000fe80000100800 */
[----:B------:R1:W-:Y:S01]  /*2b160*/  LDGSTS.E [R0+0xa580], [R2.64], P0 ;  /* 0x0a58000002007fae */ /* 0x0003e2000812184a */
[----:B------:R-:W-:Y:S02]  /*2b170*/  IADD3.X R171, R171, UR8, RZ, P1, !PT ;  /* 0x00000008abab7c10 */ /* 0x000fe40008ffe4ff */
[----:B------:R-:W-:-:S03]  /*2b180*/  IADD3.X R162, R162, UR8, RZ, P2, !PT ;  /* 0x00000008a2a27c10 */ /* 0x000fc600097fe4ff */
[----:B------:R1:W-:Y:S02]  /*2b190*/  STL [R1+0xf78], R171 ;  /* 0x000f78ab01007387 */ /* 0x0003e40000100800 */
[----:B-1----:R-:W-:Y:S02]  /*2b1a0*/  IMAD.MOV.U32 R3, RZ, RZ, R171 ;  /* 0x000000ffff037224 */ /* 0x002fe400078e00ab */
[----:B------:R1:W-:Y:S01]  /*2b1b0*/  STL [R1+0xfbc], R94 ;  /* 0x000fbc5e01007387 */ /* 0x0003e20000100800 */
[----:B------:R-:W-:-:S03]  /*2b1c0*/  MOV R2, R170 ;  /* 0x000000aa00027202 */ /* 0x000fc60000000f00 */
        /* <DEDUP_REMOVED lines=9> */
[----:B--2---:R-:W-:-:S05]  /*2b260*/  IADD3 R95, P1, R95, UR9, RZ ;  /* 0x000000095f5f7c10 */ /* 0x004fca000ff3e0ff */
[----:B------:R2:W-:Y:S01]  /*2b270*/  STL [R1+0xffc], R95 ;  /* 0x000ffc5f01007387 */ /* 0x0005e20000100800 */
[----:B-1----:R-:W-:Y:S01]  /*2b280*/  IMAD.MOV.U32 R2, RZ, RZ, R95 ;  /* 0x000000ffff027224 */ /* 0x002fe200078e005f */
[----:B------:R-:W-:Y:S02]  /*2b290*/  IADD3 R163, P2, R163, UR9, RZ ;  /* 0x00000009a3a37c10 */ /* 0x000fe4000ff5e0ff */
[----:B---3--:R-:W-:Y:S02]  /*2b2a0*/  IADD3.X R165, R165, UR8, RZ, P1, !PT ;  /* 0x00000008a5a57c10 */ /* 0x008fe40008ffe4ff */
[----:B----4-:R-:W-:-:S03]  /*2b2b0*/  IADD3.X R164, R164, UR8, RZ, P2, !PT ;  /* 0x00000008a4a47c10 */ /* 0x010fc600097fe4ff */
[----:B------:R1:W-:Y:S01]  /*2b2c0*/  STL [R1+0xff8], R165 ;  /* 0x000ff8a501007387 */ /* 0x0003e20000100800 */
[----:B------:R-:W-:-:S03]  /*2b2d0*/  IMAD.MOV.U32 R3, RZ, RZ, R165 ;  /* 0x000000ffff037224 */ /* 0x000fc600078e00a5 */
[----:B------:R3:W-:Y:S04]  /*2b2e0*/  STL [R1+0x103c], R163 ;  /* 0x00103ca301007387 */ /* 0x0007e80000100800 */
[----:B--2---:R-:W2:Y:S04]  /*2b2f0*/  LDL.LU R95, [R1+0xd80] ;  /* 0x000d8000015f7983 */ /* 0x004ea80000300800 */
[----:B------:R4:W-:Y:S04]  /*2b300*/  STL [R1+0x1038], R164 ;  /* 0x001038a401007387 */ /* 0x0009e80000100800 */
[----:B-1----:R-:W2:Y:S04]  /*2b310*/  LDL.LU R165, [R1+0xdc0] ;  /* 0x000dc00001a57983 */ /* 0x002ea80000300800 */
[----:B------:R1:W-:Y:S02]  /*2b320*/  LDGSTS.E [R0+0xb180], [R2.64], P0 ;  /* 0x0b18000002007fae */ /* 0x0003e4000812184a */
[----:B-1----:R-:W-:Y:S01]  /*2b330*/  MOV R2, R163 ;  /* 0x000000a300027202 */ /* 0x002fe20000000f00 */
[----:B------:R-:W-:Y:S01]  /*2b340*/  IMAD.MOV.U32 R3, RZ, RZ, R164 ;  /* 0x000000ffff037224 */ /* 0x000fe200078e00a4 */
[----:B---3--:R-:W3:Y:S04]  /*2b350*/  LDL.LU R163, [R1+0xe04] ;  /* 0x000e040001a37983 */ /* 0x008ee80000300800 */
[----:B----4-:R-:W3:Y:S04]  /*2b360*/  LDL.LU R164, [R1+0xe44] ;  /* 0x000e440001a47983 */ /* 0x010ee80000300800 */
        /* <DEDUP_REMOVED lines=9> */
[----:B------:R-:W-:-:S03]  /*2b400*/  IMAD.MOV.U32 R2, RZ, RZ, R168 ;  /* 0x000000ffff027224 */ /* 0x000fc600078e00a8 */
[----:B------:R-:W3:Y:S04]  /*2b410*/  LDL.LU R169, [R1+0xe00] ;  /* 0x000e000001a97983 */ /* 0x000ee80000300800 */
[----:B------:R-:W-:Y:S04]  /*2b420*/  STL [R1+0x10b8], R174 ;  /* 0x0010b8ae01007387 */ /* 0x000fe80000100800 */
[----:B------:R-:W3:Y:S04]  /*2b430*/  LDL.LU R168, [R1+0xe40] ;  /* 0x000e400001a87983 */ /* 0x000ee80000300800 */
[----:B------:R1:W-:Y:S01]  /*2b440*/  LDGSTS.E [R0+0xb980], [R2.64], P0 ;  /* 0x0b98000002007fae */ /* 0x0003e2000812184a */
[----:B------:R-:W-:-:S02]  /*2b450*/  IADD3 R167, P1, R167, UR9, RZ ;  /* 0x00000009a7a77c10 */ /* 0x000fc4000ff3e0ff */
[----:B------:R-:W-:-:S03]  /*2b460*/  IADD3 R161, P2, R161, UR9, RZ ;  /* 0x00000009a1a17c10 */ /* 0x000fc6000ff5e0ff */
[----:B------:R1:W-:Y:S02]  /*2b470*/  STL [R1+0xd04], R167 ;  /* 0x000d04a701007387 */ /* 0x0003e40000100800 */
[----:B-1----:R-:W-:Y:S02]  /*2b480*/  IMAD.MOV.U32 R2, RZ, RZ, R173 ;  /* 0x000000ffff027224 */ /* 0x002fe400078e00ad */
[----:B------:R-:W-:-:S05]  /*2b490*/  IMAD.MOV.U32 R3, RZ, RZ, R174 ;  /* 0x000000ffff037224 */ /* 0x000fca00078e00ae */
[----:B------:R1:W-:Y:S01]  /*2b4a0*/  LDGSTS.E [R0+0xbd80], [R2.64], P0 ;  /* 0x0bd8000002007fae */ /* 0x0003e2000812184a */
[----:B------:R-:W-:Y:S02]  /*2b4b0*/  IADD3.X R171, R171, UR8, RZ, P1, !PT ;  /* 0x00000008abab7c10 */ /* 0x000fe40008ffe4ff */
[----:B-1----:R-:W-:-:S03]  /*2b4c0*/  MOV R2, R167 ;  /* 0x000000a700027202 */ /* 0x002fc60000000f00 */
[----:B------:R-:W-:Y:S01]  /*2b4d0*/  IMAD.MOV.U32 R3, RZ, RZ, R171 ;  /* 0x000000ffff037224 */ /* 0x000fe200078e00ab */
[----:B------:R-:W-:Y:S01]  /*2b4e0*/  STL [R1+0xd00], R171 ;  /* 0x000d00ab01007387 */ /* 0x000fe20000100800 */
[----:B------:R-:W-:-:S03]  /*2b4f0*/  IADD3.X R170, R170, UR8, RZ, P2, !PT ;  /* 0x00000008aaaa7c10 */ /* 0x000fc600097fe4ff */
[----:B------:R-:W-:Y:S04]  /*2b500*/  STL [R1+0xd44], R161 ;  /* 0x000d44a101007387 */ /* 0x000fe80000100800 */
[----:B------:R-:W3:Y:S04]  /*2b510*/  LDL.LU R167, [R1+0xe84] ;  /* 0x000e840001a77983 */ /* 0x000ee80000300800 */
[----:B------:R1:W-:Y:S04]  /*2b520*/  STL [R1+0xd40], R170 ;  /* 0x000d40aa01007387 */ /* 0x0003e80000100800 */
[----:B------:R1:W-:Y:S04]  /*2b530*/  LDGSTS.E [R92+0x8200], [R2.64], P0 ;  /* 0x08200000025c7fae */ /* 0x0003e8000812184a */
[----:B------:R-:W3:Y:S01]  /*2b540*/  LDL.LU R0, [R1+0xec4] ;  /* 0x000ec40001007983 */ /* 0x000ee20000300800 */
[----:B-1----:R-:W-:-:S03]  /*2b550*/  IMAD.MOV.U32 R3, RZ, RZ, R170 ;  /* 0x000000ffff037224 */ /* 0x002fc600078e00aa */
[----:B------:R-:W3:Y:S01]  /*2b560*/  LDL.LU R170, [R1+0xe80] ;  /* 0x000e800001aa7983 */ /* 0x000ee20000300800 */
[----:B------:R-:W-:-:S03]  /*2b570*/  IMAD.MOV.U32 R2, RZ, RZ, R161 ;  /* 0x000000ffff027224 */ /* 0x000fc600078e00a1 */
[----:B------:R-:W3:Y:S01]  /*2b580*/  LDL.LU R161, [R1+0xec0] ;  /* 0x000ec00001a17983 */ /* 0x000ee20000300800 */
[----:B------:R-:W-:Y:S02]  /*2b590*/  IADD3 R94, P1, R94, UR9, RZ ;  /* 0x000000095e5e7c10 */ /* 0x000fe4000ff3e0ff */
[----:B------:R-:W-:Y:S01]  /*2b5a0*/  IADD3 R162, P2, R162, UR9, RZ ;  /* 0x00000009a2a27c10 */ /* 0x000fe2000ff5e0ff */
[----:B------:R1:W-:Y:S04]  /*2b5b0*/  LDGSTS.E [R92+0x8600], [R2.64], P0 ;  /* 0x08600000025c7fae */ /* 0x0003e8000812184a */
[----:B------:R-:W-:Y:S01]  /*2b5c0*/  STL [R1+0xd84], R94 ;  /* 0x000d845e01007387 */ /* 0x000fe20000100800 */
[----:B-1----:R-:W-:Y:S01]  /*2b5d0*/  IMAD.MOV.U32 R2, RZ, RZ, R94 ;  /* 0x000000ffff027224 */ /* 0x002fe200078e005e */
[----:B--2---:R-:W-:-:S05]  /*2b5e0*/  IADD3.X R95, R95, UR8, RZ, P1, !PT ;  /* 0x000000085f5f7c10 */ /* 0x004fca0008ffe4ff */
[----:B------:R-:W-:Y:S01]  /*2b5f0*/  IMAD.MOV.U32 R3, RZ, RZ, R95 ;  /* 0x000000ffff037224 */ /* 0x000fe200078e005f */
[----:B------:R1:W-:Y:S01]  /*2b600*/  STL [R1+0xd80], R95 ;  /* 0x000d805f01007387 */ /* 0x0003e20000100800 */
[----:B------:R-:W-:-:S03]  /*2b610*/  IADD3.X R165, R165, UR8, RZ, P2, !PT ;  /* 0x00000008a5a57c10 */ /* 0x000fc600097fe4ff */
[----:B------:R-:W-:Y:S04]  /*2b620*/  STL [R1+0xdc4], R162 ;  /* 0x000dc4a201007387 */ /* 0x000fe80000100800 */
[----:B------:R2:W-:Y:S04]  /*2b630*/  LDGSTS.E [R92+0x8a00], [R2.64], P0 ;  /* 0x08a00000025c7fae */ /* 0x0005e8000812184a */
[----:B-1----:R-:W4:Y:S04]  /*2b640*/  LDL.LU R95, [R1+0xf04] ;  /* 0x000f0400015f7983 */ /* 0x002f280000300800 */
[----:B------:R1:W-:Y:S04]  /*2b650*/  STL [R1+0xdc0], R165 ;  /* 0x000dc0a501007387 */ /* 0x0003e80000100800 */
[----:B------:R-:W4:Y:S01]  /*2b660*/  LDL.LU R94, [R1+0xf44] ;  /* 0x000f4400015e7983 */ /* 0x000f220000300800 */
[----:B--2---:R-:W-:Y:S01]  /*2b670*/  IMAD.MOV.U32 R3, RZ, RZ, R165 ;  /* 0x000000ffff037224 */ /* 0x004fe200078e00a5 */
[----:B---3--:R-:W-:-:S02]  /*2b680*/  IADD3 R163, P1, R163, UR9, RZ ;  /* 0x00000009a3a37c10 */ /* 0x008fc4000ff3e0ff */
[----:B-1----:R-:W2:Y:S01]  /*2b690*/  LDL.LU R165, [R1+0xf00] ;  /* 0x000f000001a57983 */ /* 0x002ea20000300800 */
[----:B------:R-:W-:Y:S02]  /*2b6a0*/  IADD3 R164, P2, R164, UR9, RZ ;  /* 0x00000009a4a47c10 */ /* 0x000fe4000ff5e0ff */
[----:B------:R-:W-:Y:S02]  /*2b6b0*/  MOV R2, R162 ;  /* 0x000000a200027202 */ /* 0x000fe40000000f00 */
[----:B------:R-:W3:Y:S04]  /*2b6c0*/  LDL.LU R162, [R1+0xf40] ;  /* 0x000f400001a27983 */ /* 0x000ee80000300800 */
[----:B------:R1:W-:Y:S04]  /*2b6d0*/  STL [R1+0xe04], R163 ;  /* 0x000e04a301007387 */ /* 0x0003e80000100800 */
[----:B------:R1:W-:Y:S02]  /*2b6e0*/  LDGSTS.E [R92+0x8e00], [R2.64], P0 ;  /* 0x08e00000025c7fae */ /* 0x0003e4000812184a */
[----:B-1----:R-:W-:Y:S01]  /*2b6f0*/  IMAD.MOV.U32 R2, RZ, RZ, R163 ;  /* 0x000000ffff027224 */ /* 0x002fe200078e00a3 */
[----:B------:R-:W-:-:S05]  /*2b700*/  IADD3.X R169, R169, UR8, RZ, P1, !PT ;  /* 0x00000008a9a97c10 */ /* 0x000fca0008ffe4ff */
[----:B------:R-:W-:Y:S01]  /*2b710*/  STL [R1+0xe00], R169 ;  /* 0x000e00a901007387 */ /* 0x000fe20000100800 */
[----:B------:R-:W-:-:S03]  /*2b720*/  IADD3.X R168, R168, UR8, RZ, P2, !PT ;  /* 0x00000008a8a87c10 */ /* 0x000fc600097fe4ff */
[----:B------:R-:W-:Y:S01]  /*2b730*/  STL [R1+0xe44], R164 ;  /* 0x000e44a401007387 */ /* 0x000fe20000100800 */
[----:B------:R-:W-:-:S03]  /*2b740*/  IMAD.MOV.U32 R3, RZ, RZ, R169 ;  /* 0x000000ffff037224 */ /* 0x000fc600078e00a9 */
[----:B------:R-:W3:Y:S04]  /*2b750*/  LDL.LU R171, [R1+0xf84] ;  /* 0x000f840001ab7983 */ /* 0x000ee80000300800 */
[----:B------:R1:W-:Y:S04]  /*2b760*/  STL [R1+0xe40], R168 ;  /* 0x000e40a801007387 */ /* 0x0003e80000100800 */
[----:B------:R-:W3:Y:S04]  /*2b770*/  LDL.LU R163, [R1+0xfc4] ;  /* 0x000fc40001a37983 */ /* 0x000ee80000300800 */
[----:B------:R-:W3:Y:S04]  /*2b780*/  LDL.LU R173, [R1+0xf80] ;  /* 0x000f800001ad7983 */ /* 0x000ee80000300800 */
[----:B------:R1:W-:Y:S02]  /*2b790*/  LDGSTS.E [R92+0x9200], [R2.64], P0 ;  /* 0x09200000025c7fae */ /* 0x0003e4000812184a */
[----:B-1----:R-:W-:-:S02]  /*2b7a0*/  IMAD.MOV.U32 R3, RZ, RZ, R168 ;  /* 0x000000ffff037224 */ /* 0x002fc400078e00a8 */
[----:B------:R-:W3:Y:S01]  /*2b7b0*/  LDL.LU R168, [R1+0xfc0] ;  /* 0x000fc00001a87983 */ /* 0x000ee20000300800 */
[----:B------:R-:W-:-:S03]  /*2b7c0*/  IMAD.MOV.U32 R2, RZ, RZ, R164 ;  /* 0x000000ffff027224 */ /* 0x000fc600078e00a4 */
[----:B------:R-:W3:Y:S04]  /*2b7d0*/  LDL.LU R169, [R1+0x1004] ;  /* 0x0010040001a97983 */ /* 0x000ee80000300800 */
        /* <DEDUP_REMOVED lines=14> */
[----:B------:R1:W-:Y:S02]  /*2b8c0*/  LDGSTS.E [R92+0x9a00], [R2.64], P0 ;  /* 0x09a00000025c7fae */ /* 0x0003e4000812184a */
[----:B-1----:R-:W-:-:S02]  /*2b8d0*/  IMAD.MOV.U32 R2, RZ, RZ, R0 ;  /* 0x000000ffff027224 */ /* 0x002fc400078e0000 */
[----:B------:R-:W-:Y:S02]  /*2b8e0*/  IMAD.MOV.U32 R3, RZ, RZ, R161 ;  /* 0x000000ffff037224 */ /* 0x000fe400078e00a1 */
[----:B------:R-:W3:Y:S04]  /*2b8f0*/  LDL.LU R161, [R1+0x1084] ;  /* 0x0010840001a17983 */ /* 0x000ee80000300800 */
[----:B------:R-:W3:Y:S04]  /*2b900*/  LDL.LU R0, [R1+0x10c4] ;  /* 0x0010c40001007983 */ /* 0x000ee80000300800 */
[----:B------:R1:W-:Y:S01]  /*2b910*/  LDGSTS.E [R92+0x9e00], [R2.64], P0 ;  /* 0x09e00000025c7fae */ /* 0x0003e2000812184a */
[----:B----4-:R-:W-:-:S05]  /*2b920*/  IADD3 R95, P1, R95, UR9, RZ ;  /* 0x000000095f5f7c10 */ /* 0x010fca000ff3e0ff */
[----:B------:R-:W-:Y:S01]  /*2b930*/  STL [R1+0xf04], R95 ;  /* 0x000f045f01007387 */ /* 0x000fe20000100800 */
[----:B------:R-:W-:Y:S02]  /*2b940*/  IADD3 R94, P2, R94, UR9, RZ ;  /* 0x000000095e5e7c10 */ /* 0x000fe4000ff5e0ff */
[----:B--2---:R-:W-:Y:S01]  /*2b950*/  IADD3.X R165, R165, UR8, RZ, P1, !PT ;  /* 0x00000008a5a57c10 */ /* 0x004fe20008ffe4ff */
[----:B-1----:R-:W-:Y:S01]  /*2b960*/  IMAD.MOV.U32 R2, RZ, RZ, R95 ;  /* 0x000000ffff027224 */ /* 0x002fe200078e005f */
[----:B---3--:R-:W-:-:S03]  /*2b970*/  IADD3.X R162, R162, UR8, RZ, P2, !PT ;  /* 0x00000008a2a27c10 */ /* 0x008fc600097fe4ff */
[----:B------:R1:W-:Y:S01]  /*2b980*/  STL [R1+0xf00], R165 ;  /* 0x000f00a501007387 */ /* 0x0003e20000100800 */
[----:B------:R-:W-:-:S03]  /*2b990*/  IMAD.MOV.U32 R3, RZ, RZ, R165 ;  /* 0x000000ffff037224 */ /* 0x000fc600078e00a5 */
[----:B------:R-:W-:Y:S04]  /*2b9a0*/  STL [R1+0xf44], R94 ;  /* 0x000f445e01007387 */ /* 0x000fe80000100800 */
[----:B------:R2:W-:Y:S04]  /*2b9b0*/  LDGSTS.E [R92+0xa200], [R2.64], P0 ;  /* 0x0a200000025c7fae */ /* 0x0005e8000812184a */
[----:B-1----:R-:W3:Y:S04]  /*2b9c0*/  LDL.LU R165, [R1+0x1080] ;  /* 0x0010800001a57983 */ /* 0x002ee80000300800 */
[----:B------:R1:W-:Y:S04]  /*2b9d0*/  STL [R1+0xf40], R162 ;  /* 0x000f40a201007387 */ /* 0x0003e80000100800 */
[----:B------:R-:W4:Y:S01]  /*2b9e0*/  LDL.LU R95, [R1+0x10c0] ;  /* 0x0010c000015f7983 */ /* 0x000f220000300800 */
[----:B--2---:R-:W-:Y:S01]  /*2b9f0*/  MOV R2, R94 ;  /* 0x0000005e00027202 */ /* 0x004fe20000000f00 */
[----:B------:R-:W-:-:S02]  /*2ba00*/  IMAD.MOV.U32 R3, RZ, RZ, R162 ;  /* 0x000000ffff037224 */ /* 0x000fc400078e00a2 */
[----:B-1----:R-:W3:Y:S04]  /*2ba10*/  LDL.LU R162, [R1+0xd0c] ;  /* 0x000d0c0001a27983 */ /* 0x002ee80000300800 */
[----:B------:R1:W-:Y:S04]  /*2ba20*/  LDGSTS.E [R92+0xa600], [R2.64], P0 ;  /* 0x0a600000025c7fae */ /* 0x0003e8000812184a */
[----:B------:R-:W3:Y:S01]  /*2ba30*/  LDL.LU R94, [R1+0xd4c] ;  /* 0x000d4c00015e7983 */ /* 0x000ee20000300800 */
[----:B------:R-:W-:-:S05]  /*2ba40*/  IADD3 R171, P1, R171, UR9, RZ ;  /* 0x00000009abab7c10 */ /* 0x000fca000ff3e0ff */
[----:B-1----:R-:W-:Y:S01]  /*2ba50*/  IMAD.MOV.U32 R2, RZ, RZ, R171 ;  /* 0x000000ffff027224 */ /* 0x002fe200078e00ab */
[----:B------:R-:W-:Y:S02]  /*2ba60*/  IADD3 R163, P2, R163, UR9, RZ ;  /* 0x00000009a3a37c10 */ /* 0x000fe4000ff5e0ff */
[----:B------:R-:W-:Y:S01]  /*2ba70*/  IADD3.X R173, R173, UR8, RZ, P1, !PT ;  /* 0x00000008adad7c10 */ /* 0x000fe20008ffe4ff */
[----:B------:R-:W-:Y:S04]  /*2ba80*/  STL [R1+0xf84], R171 ;  /* 0x000f84ab01007387 */ /* 0x000fe80000100800 */
[----:B------:R-:W-:Y:S01]  /*2ba90*/  IMAD.MOV.U32 R3, RZ, RZ, R173 ;  /* 0x000000ffff037224 */ /* 0x000fe200078e00ad */
[----:B------:R-:W-:Y:S04]  /*2baa0*/  STL [R1+0xf80], R173 ;  /* 0x000f80ad01007387 */ /* 0x000fe80000100800 */
[----:B------:R-:W-:Y:S04]  /*2bab0*/  STL [R1+0xfc4], R163 ;  /* 0x000fc4a301007387 */ /* 0x000fe80000100800 */
[----:B------:R1:W-:Y:S01]  /*2bac0*/  LDGSTS.E [R92+0xaa00], [R2.64], P0 ;  /* 0x0aa00000025c7fae */ /* 0x0003e2000812184a */
[----:B------:R-:W-:-:S05]  /*2bad0*/  IADD3.X R168, R168, UR8, RZ, P2, !PT ;  /* 0x00000008a8a87c10 */ /* 0x000fca00097fe4ff */
[----:B------:R1:W-:Y:S02]  /*2bae0*/  STL [R1+0xfc0], R168 ;  /* 0x000fc0a801007387 */ /* 0x0003e40000100800 */
[----:B-1----:R-:W-:Y:S01]  /*2baf0*/  IMAD.MOV.U32 R3, RZ, RZ, R168 ;  /* 0x000000ffff037224 */ /* 0x002fe200078e00a8 */
[----:B------:R-:W-:Y:S01]  /*2bb00*/  IADD3 R169, P1, R169, UR9, RZ ;  /* 0x00000009a9a97c10 */ /* 0x000fe2000ff3e0ff */
[----:B------:R-:W-:Y:S01]  /*2bb10*/  IMAD.MOV.U32 R2, RZ, RZ, R163 ;  /* 0x000000ffff027224 */ /* 0x000fe200078e00a3 */
[----:B------:R-:W3:Y:S01]  /*2bb20*/  LDL.LU R168, [R1+0xd08] ;  /* 0x000d080001a87983 */ /* 0x000ee20000300800 */
[----:B------:R-:W-:-:S03]  /*2bb30*/  IADD3 R164, P2, R164, UR9, RZ ;  /* 0x00000009a4a47c10 */ /* 0x000fc6000ff5e0ff */
[----:B------:R1:W-:Y:S04]  /*2bb40*/  LDGSTS.E [R92+0xae00], [R2.64], P0 ;  /* 0x0ae00000025c7fae */ /* 0x0003e8000812184a */
[----:B------:R-:W3:Y:S04]  /*2bb50*/  LDL.LU R163, [R1+0xd48] ;  /* 0x000d480001a37983 */ /* 0x000ee80000300800 */
[----:B------:R-:W-:Y:S01]  /*2bb60*/  STL [R1+0x1004], R169 ;  /* 0x001004a901007387 */ /* 0x000fe20000100800 */
[----:B-1----:R-:W-:Y:S02]  /*2bb70*/  MOV R2, R169 ;  /* 0x000000a900027202 */ /* 0x002fe40000000f00 */
        /* <DEDUP_REMOVED lines=10> */
[----:B------:R-:W3:Y:S04]  /*2bc20*/  LDL.LU R164, [R1+0xd8c] ;  /* 0x000d8c0001a47983 */ /* 0x000ee80000300800 */
[----:B------:R-:W3:Y:S04]  /*2bc30*/  LDL.LU R173, [R1+0xdc8] ;  /* 0x000dc80001ad7983 */ /* 0x000ee80000300800 */
[----:B------:R-:W3:Y:S01]  /*2bc40*/  LDL.LU R171, [R1+0xdcc] ;  /* 0x000dcc0001ab7983 */ /* 0x000ee20000300800 */
[----:B------:R-:W-:-:S02]  /*2bc50*/  IADD3 R161, P1, R161, UR9, RZ ;  /* 0x00000009a1a17c10 */ /* 0x000fc4000ff3e0ff */
[----:B------:R-:W-:Y:S01]  /*2bc60*/  IADD3 R0, P2, R0, UR9, RZ ;  /* 0x0000000900007c10 */ /* 0x000fe2000ff5e0ff */
[----:B------:R1:W-:Y:S04]  /*2bc70*/  LDGSTS.E [R92+0xb600], [R2.64], P0 ;  /* 0x0b600000025c7fae */ /* 0x0003e8000812184a */
[----:B------:R-:W-:Y:S01]  /*2bc80*/  STL [R1+0x1084], R161 ;  /* 0x001084a101007387 */ /* 0x000fe20000100800 */
[----:B------:R-:W-:Y:S02]  /*2bc90*/  IMAD.SHL.U32 R199, R166, 0x4, RZ ;  /* 0x00000004a6c77824 */ /* 0x000fe400078e00ff */
[----:B-1----:R-:W-:Y:S01]  /*2bca0*/  IMAD.MOV.U32 R2, RZ, RZ, R161 ;  /* 0x000000ffff027224 */ /* 0x002fe200078e00a1 */
[----:B---3--:R-:W-:-:S05]  /*2bcb0*/  IADD3.X R165, R165, UR8, RZ, P1, !PT ;  /* 0x00000008a5a57c10 */ /* 0x008fca0008ffe4ff */
[----:B------:R1:W-:Y:S01]  /*2bcc0*/  STL [R1+0x1080], R165 ;  /* 0x001080a501007387 */ /* 0x0003e20000100800 */
[----:B------:R-:W-:Y:S01]  /*2bcd0*/  IMAD.MOV.U32 R3, RZ, RZ, R165 ;  /* 0x000000ffff037224 */ /* 0x000fe200078e00a5 */
[----:B----4-:R-:W-:Y:S02]  /*2bce0*/  IADD3.X R95, R95, UR8, RZ, P2, !PT ;  /* 0x000000085f5f7c10 */ /* 0x010fe400097fe4ff */
[----:B------:R3:W-:Y:S04]  /*2bcf0*/  STL [R1+0x10c4], R0 ;  /* 0x0010c40001007387 */ /* 0x0007e80000100800 */
[----:B------:R4:W-:Y:S04]  /*2bd00*/  LDGSTS.E [R92+0xba00], [R2.64], P0 ;  /* 0x0ba00000025c7fae */ /* 0x0009e8000812184a */
[----:B-1----:R-:W2:Y:S04]  /*2bd10*/  LDL.LU R165, [R1+0xe0c] ;  /* 0x000e0c0001a57983 */ /* 0x002ea80000300800 */
[----:B------:R1:W-:Y:S04]  /*2bd20*/  STL [R1+0x10c0], R95 ;  /* 0x0010c05f01007387 */ /* 0x0003e80000100800 */
[----:B------:R-:W2:Y:S04]  /*2bd30*/  LDL.LU R161, [R1+0xe4c] ;  /* 0x000e4c0001a17983 */ /* 0x000ea80000300800 */
[----:B------:R-:W2:Y:S01]  /*2bd40*/  LDL.LU R170, [R1+0xe08] ;  /* 0x000e080001aa7983 */ /* 0x000ea20000300800 */
[----:B---3--:R-:W-:Y:S01]  /*2bd50*/  IADD3 R162, P1, R162, UR9, RZ ;  /* 0x00000009a2a27c10 */ /* 0x008fe2000ff3e0ff */
[----:B----4-:R-:W-:-:S02]  /*2bd60*/  IMAD.MOV.U32 R3, RZ, RZ, R95 ;  /* 0x000000ffff037224 */ /* 0x010fc400078e005f */
[----:B------:R-:W3:Y:S01]  /*2bd70*/  LDL.LU R169, [R1+0xe48] ;  /* 0x000e480001a97983 */ /* 0x000ee20000300800 */
[----:B------:R-:W-:Y:S02]  /*2bd80*/  IADD3 R94, P2, R94, UR9, RZ ;  /* 0x000000095e5e7c10 */ /* 0x000fe4000ff5e0ff */
[----:B------:R-:W-:Y:S01]  /*2bd90*/  MOV R2, R0 ;  /* 0x0000000000027202 */ /* 0x000fe20000000f00 */
[----:B------:R-:W-:Y:S01]  /*2bda0*/  IMAD.U32 R0, RZ, RZ, UR6 ;  /* 0x00000006ff007e24 */ /* 0x000fe2000f8e00ff */
[----:B-1----:R-:W-:Y:S01]  /*2bdb0*/  LOP3.LUT R95, R199, 0x50, RZ, 0x3c, !PT ;  /* 0x00000050c75f7812 */ /* 0x002fe200078e3cff */
[----:B------:R1:W-:Y:S04]  /*2bdc0*/  STL [R1+0xd0c], R162 ;  /* 0x000d0ca201007387 */ /* 0x0003e80000100800 */
[----:B------:R-:W-:Y:S01]  /*2bdd0*/  STL [R1+0xd4c], R94 ;  /* 0x000d4c5e01007387 */ /* 0x000fe20000100800 */
[----:B------:R-:W-:-:S03]  /*2bde0*/  IMAD R0, R0, 0x4000, R95 ;  /* 0x0000400000007824 */ /* 0x000fc600078e025f */
[----:B------:R4:W-:Y:S02]  /*2bdf0*/  LDGSTS.E [R92+0xbe00], [R2.64], P0 ;  /* 0x0be00000025c7fae */ /* 0x0009e4000812184a */
[----:B----4-:R-:W-:Y:S01]  /*2be00*/  IMAD.MOV.U32 R2, RZ, RZ, R162 ;  /* 0x000000ffff027224 */ /* 0x010fe200078e00a2 */
[----:B------:R-:W-:-:S05]  /*2be10*/  IADD3.X R168, R168, UR8, RZ, P1, !PT ;  /* 0x00000008a8a87c10 */ /* 0x000fca0008ffe4ff */
[----:B------:R4:W-:Y:S04]  /*2be20*/  STL [R1+0xd08], R168 ;  /* 0x000d08a801007387 */ /* 0x0009e80000100800 */
[----:B------:R-:W3:Y:S04]  /*2be30*/  LDL.LU R95, [R1+0xe8c] ;  /* 0x000e8c00015f7983 */ /* 0x000ee80000300800 */
[----:B------:R-:W3:Y:S01]  /*2be40*/  LDL.LU R166, [R1+0xecc] ;  /* 0x000ecc0001a67983 */ /* 0x000ee20000300800 */
[----:B------:R-:W-:-:S03]  /*2be50*/  MOV R3, R168 ;  /* 0x000000a800037202 */ /* 0x000fc60000000f00 */
[----:B-1----:R-:W3:Y:S04]  /*2be60*/  LDL.LU R162, [R1+0xe88] ;  /* 0x000e880001a27983 */ /* 0x002ee80000300800 */
[----:B----4-:R-:W4:Y:S01]  /*2be70*/  LDL.LU R168, [R1+0xec8] ;  /* 0x000ec80001a87983 */ /* 0x010f220000300800 */
[----:B------:R-:W-:-:S03]  /*2be80*/  IADD3.X R163, R163, UR8, RZ, P2, !PT ;  /* 0x00000008a3a37c10 */ /* 0x000fc600097fe4ff */
[----:B------:R1:W-:Y:S04]  /*2be90*/  LDGSTS.E [R0+0x8280], [R2.64], P0 ;  /* 0x0828000002007fae */ /* 0x0003e8000812184a */
[----:B------:R1:W-:Y:S02]  /*2bea0*/  STL [R1+0xd48], R163 ;  /* 0x000d48a301007387 */ /* 0x0003e40000100800 */
[----:B-1----:R-:W-:Y:S02]  /*2beb0*/  IMAD.MOV.U32 R2, RZ, RZ, R94 ;  /* 0x000000ffff027224 */ /* 0x002fe400078e005e */
[----:B------:R-:W-:Y:S02]  /*2bec0*/  IMAD.MOV.U32 R3, RZ, RZ, R163 ;  /* 0x000000ffff037224 */ /* 0x000fe400078e00a3 */
        /* <DEDUP_REMOVED lines=12> */
[----:B------:R-:W4:Y:S04]  /*2bf90*/  LDL.LU R167, [R1+0xf08] ;  /* 0x000f080001a77983 */ /* 0x000f280000300800 */
[----:B------:R-:W-:Y:S04]  /*2bfa0*/  STL [R1+0xdc8], R173 ;  /* 0x000dc8ad01007387 */ /* 0x000fe80000100800 */
[----:B------:R-:W4:Y:S04]  /*2bfb0*/  LDL.LU R164, [R1+0xf48] ;  /* 0x000f480001a47983 */ /* 0x000f280000300800 */
[----:B------:R1:W-:Y:S02]  /*2bfc0*/  LDGSTS.E [R0+0x8a80], [R2.64], P0 ;  /* 0x08a8000002007fae */ /* 0x0003e4000812184a */
[----:B-1----:R-:W-:Y:S01]  /*2bfd0*/  IMAD.MOV.U32 R2, RZ, RZ, R171 ;  /* 0x000000ffff027224 */ /* 0x002fe200078e00ab */
[----:B------:R-:W-:-:S05]  /*2bfe0*/  MOV R3, R173 ;  /* 0x000000ad00037202 */ /* 0x000fca0000000f00 */
[----:B------:R1:W-:Y:S01]  /*2bff0*/  LDGSTS.E [R0+0x8e80], [R2.64], P0 ;  /* 0x08e8000002007fae */ /* 0x0003e2000812184a */
[----:B--2---:R-:W-:Y:S02]  /*2c000*/  IADD3 R165, P1, R165, UR9, RZ ;  /* 0x00000009a5a57c10 */ /* 0x004fe4000ff3e0ff */
[----:B------:R-:W-:Y:S02]  /*2c010*/  IADD3 R161, P2, R161, UR9, RZ ;  /* 0x00000009a1a17c10 */ /* 0x000fe4000ff5e0ff */
[----:B------:R-:W-:Y:S01]  /*2c020*/  IADD3.X R170, R170, UR8, RZ, P1, !PT ;  /* 0x00000008aaaa7c10 */ /* 0x000fe20008ffe4ff */
[----:B------:R2:W-:Y:S01]  /*2c030*/  STL [R1+0xe0c], R165 ;  /* 0x000e0ca501007387 */ /* 0x0005e20000100800 */
[----:B-1----:R-:W-:Y:S01]  /*2c040*/  IMAD.MOV.U32 R2, RZ, RZ, R165 ;  /* 0x000000ffff027224 */ /* 0x002fe200078e00a5 */
[----:B---3--:R-:W-:Y:S02]  /*2c050*/  IADD3.X R169, R169, UR8, RZ, P2, !PT ;  /* 0x00000008a9a97c10 */ /* 0x008fe400097fe4ff */
[----:B------:R-:W-:Y:S01]  /*2c060*/  IMAD.MOV.U32 R3, RZ, RZ, R170 ;  /* 0x000000ffff037224 */ /* 0x000fe200078e00aa */
[----:B------:R-:W-:Y:S04]  /*2c070*/  STL [R1+0xe08], R170 ;  /* 0x000e08aa01007387 */ /* 0x000fe80000100800 */
[----:B------:R-:W-:Y:S04]  /*2c080*/  STL [R1+0xe4c], R161 ;  /* 0x000e4ca101007387 */ /* 0x000fe80000100800 */
[----:B--2---:R-:W2:Y:S04]  /*2c090*/  LDL.LU R165, [R1+0xf8c] ;  /* 0x000f8c0001a57983 */ /* 0x004ea80000300800 */
[----:B------:R1:W-:Y:S04]  /*2c0a0*/  STL [R1+0xe48], R169 ;  /* 0x000e48a901007387 */ /* 0x0003e80000100800 */
[----:B------:R3:W-:Y:S04]  /*2c0b0*/  LDGSTS.E [R0+0x9280], [R2.64], P0 ;  /* 0x0928000002007fae */ /* 0x0007e8000812184a */
[----:B------:R-:W2:Y:S01]  /*2c0c0*/  LDL.LU R92, [R1+0xfcc] ;  /* 0x000fcc00015c7983 */ /* 0x000ea20000300800 */
[----:B---3--:R-:W-:-:S03]  /*2c0d0*/  IMAD.MOV.U32 R3, RZ, RZ, R169 ;  /* 0x000000ffff037224 */ /* 0x008fc600078e00a9 */
[----:B-1----:R-:W3:Y:S01]  /*2c0e0*/  LDL.LU R169, [R1+0xf88] ;  /* 0x000f880001a97983 */ /* 0x002ee20000300800 */
[----:B------:R-:W-:-:S03]  /*2c0f0*/  IMAD.MOV.U32 R2, RZ, RZ, R161 ;  /* 0x000000ffff027224 */ /* 0x000fc600078e00a1 */
[----:B------:R-:W3:Y:S04]  /*2c100*/  LDL.LU R161, [R1+0xfc8] ;  /* 0x000fc80001a17983 */ /* 0x000ee80000300800 */
[----:B------:R1:W-:Y:S01]  /*2c110*/  LDGSTS.E [R0+0x9680], [R2.64], P0 ;  /* 0x0968000002007fae */ /* 0x0003e2000812184a */
[----:B------:R-:W-:Y:S02]  /*2c120*/  IADD3 R95, P1, R95, UR9, RZ ;  /* 0x000000095f5f7c10 */ /* 0x000fe4000ff3e0ff */
[----:B------:R-:W-:Y:S02]  /*2c130*/  IADD3 R166, P2, R166, UR9, RZ ;  /* 0x00000009a6a67c10 */ /* 0x000fe4000ff5e0ff */
[----:B------:R-:W-:Y:S01]  /*2c140*/  IADD3.X R162, R162, UR8, RZ, P1, !PT ;  /* 0x00000008a2a27c10 */ /* 0x000fe20008ffe4ff */
[----:B------:R4:W-:Y:S01]  /*2c150*/  STL [R1+0xe8c], R95 ;  /* 0x000e8c5f01007387 */ /* 0x0009e20000100800 */
[----:B-1----:R-:W-:Y:S01]  /*2c160*/  IMAD.MOV.U32 R2, RZ, RZ, R95 ;  /* 0x000000ffff027224 */ /* 0x002fe200078e005f */
[----:B----4-:R-:W-:-:S02]  /*2c170*/  IADD3.X R168, R168, UR8, RZ, P2, !PT ;  /* 0x00000008a8a87c10 */ /* 0x010fc400097fe4ff */
[----:B------:R1:W-:Y:S01]  /*2c180*/  STL [R1+0xe88], R162 ;  /* 0x000e88a201007387 */ /* 0x0003e20000100800 */
[----:B------:R-:W-:-:S03]  /*2c190*/  MOV R3, R162 ;  /* 0x000000a200037202 */ /* 0x000fc60000000f00 */
[----:B------:R-:W-:Y:S04]  /*2c1a0*/  STL [R1+0xecc], R166 ;  /* 0x000ecca601007387 */ /* 0x000fe80000100800 */
[----:B------:R-:W4:Y:S04]  /*2c1b0*/  LDL.LU R95, [R1+0x100c] ;  /* 0x00100c00015f7983 */ /* 0x000f280000300800 */
[----:B------:R1:W-:Y:S04]  /*2c1c0*/  STL [R1+0xec8], R168 ;  /* 0x000ec8a801007387 */ /* 0x0003e80000100800 */
[----:B------:R1:W-:Y:S04]  /*2c1d0*/  LDGSTS.E [R0+0x9a80], [R2.64], P0 ;  /* 0x09a8000002007fae */ /* 0x0003e8000812184a */
[----:B-1----:R-:W4:Y:S01]  /*2c1e0*/  LDL.LU R162, [R1+0x104c] ;  /* 0x00104c0001a27983 */ /* 0x002f220000300800 */
[----:B------:R-:W-:Y:S01]  /*2c1f0*/  IADD3 R163, P1, R163, UR9, RZ ;  /* 0x00000009a3a37c10 */ /* 0x000fe2000ff3e0ff */
[----:B------:R-:W-:-:S02]  /*2c200*/  IMAD.MOV.U32 R3, RZ, RZ, R168 ;  /* 0x000000ffff037224 */ /* 0x000fc400078e00a8 */
[----:B------:R-:W4:Y:S01]  /*2c210*/  LDL.LU R168, [R1+0x1008] ;  /* 0x0010080001a87983 */ /* 0x000f220000300800 */
[----:B------:R-:W-:-:S03]  /*2c220*/  IMAD.MOV.U32 R2, RZ, RZ, R166 ;  /* 0x000000ffff027224 */ /* 0x000fc600078e00a6 */
[----:B------:R-:W4:Y:S01]  /*2c230*/  LDL.LU R166, [R1+0x1048] ;  /* 0x0010480001a67983 */ /* 0x000f220000300800 */
[----:B------:R-:W-:-:S03]  /*2c240*/  IADD3 R94, P2, R94, UR9, RZ ;  /* 0x000000095e5e7c10 */ /* 0x000fc6000ff5e0ff */
        /* <DEDUP_REMOVED lines=13> */
[----:B------:R1:W-:Y:S02]  /*2c320*/  LDGSTS.E [R0+0xa280], [R2.64], P0 ;  /* 0x0a28000002007fae */ /* 0x0003e4000812184a */
[----:B-1----:R-:W-:Y:S01]  /*2c330*/  IMAD.MOV.U32 R2, RZ, RZ, R94 ;  /* 0x000000ffff027224 */ /* 0x002fe200078e005e */
[----:B------:R-:W-:-:S02]  /*2c340*/  MOV R3, R164 ;  /* 0x000000a400037202 */ /* 0x000fc40000000f00 */
[----:B------:R-:W4:Y:S04]  /*2c350*/  LDL.LU R164, [R1+0xd14] ;  /* 0x000d140001a47983 */ /* 0x000f280000300800 */
[----:B------:R-:W4:Y:S04]  /*2c360*/  LDL.LU R94, [R1+0xd54] ;  /* 0x000d5400015e7983 */ /* 0x000f280000300800 */
[----:B------:R1:W-:Y:S01]  /*2c370*/  LDGSTS.E [R0+0xa680], [R2.64], P0 ;  /* 0x0a68000002007fae */ /* 0x0003e2000812184a */
[----:B--2---:R-:W-:-:S05]  /*2c380*/  IADD3 R165, P1, R165, UR9, RZ ;  /* 0x00000009a5a57c10 */ /* 0x004fca000ff3e0ff */
[----:B------:R-:W-:Y:S01]  /*2c390*/  STL [R1+0xf8c], R165 ;  /* 0x000f8ca501007387 */ /* 0x000fe20000100800 */
[----:B------:R-:W-:Y:S02]  /*2c3a0*/  IADD3 R92, P2, R92, UR9, RZ ;  /* 0x000000095c5c7c10 */ /* 0x000fe4000ff5e0ff */
[----:B---3--:R-:W-:Y:S02]  /*2c3b0*/  IADD3.X R169, R169, UR8, RZ, P1, !PT ;  /* 0x00000008a9a97c10 */ /* 0x008fe40008ffe4ff */
[----:B------:R-:W-:-:S03]  /*2c3c0*/  IADD3.X R161, R161, UR8, RZ, P2, !PT ;  /* 0x00000008a1a17c10 */ /* 0x000fc600097fe4ff */
[----:B------:R2:W-:Y:S01]  /*2c3d0*/  STL [R1+0xf88], R169 ;  /* 0x000f88a901007387 */ /* 0x0005e20000100800 */
[----:B-1----:R-:W-:-:S03]  /*2c3e0*/  IMAD.MOV.U32 R3, RZ, RZ, R169 ;  /* 0x000000ffff037224 */ /* 0x002fc600078e00a9 */
[----:B------:R1:W-:Y:S01]  /*2c3f0*/  STL [R1+0xfcc], R92 ;  /* 0x000fcc5c01007387 */ /* 0x0003e20000100800 */
[----:B------:R-:W-:-:S03]  /*2c400*/  IMAD.MOV.U32 R2, RZ, RZ, R165 ;  /* 0x000000ffff027224 */ /* 0x000fc600078e00a5 */
[----:B--2---:R-:W2:Y:S04]  /*2c410*/  LDL.LU R169, [R1+0xd10] ;  /* 0x000d100001a97983 */ /* 0x004ea80000300800 */
[----:B------:R3:W-:Y:S04]  /*2c420*/  STL [R1+0xfc8], R161 ;  /* 0x000fc8a101007387 */ /* 0x0007e80000100800 */
[----:B------:R-:W2:Y:S04]  /*2c430*/  LDL.LU R165, [R1+0xd50] ;  /* 0x000d500001a57983 */ /* 0x000ea80000300800 */
[----:B------:R1:W-:Y:S02]  /*2c440*/  LDGSTS.E [R0+0xaa80], [R2.64], P0 ;  /* 0x0aa8000002007fae */ /* 0x0003e4000812184a */
[----:B-1----:R-:W-:-:S02]  /*2c450*/  IMAD.MOV.U32 R2, RZ, RZ, R92 ;  /* 0x000000ffff027224 */ /* 0x002fc400078e005c */
[----:B------:R-:W-:Y:S01]  /*2c460*/  IMAD.MOV.U32 R3, RZ, RZ, R161 ;  /* 0x000000ffff037224 */ /* 0x000fe200078e00a1 */
[----:B------:R-:W2:Y:S01]  /*2c470*/  LDL.LU R92, [R1+0xd94] ;  /* 0x000d9400015c7983 */ /* 0x000ea20000300800 */
[----:B----4-:R-:W-:-:S03]  /*2c480*/  IADD3 R95, P1, R95, UR9, RZ ;  /* 0x000000095f5f7c10 */ /* 0x010fc6000ff3e0ff */
[----:B---3--:R-:W3:Y:S04]  /*2c490*/  LDL.LU R161, [R1+0xdd4] ;  /* 0x000dd40001a17983 */ /* 0x008ee80000300800 */
[----:B------:R1:W-:Y:S04]  /*2c4a0*/  STL [R1+0x100c], R95 ;  /* 0x00100c5f01007387 */ /* 0x0003e80000100800 */
[----:B------:R4:W-:Y:S01]  /*2c4b0*/  LDGSTS.E [R0+0xae80], [R2.64], P0 ;  /* 0x0ae8000002007fae */ /* 0x0009e2000812184a */
[----:B------:R-:W-:Y:S02]  /*2c4c0*/  IADD3 R162, P2, R162, UR9, RZ ;  /* 0x00000009a2a27c10 */ /* 0x000fe4000ff5e0ff */
[----:B------:R-:W-:Y:S01]  /*2c4d0*/  IADD3.X R168, R168, UR8, RZ, P1, !PT ;  /* 0x00000008a8a87c10 */ /* 0x000fe20008ffe4ff */
[----:B----4-:R-:W-:Y:S01]  /*2c4e0*/  IMAD.MOV.U32 R2, RZ, RZ, R95 ;  /* 0x000000ffff027224 */ /* 0x010fe200078e005f */
[----:B------:R-:W-:-:S03]  /*2c4f0*/  IADD3.X R166, R166, UR8, RZ, P2, !PT ;  /* 0x00000008a6a67c10 */ /* 0x000fc600097fe4ff */
[----:B------:R4:W-:Y:S04]  /*2c500*/  STL [R1+0x1008], R168 ;  /* 0x001008a801007387 */ /* 0x0009e80000100800 */
[----:B------:R-:W-:Y:S01]  /*2c510*/  STL [R1+0x104c], R162 ;  /* 0x00104ca201007387 */ /* 0x000fe20000100800 */
[----:B------:R-:W-:-:S03]  /*2c520*/  MOV R3, R168 ;  /* 0x000000a800037202 */ /* 0x000fc60000000f00 */
[----:B-1----:R-:W3:Y:S04]  /*2c530*/  LDL.LU R95, [R1+0xd90] ;  /* 0x000d9000015f7983 */ /* 0x002ee80000300800 */
[----:B------:R1:W-:Y:S04]  /*2c540*/  STL [R1+0x1048], R166 ;  /* 0x001048a601007387 */ /* 0x0003e80000100800 */
[----:B----4-:R-:W4:Y:S04]  /*2c550*/  LDL.LU R168, [R1+0xdd0] ;  /* 0x000dd00001a87983 */ /* 0x010f280000300800 */
[----:B------:R1:W-:Y:S02]  /*2c560*/  LDGSTS.E [R0+0xb280], [R2.64], P0 ;  /* 0x0b28000002007fae */ /* 0x0003e4000812184a */
[----:B-1----:R-:W-:-:S02]  /*2c570*/  IMAD.MOV.U32 R2, RZ, RZ, R162 ;  /* 0x000000ffff027224 */ /* 0x002fc400078e00a2 */
[----:B------:R-:W-:Y:S02]  /*2c580*/  IMAD.MOV.U32 R3, RZ, RZ, R166 ;  /* 0x000000ffff037224 */ /* 0x000fe400078e00a6 */
[----:B------:R-:W4:Y:S04]  /*2c590*/  LDL.LU R166, [R1+0xe14] ;  /* 0x000e140001a67983 */ /* 0x000f280000300800 */
[----:B------:R-:W4:Y:S04]  /*2c5a0*/  LDL.LU R162, [R1+0xe54] ;  /* 0x000e540001a27983 */ /* 0x000f280000300800 */
[----:B------:R1:W-:Y:S01]  /*2c5b0*/  LDGSTS.E [R0+0xb680], [R2.64], P0 ;  /* 0x0b68000002007fae */ /* 0x0003e2000812184a */
[----:B------:R-:W-:-:S02]  /*2c5c0*/  IADD3 R163, P1, R163, UR9, RZ ;  /* 0x00000009a3a37c10 */ /* 0x000fc4000ff3e0ff */
[----:B------:R-:W-:Y:S02]  /*2c5d0*/  IADD3 R170, P2, R170, UR9, RZ ;  /* 0x00000009aaaa7c10 */ /* 0x000fe4000ff5e0ff */
[----:B------:R-:W-:Y:S01]  /*2c5e0*/  IADD3.X R167, R167, UR8, RZ, P1, !PT ;  /* 0x00000008a7a77c10 */ /* 0x000fe20008ffe4ff */
[----:B------:R-:W-:Y:S01]  /*2c5f0*/  STL [R1+0x108c], R163 ;  /* 0x00108ca301007387 */ /* 0x000fe20000100800 */
[----:B------:R-:W-:-:S03]  /*2c600*/  IADD3.X R171, R171, UR8, RZ, P2, !PT ;  /* 0x00000008abab7c10 */ /* 0x000fc600097fe4ff */
[----:B------:R1:W-:Y:S02]  /*2c610*/  STL [R1+0x1088], R167 ;  /* 0x001088a701007387 */ /* 0x0003e40000100800 */
[----:B-1----:R-:W-:Y:S02]  /*2c620*/  IMAD.MOV.U32 R3, RZ, RZ, R167 ;  /* 0x000000ffff037224 */ /* 0x002fe400078e00a7 */
[----:B------:R-:W-:Y:S01]  /*2c630*/  STL [R1+0x10cc], R170 ;  /* 0x0010ccaa01007387 */ /* 0x000fe20000100800 */
[----:B------:R-:W-:-:S03]  /*2c640*/  IMAD.MOV.U32 R2, RZ, RZ, R163 ;  /* 0x000000ffff027224 */ /* 0x000fc600078e00a3 */
[----:B------:R-:W4:Y:S04]  /*2c650*/  LDL.LU R167, [R1+0xe10] ;  /* 0x000e100001a77983 */ /* 0x000f280000300800 */
[----:B------:R-:W-:Y:S04]  /*2c660*/  STL [R1+0x10c8], R171 ;  /* 0x0010c8ab01007387 */ /* 0x000fe80000100800 */
[----:B------:R-:W4:Y:S01]  /*2c670*/  LDL.LU R163, [R1+0xe50] ;  /* 0x000e500001a37983 */ /* 0x000f220000300800 */
[----:B------:R-:W-:-:S03]  /*2c680*/  IADD3 R164, P1, R164, UR9, RZ ;  /* 0x00000009a4a47c10 */ /* 0x000fc6000ff3e0ff */
[----:B------:R1:W-:Y:S01]  /*2c690*/  LDGSTS.E [R0+0xba80], [R2.64], P0 ;  /* 0x0ba8000002007fae */ /* 0x0003e2000812184a */
[----:B------:R-:W-:-:S03]  /*2c6a0*/  IADD3 R94, P2, R94, UR9, RZ ;  /* 0x000000095e5e7c10 */ /* 0x000fc6000ff5e0ff */
[----:B------:R2:W-:Y:S01]  /*2c6b0*/  STL [R1+0xd14], R164 ;  /* 0x000d14a401007387 */ /* 0x0005e20000100800 */
[----:B-1----:R-:W-:Y:S01]  /*2c6c0*/  IMAD.MOV.U32 R2, RZ, RZ, R170 ;  /* 0x000000ffff027224 */ /* 0x002fe200078e00aa */
[----:B------:R-:W-:-:S05]  /*2c6d0*/  MOV R3, R171 ;  /* 0x000000ab00037202 */ /* 0x000fca0000000f00 */
[----:B------:R1:W-:Y:S02]  /*2c6e0*/  LDGSTS.E [R0+0xbe80], [R2.64], P0 ;  /* 0x0be8000002007fae */ /* 0x0003e4000812184a */
[----:B-1----:R-:W-:Y:S01]  /*2c6f0*/  IMAD.MOV.U32 R2, RZ, RZ, R164 ;  /* 0x000000ffff027224 */ /* 0x002fe200078e00a4 */
[----:B--2---:R-:W-:-:S05]  /*2c700*/  IADD3.X R169, R169, UR8, RZ, P1, !PT ;  /* 0x00000008a9a97c10 */ /* 0x004fca0008ffe4ff */
[----:B------:R-:W-:Y:S01]  /*2c710*/  IMAD.MOV.U32 R3, RZ, RZ, R169 ;  /* 0x000000ffff037224 */ /* 0x000fe200078e00a9 */
[----:B------:R-:W-:Y:S01]  /*2c720*/  STL [R1+0xd10], R169 ;  /* 0x000d10a901007387 */ /* 0x000fe20000100800 */
[----:B------:R-:W-:-:S03]  /*2c730*/  IADD3.X R165, R165, UR8, RZ, P2, !PT ;  /* 0x00000008a5a57c10 */ /* 0x000fc600097fe4ff */
[----:B------:R-:W-:Y:S04]  /*2c740*/  STL [R1+0xd54], R94 ;  /* 0x000d545e01007387 */ /* 0x000fe80000100800 */
[----:B------:R-:W2:Y:S04]  /*2c750*/  LDL.LU R164, [R1+0xe94] ;  /* 0x000e940001a47983 */ /* 0x000ea80000300800 */
[----:B------:R1:W-:Y:S04]  /*2c760*/  STL [R1+0xd50], R165 ;  /* 0x000d50a501007387 */ /* 0x0003e80000100800 */
[----:B------:R1:W-:Y:S04]  /*2c770*/  LDGSTS.E [R93+0x8300], [R2.64], P0 ;  /* 0x08300000025d7fae */ /* 0x0003e8000812184a */
[----:B------:R-:W2:Y:S01]  /*2c780*/  LDL.LU R0, [R1+0xed4] ;  /* 0x000ed40001007983 */ /* 0x000ea20000300800 */
[----:B------:R-:W-:Y:S01]  /*2c790*/  IADD3 R92, P1, R92, UR9, RZ ;  /* 0x000000095c5c7c10 */ /* 0x000fe2000ff3e0ff */
[----:B-1----:R-:W-:-:S02]  /*2c7a0*/  IMAD.MOV.U32 R3, RZ, RZ, R165 ;  /* 0x000000ffff037224 */ /* 0x002fc400078e00a5 */
[----:B------:R-:W2:Y:S01]  /*2c7b0*/  LDL.LU R165, [R1+0xe90] ;  /* 0x000e900001a57983 */ /* 0x000ea20000300800 */
[----:B------:R-:W-:Y:S01]  /*2c7c0*/  IMAD.MOV.U32 R2, RZ, RZ, R94 ;  /* 0x000000ffff027224 */ /* 0x000fe200078e005e */
[----:B---3--:R-:W-:Y:S02]  /*2c7d0*/  IADD3 R161, P2, R161, UR9, RZ ;  /* 0x00000009a1a17c10 */ /* 0x008fe4000ff5e0ff */
[----:B------:R-:W3:Y:S04]  /*2c7e0*/  LDL.LU R94, [R1+0xed0] ;  /* 0x000ed000015e7983 */ /* 0x000ee80000300800 */
[----:B------:R1:W-:Y:S04]  /*2c7f0*/  LDGSTS.E [R93+0x8700], [R2.64], P0 ;  /* 0x08700000025d7fae */ /* 0x0003e8000812184a */
[----:B------:R4:W-:Y:S01]  /*2c800*/  STL [R1+0xd94], R92 ;  /* 0x000d945c01007387 */ /* 0x0009e20000100800 */
[----:B-1----:R-:W-:Y:S01]  /*2c810*/  IMAD.MOV.U32 R2, RZ, RZ, R92 ;  /* 0x000000ffff027224 */ /* 0x002fe200078e005c */
[----:B------:R-:W-:-:S04]  /*2c820*/  IADD3.X R95, R95, UR8, RZ, P1, !PT ;  /* 0x000000085f5f7c10 */ /* 0x000fc80008ffe4ff */
[----:B------:R-:W-:Y:S01]  /*2c830*/  MOV R3, R95 ;  /* 0x0000005f00037202 */ /* 0x000fe20000000f00 */
[----:B------:R1:W-:Y:S01]  /*2c840*/  STL [R1+0xd90], R95 ;  /* 0x000d905f01007387 */ /* 0x0003e20000100800 */
[----:B----4-:R-:W-:-:S03]  /*2c850*/  IADD3.X R168, R168, UR8, RZ, P2, !PT ;  /* 0x00000008a8a87c10 */ /* 0x010fc600097fe4ff */
[----:B------:R4:W-:Y:S04]  /*2c860*/  STL [R1+0xdd4], R161 ;  /* 0x000dd4a101007387 */ /* 0x0009e80000100800 */
[----:B------:R-:W3:Y:S04]  /*2c870*/  LDL.LU R92, [R1+0xf14] ;  /* 0x000f1400015c7983 */ /* 0x000ee80000300800 */
[----:B------:R4:W-:Y:S04]  /*2c880*/  STL [R1+0xdd0], R168 ;  /* 0x000dd0a801007387 */ /* 0x0009e80000100800 */
[----:B------:R4:W-:Y:S04]  /*2c890*/  LDGSTS.E [R93+0x8b00], [R2.64], P0 ;  /* 0x08b00000025d7fae */ /* 0x0009e8000812184a */
[----:B-1----:R-:W3:Y:S01]  /*2c8a0*/  LDL.LU R95, [R1+0xf54] ;  /* 0x000f5400015f7983 */ /* 0x002ee20000300800 */
[----:B----4-:R-:W-:-:S03]  /*2c8b0*/  IMAD.MOV.U32 R2, RZ, RZ, R161 ;  /* 0x000000ffff027224 */ /* 0x010fc600078e00a1 */
[----:B------:R-:W4:Y:S01]  /*2c8c0*/  LDL.LU R161, [R1+0xf10] ;  /* 0x000f100001a17983 */ /* 0x000f220000300800 */
[----:B------:R-:W-:Y:S01]  /*2c8d0*/  IMAD.MOV.U32 R3, RZ, RZ, R168 ;  /* 0x000000ffff037224 */ /* 0x000fe200078e00a8 */
[----:B------:R-:W-:Y:S02]  /*2c8e0*/  IADD3 R166, P1, R166, UR9, RZ ;  /* 0x00000009a6a67c10 */ /* 0x000fe4000ff3e0ff */
        /* <DEDUP_REMOVED lines=8> */
[----:B------:R-:W-:Y:S04]  /*2c970*/  STL [R1+0xe54], R162 ;  /* 0x000e54a201007387 */ /* 0x000fe80000100800 */
[----:B------:R-:W4:Y:S04]  /*2c980*/  LDL.LU R169, [R1+0xf94] ;  /* 0x000f940001a97983 */ /* 0x000f280000300800 */
[----:B------:R1:W-:Y:S01]  /*2c990*/  STL [R1+0xe50], R163 ;  /* 0x000e50a301007387 */ /* 0x0003e20000100800 */
[----:B------:R-:W-:-:S03]  /*2c9a0*/  IMAD.MOV.U32 R3, RZ, RZ, R167 ;  /* 0x000000ffff037224 */ /* 0x000fc600078e00a7 */
[----:B------:R-:W4:Y:S04]  /*2c9b0*/  LDL.LU R166, [R1+0xfd4] ;  /* 0x000fd40001a67983 */ /* 0x000f280000300800 */
[----:B------:R-:W4:Y:S04]  /*2c9c0*/  LDL.LU R170, [R1+0xf90] ;  /* 0x000f900001aa7983 */ /* 0x000f280000300800 */
[----:B-1----:R-:W4:Y:S04]  /*2c9d0*/  LDL.LU R167, [R1+0xfd0] ;  /* 0x000fd00001a77983 */ /* 0x002f280000300800 */
        /* <DEDUP_REMOVED lines=8> */
[----:B------:R-:W-:Y:S01]  /*2ca60*/  IADD3 R0, P2, R0, UR9, RZ ;  /* 0x0000000900007c10 */ /* 0x000fe2000ff5e0ff */
[----:B-1----:R-:W-:Y:S01]  /*2ca70*/  IMAD.MOV.U32 R2, RZ, RZ, R164 ;  /* 0x000000ffff027224 */ /* 0x002fe200078e00a4 */
[----:B------:R-:W-:Y:S02]  /*2ca80*/  IADD3.X R165, R165, UR8, RZ, P1, !PT ;  /* 0x00000008a5a57c10 */ /* 0x000fe40008ffe4ff */
[----:B---3--:R-:W-:-:S03]  /*2ca90*/  IADD3.X R94, R94, UR8, RZ, P2, !PT ;  /* 0x000000085e5e7c10 */ /* 0x008fc600097fe4ff */
[----:B------:R1:W-:Y:S01]  /*2caa0*/  STL [R1+0xe90], R165 ;  /* 0x000e90a501007387 */ /* 0x0003e20000100800 */
[----:B------:R-:W-:-:S03]  /*2cab0*/  IMAD.MOV.U32 R3, RZ, RZ, R165 ;  /* 0x000000ffff037224 */ /* 0x000fc600078e00a5 */
[----:B------:R-:W-:Y:S04]  /*2cac0*/  STL [R1+0xed4], R0 ;  /* 0x000ed40001007387 */ /* 0x000fe80000100800 */
[----:B------:R2:W-:Y:S04]  /*2cad0*/  LDGSTS.E [R93+0x9b00], [R2.64], P0 ;  /* 0x09b00000025d7fae */ /* 0x0005e8000812184a */
[----:B-1----:R-:W3:Y:S04]  /*2cae0*/  LDL.LU R165, [R1+0x1010] ;  /* 0x0010100001a57983 */ /* 0x002ee80000300800 */
[----:B------:R1:W-:Y:S04]  /*2caf0*/  STL [R1+0xed0], R94 ;  /* 0x000ed05e01007387 */ /* 0x0003e80000100800 */
[----:B------:R-:W3:Y:S01]  /*2cb00*/  LDL.LU R164, [R1+0x1050] ;  /* 0x0010500001a47983 */ /* 0x000ee20000300800 */
[----:B--2---:R-:W-:-:S02]  /*2cb10*/  IMAD.MOV.U32 R2, RZ, RZ, R0 ;  /* 0x000000ffff027224 */ /* 0x004fc400078e0000 */
[----:B------:R-:W-:Y:S02]  /*2cb20*/  IMAD.MOV.U32 R3, RZ, RZ, R94 ;  /* 0x000000ffff037224 */ /* 0x000fe400078e005e */
[----:B-1----:R-:W2:Y:S04]  /*2cb30*/  LDL.LU R94, [R1+0x1094] ;  /* 0x00109400015e7983 */ /* 0x002ea80000300800 */
[----:B------:R-:W2:Y:S04]  /*2cb40*/  LDL.LU R0, [R1+0x10d4] ;  /* 0x0010d40001007983 */ /* 0x000ea80000300800 */
[----:B------:R1:W-:Y:S01]  /*2cb50*/  LDGSTS.E [R93+0x9f00], [R2.64], P0 ;  /* 0x09f00000025d7fae */ /* 0x0003e2000812184a */
[----:B------:R-:W-:-:S05]  /*2cb60*/  IADD3 R92, P1, R92, UR9, RZ ;  /* 0x000000095c5c7c10 */ /* 0x000fca000ff3e0ff */
[----:B------:R-:W-:Y:S01]  /*2cb70*/  STL [R1+0xf14], R92 ;  /* 0x000f145c01007387 */ /* 0x000fe20000100800 */
[----:B------:R-:W-:Y:S01]  /*2cb80*/  IADD3 R95, P2, R95, UR9, RZ ;  /* 0x000000095f5f7c10 */ /* 0x000fe2000ff5e0ff */
[----:B-1----:R-:W-:Y:S01]  /*2cb90*/  IMAD.MOV.U32 R2, RZ, RZ, R92 ;  /* 0x000000ffff027224 */ /* 0x002fe200078e005c */
[----:B----4-:R-:W-:Y:S02]  /*2cba0*/  IADD3.X R161, R161, UR8, RZ, P1, !PT ;  /* 0x00000008a1a17c10 */ /* 0x010fe40008ffe4ff */
[----:B------:R-:W-:-:S03]  /*2cbb0*/  IADD3.X R168, R168, UR8, RZ, P2, !PT ;  /* 0x00000008a8a87c10 */ /* 0x000fc600097fe4ff */
[----:B------:R1:W-:Y:S01]  /*2cbc0*/  STL [R1+0xf10], R161 ;  /* 0x000f10a101007387 */ /* 0x0003e20000100800 */
[----:B------:R-:W-:-:S03]  /*2cbd0*/  MOV R3, R161 ;  /* 0x000000a100037202 */ /* 0x000fc60000000f00 */
[----:B------:R-:W-:Y:S04]  /*2cbe0*/  STL [R1+0xf54], R95 ;  /* 0x000f545f01007387 */ /* 0x000fe80000100800 */
[----:B------:R4:W-:Y:S04]  /*2cbf0*/  LDGSTS.E [R93+0xa300], [R2.64], P0 ;  /* 0x0a300000025d7fae */ /* 0x0009e8000812184a */
[----:B-1----:R-:W2:Y:S04]  /*2cc00*/  LDL.LU R161, [R1+0x1090] ;  /* 0x0010900001a17983 */ /* 0x002ea80000300800 */
[----:B------:R1:W-:Y:S04]  /*2cc10*/  STL [R1+0xf50], R168 ;  /* 0x000f50a801007387 */ /* 0x0003e80000100800 */
[----:B------:R-:W2:Y:S01]  /*2cc20*/  LDL.LU R92, [R1+0x10d0] ;  /* 0x0010d000015c7983 */ /* 0x000ea20000300800 */
[----:B----4-:R-:W-:-:S02]  /*2cc30*/  IMAD.MOV.U32 R2, RZ, RZ, R95 ;  /* 0x000000ffff027224 */ /* 0x010fc400078e005f */
[----:B------:R-:W-:Y:S02]  /*2cc40*/  IMAD.MOV.U32 R3, RZ, RZ, R168 ;  /* 0x000000ffff037224 */ /* 0x000fe400078e00a8 */
[----:B-1----:R-:W2:Y:S04]  /*2cc50*/  LDL.LU R168, [R1+0xd1c] ;  /* 0x000d1c0001a87983 */ /* 0x002ea80000300800 */
[----:B------:R-:W2:Y:S04]  /*2cc60*/  LDL.LU R95, [R1+0xd5c] ;  /* 0x000d5c00015f7983 */ /* 0x000ea80000300800 */
[----:B------:R1:W-:Y:S01]  /*2cc70*/  LDGSTS.E [R93+0xa700], [R2.64], P0 ;  /* 0x0a700000025d7fae */ /* 0x0003e2000812184a */
[----:B------:R-:W-:-:S02]  /*2cc80*/  IADD3 R169, P1, R169, UR9, RZ ;  /* 0x00000009a9a97c10 */ /* 0x000fc4000ff3e0ff */
[----:B------:R-:W-:Y:S02]  /*2cc90*/  IADD3 R166, P2, R166, UR9, RZ ;  /* 0x00000009a6a67c10 */ /* 0x000fe4000ff5e0ff */
[----:B------:R-:W-:Y:S01]  /*2cca0*/  IADD3.X R170, R170, UR8, RZ, P1, !PT ;  /* 0x00000008aaaa7c10 */ /* 0x000fe20008ffe4ff */
[----:B------:R1:W-:Y:S01]  /*2ccb0*/  STL [R1+0xf94], R169 ;  /* 0x000f94a901007387 */ /* 0x0003e20000100800 */
[----:B------:R-:W-:-:S03]  /*2ccc0*/  IADD3.X R167, R167, UR8, RZ, P2, !PT ;  /* 0x00000008a7a77c10 */ /* 0x000fc600097fe4ff */
[----:B------:R-:W-:Y:S01]  /*2ccd0*/  STL [R1+0xf90], R170 ;  /* 0x000f90aa01007387 */ /* 0x000fe20000100800 */
[----:B-1----:R-:W-:Y:S02]  /*2cce0*/  IMAD.MOV.U32 R2, RZ, RZ, R169 ;  /* 0x000000ffff027224 */ /* 0x002fe400078e00a9 */
[----:B------:R-:W-:Y:S01]  /*2ccf0*/  IMAD.MOV.U32 R3, RZ, RZ, R170 ;  /* 0x000000ffff037224 */ /* 0x000fe200078e00aa */
[----:B------:R-:W-:Y:S04]  /*2cd00*/  STL [R1+0xfd4], R166 ;  /* 0x000fd4a601007387 */ /* 0x000fe80000100800 */
[----:B------:R1:W-:Y:S04]  /*2cd10*/  STL [R1+0xfd0], R167 ;  /* 0x000fd0a701007387 */ /* 0x0003e80000100800 */
[----:B------:R-:W2:Y:S04]  /*2cd20*/  LDL.LU R169, [R1+0xd18] ;  /* 0x000d180001a97983 */ /* 0x000ea80000300800 */
[----:B------:R1:W-:Y:S02]  /*2cd30*/  LDGSTS.E [R93+0xab00], [R2.64], P0 ;  /* 0x0ab00000025d7fae */ /* 0x0003e4000812184a */
[----:B-1----:R-:W-:-:S02]  /*2cd40*/  MOV R3, R167 ;  /* 0x000000a700037202 */ /* 0x002fc40000000f00 */
[----:B------:R-:W2:Y:S01]  /*2cd50*/  LDL.LU R167, [R1+0xd58] ;  /* 0x000d580001a77983 */ /* 0x000ea20000300800 */
[----:B------:R-:W-:Y:S01]  /*2cd60*/  IADD3 R163, P1, R163, UR9, RZ ;  /* 0x00000009a3a37c10 */ /* 0x000fe2000ff3e0ff */
[----:B------:R-:W-:Y:S01]  /*2cd70*/  IMAD.MOV.U32 R2, RZ, RZ, R166 ;  /* 0x000000ffff027224 */ /* 0x000fe200078e00a6 */
[----:B------:R-:W-:-:S03]  /*2cd80*/  IADD3 R162, P2, R162, UR9, RZ ;  /* 0x00000009a2a27c10 */ /* 0x000fc6000ff5e0ff */
[----:B------:R-:W-:Y:S04]  /*2cd90*/  STL [R1+0x1014], R163 ;  /* 0x001014a301007387 */ /* 0x000fe80000100800 */
[----:B------:R1:W-:Y:S02]  /*2cda0*/  LDGSTS.E [R93+0xaf00], [R2.64], P0 ;  /* 0x0af00000025d7fae */ /* 0x0003e4000812184a */
[----:B-1----:R-:W-:Y:S01]  /*2cdb0*/  IMAD.MOV.U32 R2, RZ, RZ, R163 ;  /* 0x000000ffff027224 */ /* 0x002fe200078e00a3 */
[----:B------:R-:W-:Y:S02]  /*2cdc0*/  LOP3.LUT R170, R172, 0x70, RZ, 0x3c, !PT ;  /* 0x00000070acaa7812 */ /* 0x000fe400078e3cff */
[----:B---3--:R-:W-:-:S05]  /*2cdd0*/  IADD3.X R165, R165, UR8, RZ, P1, !PT ;  /* 0x00000008a5a57c10 */ /* 0x008fca0008ffe4ff */
[----:B------:R1:W-:Y:S01]  /*2cde0*/  STL [R1+0x1010], R165 ;  /* 0x001010a501007387 */ /* 0x0003e20000100800 */
[----:B------:R-:W-:Y:S01]  /*2cdf0*/  IADD3.X R164, R164, UR8, RZ, P2, !PT ;  /* 0x00000008a4a47c10 */ /* 0x000fe200097fe4ff */
[----:B------:R-:W-:Y:S02]  /*2ce00*/  IMAD.MOV.U32 R3, RZ, RZ, R165 ;  /* 0x000000ffff037224 */ /* 0x000fe400078e00a5 */
[----:B------:R-:W-:Y:S04]  /*2ce10*/  STL [R1+0x1054], R162 ;  /* 0x001054a201007387 */ /* 0x000fe80000100800 */
[----:B------:R3:W-:Y:S04]  /*2ce20*/  LDGSTS.E [R93+0xb300], [R2.64], P0 ;  /* 0x0b300000025d7fae */ /* 0x0007e8000812184a */
[----:B-1----:R-:W4:Y:S04]  /*2ce30*/  LDL.LU R165, [R1+0xd9c] ;  /* 0x000d9c0001a57983 */ /* 0x002f280000300800 */
[----:B------:R1:W-:Y:S01]  /*2ce40*/  STL [R1+0x1050], R164 ;  /* 0x001050a401007387 */ /* 0x0003e20000100800 */
[----:B--2---:R-:W-:-:S03]  /*2ce50*/  IADD3 R94, P1, R94, UR9, RZ ;  /* 0x000000095e5e7c10 */ /* 0x004fc6000ff3e0ff */
[----:B------:R-:W2:Y:S01]  /*2ce60*/  LDL.LU R163, [R1+0xddc] ;  /* 0x000ddc0001a37983 */ /* 0x000ea20000300800 */
[----:B---3--:R-:W-:-:S03]  /*2ce70*/  IMAD.MOV.U32 R3, RZ, RZ, R164 ;  /* 0x000000ffff037224 */ /* 0x008fc600078e00a4 */
[----:B------:R-:W3:Y:S01]  /*2ce80*/  LDL.LU R166, [R1+0xd98] ;  /* 0x000d980001a67983 */ /* 0x000ee20000300800 */
[----:B------:R-:W-:-:S03]  /*2ce90*/  IADD3 R0, P2, R0, UR9, RZ ;  /* 0x0000000900007c10 */ /* 0x000fc6000ff5e0ff */
[----:B-1----:R-:W3:Y:S01]  /*2cea0*/  LDL.LU R164, [R1+0xdd8] ;  /* 0x000dd80001a47983 */ /* 0x002ee20000300800 */
[----:B------:R-:W-:-:S03]  /*2ceb0*/  IMAD.MOV.U32 R2, RZ, RZ, R162 ;  /* 0x000000ffff027224 */ /* 0x000fc600078e00a2 */
[----:B------:R-:W-:Y:S04]  /*2cec0*/  STL [R1+0x1094], R94 ;  /* 0x0010945e01007387 */ /* 0x000fe80000100800 */
[----:B------:R1:W-:Y:S02]  /*2ced0*/  LDGSTS.E [R93+0xb700], [R2.64], P0 ;  /* 0x0b700000025d7fae */ /* 0x0003e4000812184a */
[----:B-1----:R-:W-:Y:S01]  /*2cee0*/  IMAD.MOV.U32 R2, RZ, RZ, R94 ;  /* 0x000000ffff027224 */ /* 0x002fe200078e005e */
[----:B------:R-:W-:-:S05]  /*2cef0*/  IADD3.X R161, R161, UR8, RZ, P1, !PT ;  /* 0x00000008a1a17c10 */ /* 0x000fca0008ffe4ff */
[----:B------:R1:W-:Y:S01]  /*2cf00*/  STL [R1+0x1090], R161 ;  /* 0x001090a101007387 */ /* 0x0003e20000100800 */
[----:B------:R-:W-:-:S03]  /*2cf10*/  IADD3.X R92, R92, UR8, RZ, P2, !PT ;  /* 0x000000085c5c7c10 */ /* 0x000fc600097fe4ff */
[----:B------:R-:W-:Y:S01]  /*2cf20*/  STL [R1+0x10d4], R0 ;  /* 0x0010d40001007387 */ /* 0x000fe20000100800 */
[----:B------:R-:W-:-:S03]  /*2cf30*/  MOV R3, R161 ;  /* 0x000000a100037202 */ /* 0x000fc60000000f00 */
[----:B------:R1:W-:Y:S04]  /*2cf40*/  STL [R1+0x10d0], R92 ;  /* 0x0010d05c01007387 */ /* 0x0003e80000100800 */
[----:B------:R-:W3:Y:S04]  /*2cf50*/  LDL.LU R162, [R1+0xe18] ;  /* 0x000e180001a27983 */ /* 0x000ee80000300800 */
[----:B-1----:R-:W3:Y:S04]  /*2cf60*/  LDL.LU R161, [R1+0xe1c] ;  /* 0x000e1c0001a17983 */ /* 0x002ee80000300800 */
[----:B------:R1:W-:Y:S04]  /*2cf70*/  LDGSTS.E [R93+0xbb00], [R2.64], P0 ;  /* 0x0bb00000025d7fae */ /* 0x0003e8000812184a */
[----:B------:R-:W3:Y:S01]  /*2cf80*/  LDL.LU R94, [R1+0xe58] ;  /* 0x000e5800015e7983 */ /* 0x000ee20000300800 */
[----:B------:R-:W-:Y:S01]  /*2cf90*/  IADD3 R168, P1, R168, UR9, RZ ;  /* 0x00000009a8a87c10 */ /* 0x000fe2000ff3e0ff */
[----:B-1----:R-:W-:-:S02]  /*2cfa0*/  IMAD.MOV.U32 R3, RZ, RZ, R92 ;  /* 0x000000ffff037224 */ /* 0x002fc400078e005c */
[----:B------:R-:W3:Y:S01]  /*2cfb0*/  LDL.LU R92, [R1+0xe5c] ;  /* 0x000e5c00015c7983 */ /* 0x000ee20000300800 */
[----:B------:R-:W-:Y:S01]  /*2cfc0*/  IMAD.MOV.U32 R2, RZ, RZ, R0 ;  /* 0x000000ffff027224 */ /* 0x000fe200078e0000 */
[----:B------:R-:W-:Y:S01]  /*2cfd0*/  IADD3 R95, P2, R95, UR9, RZ ;  /* 0x000000095f5f7c10 */ /* 0x000fe2000ff5e0ff */
[----:B------:R-:W-:-:S03]  /*2cfe0*/  IMAD.U32 R0, RZ, RZ, UR6 ;  /* 0x00000006ff007e24 */ /* 0x000fc6000f8e00ff */
[----:B------:R1:W-:Y:S01]  /*2cff0*/  LDGSTS.E [R93+0xbf00], [R2.64], P0 ;  /* 0x0bf00000025d7fae */ /* 0x0003e2000812184a */
[----:B------:R-:W-:-:S03]  /*2d000*/  IMAD R0, R0, 0x4000, R170 ;  /* 0x0000400000007824 */ /* 0x000fc600078e02aa */
[----:B------:R-:W-:Y:S01]  /*2d010*/  STL [R1+0xd1c], R168 ;  /* 0x000d1ca801007387 */ /* 0x000fe20000100800 */
[----:B------:R-:W-:Y:S01]  /*2d020*/  IADD3.X R169, R169, UR8, RZ, P1, !PT ;  /* 0x00000008a9a97c10 */ /* 0x000fe20008ffe4ff */
[----:B-1----:R-:W-:-:S03]  /*2d030*/  IMAD.MOV.U32 R2, RZ, RZ, R168 ;  /* 0x000000ffff027224 */ /* 0x002fc600078e00a8 */
[----:B------:R-:W-:Y:S01]  /*2d040*/  MOV R3, R169 ;  /* 0x000000a900037202 */ /* 0x000fe20000000f00 */
[----:B------:R1:W-:Y:S04]  /*2d050*/  STL [R1+0xd5c], R95 ;  /* 0x000d5c5f01007387 */ /* 0x0003e80000100800 */
[----:B------:R1:W-:Y:S04]  /*2d060*/  STL [R1+0xd18], R169 ;  /* 0x000d18a901007387 */ /* 0x0003e80000100800 */
[----:B------:R1:W-:Y:S01]  /*2d070*/  LDGSTS.E [R0+0x8380], [R2.64], P0 ;  /* 0x0838000002007fae */ /* 0x0003e2000812184a */
[----:B------:R-:W-:-:S05]  /*2d080*/  IADD3.X R167, R167, UR8, RZ, P2, !PT ;  /* 0x00000008a7a77c10 */ /* 0x000fca00097fe4ff */
[----:B------:R2:W-:Y:S01]  /*2d090*/  STL [R1+0xd58], R167 ;  /* 0x000d58a701007387 */ /* 0x0005e20000100800 */
[----:B-1----:R-:W-:-:S03]  /*2d0a0*/  IMAD.MOV.U32 R2, RZ, RZ, R95 ;  /* 0x000000ffff027224 */ /* 0x002fc600078e005f */
[----:B------:R-:W3:Y:S04]  /*2d0b0*/  LDL.LU R95, [R1+0xe98] ;  /* 0x000e9800015f7983 */ /* 0x000ee80000300800 */
[----:B------:R-:W3:Y:S04]  /*2d0c0*/  LDL.LU R93, [R1+0xe9c] ;  /* 0x000e9c00015d7983 */ /* 0x000ee80000300800 */
[----:B------:R-:W3:Y:S04]  /*2d0d0*/  LDL.LU R174, [R1+0xed8] ;  /* 0x000ed80001ae7983 */ /* 0x000ee80000300800 */
[----:B------:R-:W3:Y:S01]  /*2d0e0*/  LDL.LU R173, [R1+0xedc] ;  /* 0x000edc0001ad7983 */ /* 0x000ee20000300800 */
[----:B------:R-:W-:-:S05]  /*2d0f0*/  IMAD.MOV.U32 R3, RZ, RZ, R167 ;  /* 0x000000ffff037224 */ /* 0x000fca00078e00a7 */
[----:B------:R1:W-:Y:S01]  /*2d100*/  LDGSTS.E [R0+0x8780], [R2.64], P0 ;  /* 0x0878000002007fae */ /* 0x0003e2000812184a */
[----:B----4-:R-:W-:Y:S02]  /*2d110*/  IADD3 R165, P1, R165, UR9, RZ ;  /* 0x00000009a5a57c10 */ /* 0x010fe4000ff3e0ff */
[----:B--2---:R-:W-:Y:S02]  /*2d120*/  IADD3 R163, P2, R163, UR9, RZ ;  /* 0x00000009a3a37c10 */ /* 0x004fe4000ff5e0ff */
[----:B---3--:R-:W-:Y:S01]  /*2d130*/  IADD3.X R166, R166, UR8, RZ, P1, !PT ;  /* 0x00000008a6a67c10 */ /* 0x008fe20008ffe4ff */
[----:B------:R2:W-:Y:S01]  /*2d140*/  STL [R1+0xd9c], R165 ;  /* 0x000d9ca501007387 */ /* 0x0005e20000100800 */
[----:B------:R-:W-:-:S03]  /*2d150*/  IADD3.X R164, R164, UR8, RZ, P2, !PT ;  /* 0x00000008a4a47c10 */ /* 0x000fc600097fe4ff */
[----:B------:R2:W-:Y:S04]  /*2d160*/  STL [R1+0xd98], R166 ;  /* 0x000d98a601007387 */ /* 0x0005e80000100800 */
[----:B------:R-:W-:Y:S04]  /*2d170*/  STL [R1+0xddc], R163 ;  /* 0x000ddca301007387 */ /* 0x000fe80000100800 */
[----:B------:R4:W-:Y:S04]  /*2d180*/  STL [R1+0xdd8], R164 ;  /* 0x000dd8a401007387 */ /* 0x0009e80000100800 */
[----:B------:R-:W3:Y:S04]  /*2d190*/  LDL.LU R172, [R1+0xf18] ;  /* 0x000f180001ac7983 */ /* 0x000ee80000300800 */
[----:B------:R-:W3:Y:S04]  /*2d1a0*/  LDL.LU R171, [R1+0xf1c] ;  /* 0x000f1c0001ab7983 */ /* 0x000ee80000300800 */
[----:B------:R-:W3:Y:S04]  /*2d1b0*/  LDL.LU R170, [R1+0xf58] ;  /* 0x000f580001aa7983 */ /* 0x000ee80000300800 */
[----:B------:R-:W3:Y:S01]  /*2d1c0*/  LDL.LU R169, [R1+0xf5c] ;  /* 0x000f5c0001a97983 */ /* 0x000ee20000300800 */
[----:B-1----:R-:W-:-:S03]  /*2d1d0*/  IMAD.MOV.U32 R2, RZ, RZ, R165 ;  /* 0x000000ffff027224 */ /* 0x002fc600078e00a5 */
[----:B------:R-:W3:Y:S01]  /*2d1e0*/  LDL.LU R167, [R1+0xf9c] ;  /* 0x000f9c0001a77983 */ /* 0x000ee20000300800 */
[----:B------:R-:W-:-:S03]  /*2d1f0*/  IMAD.MOV.U32 R3, RZ, RZ, R166 ;  /* 0x000000ffff037224 */ /* 0x000fc600078e00a6 */
[----:B--2---:R-:W2:Y:S04]  /*2d200*/  LDL.LU R165, [R1+0xfdc] ;  /* 0x000fdc0001a57983 */ /* 0x004ea80000300800 */
[----:B------:R1:W-:Y:S01]  /*2d210*/  LDGSTS.E [R0+0x8b80], [R2.64], P0 ;  /* 0x08b8000002007fae */ /* 0x0003e2000812184a */
[----:B------:R-:W-:-:S04]  /*2d220*/  IADD3 R161, P1, R161, UR9, RZ ;  /* 0x00000009a1a17c10 */ /* 0x000fc8000ff3e0ff */
[----:B------:R-:W-:Y:S01]  /*2d230*/  IADD3.X R162, R162, UR8, RZ, P1, !PT ;  /* 0x00000008a2a27c10 */ /* 0x000fe20008ffe4ff */
[----:B------:R-:W-:Y:S04]  /*2d240*/  STL [R1+0xe1c], R161 ;  /* 0x000e1ca101007387 */ /* 0x000fe80000100800 */
[----:B------:R1:W-:Y:S01]  /*2d250*/  STL [R1+0xe18], R162 ;  /* 0x000e18a201007387 */ /* 0x0003e20000100800 */
[----:B------:R-:W-:-:S04]  /*2d260*/  IADD3 R92, P2, R92, UR9, RZ ;  /* 0x000000095c5c7c10 */ /* 0x000fc8000ff5e0ff */
[----:B------:R-:W-:Y:S01]  /*2d270*/  IADD3.X R94, R94, UR8, RZ, P2, !PT ;  /* 0x000000085e5e7c10 */ /* 0x000fe200097fe4ff */
[----:B------:R-:W-:Y:S04]  /*2d280*/  STL [R1+0xe5c], R92 ;  /* 0x000e5c5c01007387 */ /* 0x000fe80000100800 */
[----:B------:R-:W2:Y:S01]  /*2d290*/  LDL.LU R168, [R1+0xf98] ;  /* 0x000f980001a87983 */ /* 0x000ea20000300800 */
[----:B-1----:R-:W-:Y:S01]  /*2d2a0*/  IMAD.MOV.U32 R2, RZ, RZ, R163 ;  /* 0x000000ffff027224 */ /* 0x002fe200078e00a3 */
[----:B------:R-:W-:Y:S02]  /*2d2b0*/  MOV R3, R164 ;  /* 0x000000a400037202 */ /* 0x000fe40000000f00 */
[----:B------:R1:W-:Y:S04]  /*2d2c0*/  STL [R1+0xe58], R94 ;  /* 0x000e585e01007387 */ /* 0x0003e80000100800 */
[----:B------:R-:W2:Y:S04]  /*2d2d0*/  LDL.LU R166, [R1+0xfd8] ;  /* 0x000fd80001a67983 */ /* 0x000ea80000300800 */
[----:B----4-:R-:W4:Y:S04]  /*2d2e0*/  LDL.LU R164, [R1+0x1018] ;  /* 0x0010180001a47983 */ /* 0x010f280000300800 */
[----:B------:R-:W4:Y:S04]  /*2d2f0*/  LDL.LU R163, [R1+0x101c] ;  /* 0x00101c0001a37983 */ /* 0x000f280000300800 */
[----:B------:R1:W-:Y:S02]  /*2d300*/  LDGSTS.E [R0+0x8f80], [R2.64], P0 ;  /* 0x08f8000002007fae */ /* 0x0003e4000812184a */
[----:B-1----:R-:W-:-:S02]  /*2d310*/  IMAD.MOV.U32 R2, RZ, RZ, R161 ;  /* 0x000000ffff027224 */ /* 0x002fc400078e00a1 */
[----:B------:R-:W-:Y:S02]  /*2d320*/  IMAD.MOV.U32 R3, RZ, RZ, R162 ;  /* 0x000000ffff037224 */ /* 0x000fe400078e00a2 */
[----:B------:R-:W4:Y:S04]  /*2d330*/  LDL.LU R162, [R1+0x1058] ;  /* 0x0010580001a27983 */ /* 0x000f280000300800 */
[----:B------:R-:W4:Y:S01]  /*2d340*/  LDL.LU R161, [R1+0x105c] ;  /* 0x00105c0001a17983 */ /* 0x000f220000300800 */
[----:B------:R-:W-:-:S03]  /*2d350*/  IADD3 R93, P1, R93, UR9, RZ ;  /* 0x000000095d5d7c10 */ /* 0x000fc6000ff3e0ff */
[----:B------:R1:W-:Y:S01]  /*2d360*/  LDGSTS.E [R0+0x9380], [R2.64], P0 ;  /* 0x0938000002007fae */ /* 0x0003e2000812184a */
[----:B------:R-:W-:Y:S02]  /*2d370*/  IADD3.X R95, R95, UR8, RZ, P1, !PT ;  /* 0x000000085f5f7c10 */ /* 0x000fe40008ffe4ff */
[----:B------:R-:W-:Y:S01]  /*2d380*/  IADD3 R173, P2, R173, UR9, RZ ;  /* 0x00000009adad7c10 */ /* 0x000fe2000ff5e0ff */
[----:B-1----:R-:W-:Y:S02]  /*2d390*/  IMAD.MOV.U32 R2, RZ, RZ, R92 ;  /* 0x000000ffff027224 */ /* 0x002fe400078e005c */
[----:B------:R-:W-:Y:S02]  /*2d3a0*/  IMAD.MOV.U32 R3, RZ, RZ, R94 ;  /* 0x000000ffff037224 */ /* 0x000fe400078e005e */
[----:B------:R-:W4:Y:S04]  /*2d3b0*/  LDL.LU R94, [R1+0x109c] ;  /* 0x00109c00015e7983 */ /* 0x000f280000300800 */
[----:B------:R-:W4:Y:S04]  /*2d3c0*/  LDL.LU R92, [R1+0x10dc] ;  /* 0x0010dc00015c7983 */ /* 0x000f280000300800 */
[----:B------:R-:W-:Y:S04]  /*2d3d0*/  STL [R1+0xe9c], R93 ;  /* 0x000e9c5d01007387 */ /* 0x000fe80000100800 */
[----:B------:R1:W-:Y:S04]  /*2d3e0*/  LDGSTS.E [R0+0x9780], [R2.64], P0 ;  /* 0x0978000002007fae */ /* 0x0003e8000812184a */
[----:B------:R1:W-:Y:S04]  /*2d3f0*/  STL [R1+0xe98], R95 ;  /* 0x000e985f01007387 */ /* 0x0003e80000100800 */
[----:B------:R-:W-:Y:S01]  /*2d400*/  STL [R1+0xedc], R173 ;  /* 0x000edcad01007387 */ /* 0x000fe20000100800 */
[----:B-1----:R-:W-:-:S03]  /*2d410*/  MOV R3, R95 ;  /* 0x0000005f00037202 */ /* 0x002fc60000000f00 */
[----:B------:R-:W4:Y:S01]  /*2d420*/  LDL.LU R95, [R1+0x1098] ;  /* 0x00109800015f7983 */ /* 0x000f220000300800 */
[----:B------:R-:W-:Y:S01]  /*2d430*/  IADD3.X R174, R174, UR8, RZ, P2, !PT ;  /* 0x00000008aeae7c10 */ /* 0x000fe200097fe4ff */
[----:B------:R-:W-:-:S04]  /*2d440*/  IMAD.MOV.U32 R2, RZ, RZ, R93 ;  /* 0x000000ffff027224 */ /* 0x000fc800078e005d */
[----:B------:R-:W-:Y:S04]  /*2d450*/  STL [R1+0xed8], R174 ;  /* 0x000ed8ae01007387 */ /* 0x000fe80000100800 */
[----:B------:R-:W4:Y:S04]  /*2d460*/  LDL.LU R93, [R1+0x10d8] ;  /* 0x0010d800015d7983 */ /* 0x000f280000300800 */
[----:B------:R1:W-:Y:S02]  /*2d470*/  LDGSTS.E [R0+0x9b80], [R2.64], P0 ;  /* 0x09b8000002007fae */ /* 0x0003e4000812184a */
[----:B-1----:R-:W-:-:S02]  /*2d480*/  IMAD.MOV.U32 R2, RZ, RZ, R173 ;  /* 0x000000ffff027224 */ /* 0x002fc400078e00ad */
[----:B------:R-:W-:-:S05]  /*2d490*/  IMAD.MOV.U32 R3, RZ, RZ, R174 ;  /* 0x000000ffff037224 */ /* 0x000fca00078e00ae */
[----:B------:R1:W-:Y:S01]  /*2d4a0*/  LDGSTS.E [R0+0x9f80], [R2.64], P0 ;  /* 0x09f8000002007fae */ /* 0x0003e2000812184a */
[----:B------:R-:W-:Y:S02]  /*2d4b0*/  IADD3 R160, R160, 0x1, RZ ;  /* 0x00000001a0a07810 */ /* 0x000fe40007ffe0ff */
[----:B---3--:R-:W-:-:S04]  /*2d4c0*/  IADD3 R171, P1, R171, UR9, RZ ;  /* 0x00000009abab7c10 */ /* 0x008fc8000ff3e0ff */
[----:B------:R-:W-:Y:S01]  /*2d4d0*/  IADD3.X R172, R172, UR8, RZ, P1, !PT ;  /* 0x00000008acac7c10 */ /* 0x000fe20008ffe4ff */
[----:B-1----:R-:W-:Y:S01]  /*2d4e0*/  IMAD.MOV.U32 R2, RZ, RZ, R171 ;  /* 0x000000ffff027224 */ /* 0x002fe200078e00ab */
[----:B------:R-:W-:-:S03]  /*2d4f0*/  IADD3 R169, P2, R169, UR9, RZ ;  /* 0x00000009a9a97c10 */ /* 0x000fc6000ff5e0ff */
[----:B------:R-:W-:Y:S01]  /*2d500*/  IMAD.MOV.U32 R3, RZ, RZ, R172 ;  /* 0x000000ffff037224 */ /* 0x000fe200078e00ac */
[----:B------:R-:W-:Y:S02]  /*2d510*/  IADD3.X R170, R170, UR8, RZ, P2, !PT ;  /* 0x00000008aaaa7c10 */ /* 0x000fe400097fe4ff */
[----:B------:R-:W-:Y:S02]  /*2d520*/  IADD3 R167, P1, R167, UR9, RZ ;  /* 0x00000009a7a77c10 */ /* 0x000fe4000ff3e0ff */
[----:B------:R1:W-:Y:S01]  /*2d530*/  LDGSTS.E [R0+0xa380], [R2.64], P0 ;  /* 0x0a38000002007fae */ /* 0x0003e2000812184a */
[----:B--2---:R-:W-:Y:S01]  /*2d540*/  IADD3 R165, P2, R165, UR9, RZ ;  /* 0x00000009a5a57c10 */ /* 0x004fe2000ff5e0ff */
[----:B-1----:R-:W-:Y:S01]  /*2d550*/  IMAD.MOV.U32 R2, RZ, RZ, R169 ;  /* 0x000000ffff027224 */ /* 0x002fe200078e00a9 */
[----:B------:R-:W-:-:S05]  /*2d560*/  MOV R3, R170 ;  /* 0x000000aa00037202 */ /* 0x000fca0000000f00 */
[----:B------:R1:W-:Y:S02]  /*2d570*/  LDGSTS.E [R0+0xa780], [R2.64], P0 ;  /* 0x0a78000002007fae */ /* 0x0003e4000812184a */
[----:B-1----:R-:W-:Y:S01]  /*2d580*/  IMAD.MOV.U32 R2, RZ, RZ, R167 ;  /* 0x000000ffff027224 */ /* 0x002fe200078e00a7 */
[----:B------:R-:W-:-:S05]  /*2d590*/  IADD3.X R168, R168, UR8, RZ, P1, !PT ;  /* 0x00000008a8a87c10 */ /* 0x000fca0008ffe4ff */
[----:B------:R-:W-:Y:S01]  /*2d5a0*/  IMAD.MOV.U32 R3, RZ, RZ, R168 ;  /* 0x000000ffff037224 */ /* 0x000fe200078e00a8 */
[----:B------:R-:W-:-:S04]  /*2d5b0*/  IADD3.X R166, R166, UR8, RZ, P2, !PT ;  /* 0x00000008a6a67c10 */ /* 0x000fc800097fe4ff */
[----:B------:R1:W-:Y:S01]  /*2d5c0*/  LDGSTS.E [R0+0xab80], [R2.64], P0 ;  /* 0x0ab8000002007fae */ /* 0x0003e2000812184a */
[----:B----4-:R-:W-:-:S03]  /*2d5d0*/  IADD3 R163, P1, R163, UR9, RZ ;  /* 0x00000009a3a37c10 */ /* 0x010fc6000ff3e0ff */
[----:B------:R-:W-:Y:S01]  /*2d5e0*/  STL [R1+0xf1c], R171 ;  /* 0x000f1cab01007387 */ /* 0x000fe20000100800 */
[----:B------:R-:W-:Y:S01]  /*2d5f0*/  IADD3.X R164, R164, UR8, RZ, P1, !PT ;  /* 0x00000008a4a47c10 */ /* 0x000fe20008ffe4ff */
[----:B-1----:R-:W-:Y:S02]  /*2d600*/  IMAD.MOV.U32 R2, RZ, RZ, R165 ;  /* 0x000000ffff027224 */ /* 0x002fe400078e00a5 */
[----:B------:R-:W-:Y:S01]  /*2d610*/  IMAD.MOV.U32 R3, RZ, RZ, R166 ;  /* 0x000000ffff037224 */ /* 0x000fe200078e00a6 */
[----:B------:R-:W-:Y:S04]  /*2d620*/  STL [R1+0xf18], R172 ;  /* 0x000f18ac01007387 */ /* 0x000fe80000100800 */
[----:B------:R1:W-:Y:S04]  /*2d630*/  LDGSTS.E [R0+0xaf80], [R2.64], P0 ;  /* 0x0af8000002007fae */ /* 0x0003e8000812184a */
[----:B------:R-:W-:Y:S01]  /*2d640*/  STL [R1+0xf5c], R169 ;  /* 0x000f5ca901007387 */ /* 0x000fe20000100800 */
[----:B------:R-:W-:Y:S01]  /*2d650*/  IADD3 R161, P2, R161, UR9, RZ ;  /* 0x00000009a1a17c10 */ /* 0x000fe2000ff5e0ff */
[----:B-1----:R-:W-:Y:S01]  /*2d660*/  IMAD.MOV.U32 R2, RZ, RZ, R163 ;  /* 0x000000ffff027224 */ /* 0x002fe200078e00a3 */
[----:B------:R-:W-:Y:S01]  /*2d670*/  MOV R3, R164 ;  /* 0x000000a400037202 */ /* 0x000fe20000000f00 */
[----:B------:R-:W-:Y:S01]  /*2d680*/  STL [R1+0xf58], R170 ;  /* 0x000f58aa01007387 */ /* 0x000fe20000100800 */
[----:B------:R-:W-:-:S03]  /*2d690*/  IADD3.X R162, R162, UR8, RZ, P2, !PT ;  /* 0x00000008a2a27c10 */ /* 0x000fc600097fe4ff */
[----:B------:R-:W-:Y:S04]  /*2d6a0*/  STL [R1+0xf9c], R167 ;  /* 0x000f9ca701007387 */ /* 0x000fe80000100800 */
[----:B------:R-:W-:Y:S04]  /*2d6b0*/  STL [R1+0xf98], R168 ;  /* 0x000f98a801007387 */ /* 0x000fe80000100800 */
[----:B------:R-:W-:Y:S04]  /*2d6c0*/  STL [R1+0xfdc], R165 ;  /* 0x000fdca501007387 */ /* 0x000fe80000100800 */
[----:B------:R1:W-:Y:S01]  /*2d6d0*/  LDGSTS.E [R0+0xb380], [R2.64], P0 ;  /* 0x0b38000002007fae */ /* 0x0003e2000812184a */
[----:B------:R-:W-:-:S03]  /*2d6e0*/  IADD3 R94, P1, R94, UR9, RZ ;  /* 0x000000095e5e7c10 */ /* 0x000fc6000ff3e0ff */
[----:B------:R-:W-:Y:S04]  /*2d6f0*/  STL [R1+0xfd8], R166 ;  /* 0x000fd8a601007387 */ /* 0x000fe80000100800 */
[----:B------:R-:W-:Y:S01]  /*2d700*/  STL [R1+0x101c], R163 ;  /* 0x00101ca301007387 */ /* 0x000fe20000100800 */
[----:B-1----:R-:W-:Y:S02]  /*2d710*/  IMAD.MOV.U32 R2, RZ, RZ, R161 ;  /* 0x000000ffff027224 */ /* 0x002fe400078e00a1 */
[----:B------:R-:W-:Y:S01]  /*2d720*/  IMAD.MOV.U32 R3, RZ, RZ, R162 ;  /* 0x000000ffff037224 */ /* 0x000fe200078e00a2 */
[----:B------:R-:W-:Y:S04]  /*2d730*/  STL [R1+0x1018], R164 ;  /* 0x001018a401007387 */ /* 0x000fe80000100800 */
[----:B------:R1:W-:Y:S01]  /*2d740*/  STL [R1+0x105c], R161 ;  /* 0x00105ca101007387 */ /* 0x0003e20000100800 */
[----:B------:R-:W-:-:S03]  /*2d750*/  IADD3 R92, P2, R92, UR9, RZ ;  /* 0x000000095c5c7c10 */ /* 0x000fc6000ff5e0ff */
[----:B------:R2:W-:Y:S01]  /*2d760*/  LDGSTS.E [R0+0xb780], [R2.64], P0 ;  /* 0x0b78000002007fae */ /* 0x0005e2000812184a */
[----:B------:R-:W-:Y:S01]  /*2d770*/  IADD3.X R95, R95, UR8, RZ, P1, !PT ;  /* 0x000000085f5f7c10 */ /* 0x000fe20008ffe4ff */
[----:B-1----:R-:W-:Y:S02]  /*2d780*/  IMAD.MOV.U32 R161, RZ, RZ, 0x1f ;  /* 0x0000001fffa17424 */ /* 0x002fe400078e00ff */
[----:B------:R-:W-:Y:S01]  /*2d790*/  STL [R1+0x1058], R162 ;  /* 0x001058a201007387 */ /* 0x000fe20000100800 */
[----:B--2---:R-:W-:Y:S02]  /*2d7a0*/  IMAD.MOV.U32 R2, RZ, RZ, R94 ;  /* 0x000000ffff027224 */ /* 0x004fe400078e005e */
[----:B------:R-:W-:Y:S01]  /*2d7b0*/  IMAD.MOV.U32 R3, RZ, RZ, R95 ;  /* 0x000000ffff037224 */ /* 0x000fe200078e005f */
[----:B------:R-:W-:Y:S01]  /*2d7c0*/  IADD3 R161, R161, c[0x0][0x180], RZ ;  /* 0x00006000a1a17a10 */ /* 0x000fe20007ffe0ff */
[----:B------:R-:W-:Y:S01]  /*2d7d0*/  STL [R1+0x109c], R94 ;  /* 0x00109c5e01007387 */ /* 0x000fe20000100800 */
[----:B------:R-:W-:-:S03]  /*2d7e0*/  IADD3.X R93, R93, UR8, RZ, P2, !PT ;  /* 0x000000085d5d7c10 */ /* 0x000fc600097fe4ff */
[----:B------:R-:W-:Y:S04]  /*2d7f0*/  STL [R1+0x1098], R95 ;  /* 0x0010985f01007387 */ /* 0x000fe80000100800 */
[----:B------:R1:W-:Y:S04]  /*2d800*/  LDGSTS.E [R0+0xbb80], [R2.64], P0 ;  /* 0x0bb8000002007fae */ /* 0x0003e8000812184a */
[----:B------:R2:W-:Y:S01]  /*2d810*/  STL [R1+0x10dc], R92 ;  /* 0x0010dc5c01007387 */ /* 0x0005e20000100800 */
[----:B-1----:R-:W-:Y:S02]  /*2d820*/  MOV R2, R92 ;  /* 0x0000005c00027202 */ /* 0x002fe40000000f00 */
[----:B--2---:R-:W-:Y:S01]  /*2d830*/  SHF.R.S32.HI R92, RZ, 0x1f, R161 ;  /* 0x0000001fff5c7819 */ /* 0x004fe200000114a1 */
[----:B------:R1:W-:Y:S01]  /*2d840*/  STL [R1+0x10d8], R93 ;  /* 0x0010d85d01007387 */ /* 0x0003e20000100800 */
[----:B------:R-:W-:-:S02]  /*2d850*/  IMAD.MOV.U32 R3, RZ, RZ, R93 ;  /* 0x000000ffff037224 */ /* 0x000fc400078e005d */
[----:B------:R-:W-:Y:S01]  /*2d860*/  LEA.HI R92, R92, R161, RZ, 0x5 ;  /* 0x000000a15c5c7211 */ /* 0x000fe200078f28ff */
[----:B------:R1:W-:Y:S03]  /*2d870*/  STL [R1+0x8d8], R160 ;  /* 0x0008d8a001007387 */ /* 0x0003e60000100800 */
[----:B------:R-:W-:Y:S01]  /*2d880*/  SHF.R.S32.HI R92, RZ, 0x5, R92 ;  /* 0x00000005ff5c7819 */ /* 0x000fe2000001145c */
[----:B------:R1:W-:Y:S03]  /*2d890*/  LDGSTS.E [R0+0xbf80], [R2.64], P0 ;  /* 0x0bf8000002007fae */ /* 0x0003e6000812184a */
[----:B------:R-:W-:Y:S01]  /*2d8a0*/  ISETP.NE.U32.AND P0, PT, R160, R92, PT ;  /* 0x0000005ca000720c */ /* 0x000fe20003f05070 */
[----:B------:R-:W0:Y:S11]  /*2d8b0*/  LDGDEPBAR ;  /* 0x00000000000079af */ /* 0x000e360000000000 */
[----:B------:R-:W-:Y:S01]  /*2d8c0*/  @!UPT UIADD3 URZ, URZ, URZ, URZ ;  /* 0x0000003f3f3ff290 */ /* 0x000fe2000fffe03f */
[----:B-1----:R-:W-:Y:S01]  /*2d8d0*/  @!P0 CALL.REL.NOINC `(.L_x_0) ;  /* 0x0000001000008944 */ /* 0x002fe20003c00000 */
[----:B------:R-:W-:Y:S05]  /*2d8e0*/  BRA `(.L_x_1) ;  /* 0xfffea3d000007947 */ /* 0x000fea000383ffff */
.L_x_0:
[----:B------:R-:W2:Y:S01]  /*2d8f0*/  LDL.LU R93, [R1+0x110c] ;  /* 0x00110c00015d7983 */ /* 0x000ea20000300800 */
[----:B------:R-:W-:-:S04]  /*2d900*/  DEPBAR.LE SB0, 0x0 ;  /* 0x000080000000791a */ /* 0x000fc80000000000 */
[----:B------:R-:W3:Y:S04]  /*2d910*/  LDL.LU R92, [R1+0x1108] ;  /* 0x00110800015c7983 */ /* 0x000ee80000300800 */
[----:B------:R-:W4:Y:S04]  /*2d920*/  S2R R95, SR_TID.X ;  /* 0x00000000005f7919 */ /* 0x000f280000002100 */
[----:B------:R-:W3:Y:S04]  /*2d930*/  LDL.LU R168, [R1+0x400] ;  /* 0x0004000001a87983 */ /* 0x000ee80000300800 */
[----:B------:R-:W3:Y:S04]  /*2d940*/  LDL.LU R169, [R1+0x404] ;  /* 0x0004040001a97983 */ /* 0x000ee80000300800 */
[----:B------:R-:W3:Y:S04]  /*2d950*/  LDL.LU R170, [R1+0x560] ;  /* 0x0005600001aa7983 */ /* 0x000ee80000300800 */
[----:B------:R-:W3:Y:S04]  /*2d960*/  LDL.LU R171, [R1+0x564] ;  /* 0x0005640001ab7983 */ /* 0x000ee80000300800 */
[----:B------:R-:W3:Y:S01]  /*2d970*/  LDL.LU R164, [R1+0x408] ;  /* 0x0004080001a47983 */ /* 0x000ee20000300800 */
[----:B----4-:R-:W-:-:S03]  /*2d980*/  IMAD.SHL.U32 R2, R95, 0x40, RZ ;  /* 0x000000405f027824 */ /* 0x010fc600078e00ff */
[----:B------:R-:W4:Y:S01]  /*2d990*/  LDL.LU R165, [R1+0x40c] ;  /* 0x00040c0001a57983 */ /* 0x000f220000300800 */
[C---:B------:R-:W-:Y:S01]  /*2d9a0*/  IMAD.SHL.U32 R0, R95.reuse, 0x100, RZ ;  /* 0x000001005f007824 */ /* 0x040fe200078e00ff */
[C---:B------:R-:W-:Y:S02]  /*2d9b0*/  LOP3.LUT R94, R95.reuse, 0x1f, RZ, 0xc0, !PT ;  /* 0x0000001f5f5e7812 */ /* 0x040fe400078ec0ff */
[----:B------:R-:W4:Y:S01]  /*2d9c0*/  LDL.LU R166, [R1+0x568] ;  /* 0x0005680001a67983 */ /* 0x000f220000300800 */
[----:B------:R-:W-:Y:S01]  /*2d9d0*/  IMAD.SHL.U32 R3, R95, 0x20, RZ ;  /* 0x000000205f037824 */ /* 0x000fe200078e00ff */
[----:B------:R-:W-:Y:S02]  /*2d9e0*/  LOP3.LUT R2, R2, 0x600, RZ, 0xc0, !PT ;  /* 0x0000060002027812 */ /* 0x000fe400078ec0ff */
[----:B------:R-:W4:Y:S01]  /*2d9f0*/  LDL.LU R167, [R1+0x56c] ;  /* 0x00056c0001a77983 */ /* 0x000f220000300800 */
[----:B------:R-:W-:-:S03]  /*2da00*/  LOP3.LUT R0, R0, 0x600, RZ, 0xc0, !PT ;  /* 0x0000060000007812 */ /* 0x000fc600078ec0ff */
[----:B------:R-:W4:Y:S04]  /*2da10*/  LDL.LU R160, [R1+0x170] ;  /* 0x0001700001a07983 */ /* 0x000f280000300800 */
[----:B------:R-:W4:Y:S01]  /*2da20*/  LDL.LU R161, [R1+0x174] ;  /* 0x0001740001a17983 */ /* 0x000f220000300800 */
[----:B------:R-:W-:-:S03]  /*2da30*/  LOP3.LUT R2, R2, 0x60, R3, 0xf8, !PT ;  /* 0x0000006002027812 */ /* 0x000fc600078ef803 */
[----:B------:R-:W4:Y:S01]  /*2da40*/  LDL.LU R162, [R1+0x160] ;  /* 0x0001600001a27983 */ /* 0x000f220000300800 */
[----:B------:R-:W-:-:S03]  /*2da50*/  LEA R0, R94, R0, 0x4 ;  /* 0x000000005e007211 */ /* 0x000fc600078e20ff */
[----:B------:R-:W4:Y:S01]  /*2da60*/  LDL.LU R163, [R1+0x164] ;  /* 0x0001640001a37983 */ /* 0x000f220000300800 */
[----:B------:R-:W-:-:S03]  /*2da70*/  IMAD.SHL.U32 R3, R95, 0x4, RZ ;  /* 0x000000045f037824 */ /* 0x000fc600078e00ff */
[----:B------:R-:W-:Y:S01]  /*2da80*/  BAR.SYNC.DEFER_BLOCKING 0x0 ;  /* 0x0000000000007b1d */ /* 0x000fe20000010000 */
[----:B--2---:R-:W-:Y:S02]  /*2da90*/  ISETP.GE.AND P1, PT, R93, c[0x0][0x17c], PT ;  /* 0x00005f005d007a0c */ /* 0x004fe40003f26270 */
[----:B---3--:R-:W-:-:S03]  /*2daa0*/  ISETP.GE.AND P4, PT, R92, c[0x0][0x17c], PT ;  /* 0x00005f005c007a0c */ /* 0x008fc60003f86270 */
[----:B------:R-:W2:Y:S04]  /*2dab0*/  LDL.LU R92, [R1+0x178] ;  /* 0x00017800015c7983 */ /* 0x000ea80000300800 */
[----:B------:R-:W2:Y:S04]  /*2dac0*/  LDL.LU R93, [R1+0x17c] ;  /* 0x00017c00015d7983 */ /* 0x000ea80000300800 */
[----:B------:R-:W2:Y:S04]  /*2dad0*/  LDL.LU R94, [R1+0x168] ;  /* 0x00016800015e7983 */ /* 0x000ea80000300800 */
[----:B------:R-:W2:Y:S01]  /*2dae0*/  LDL.LU R95, [R1+0x16c] ;  /* 0x00016c00015f7983 */ /* 0x000ea20000300800 */
[----:B------:R-:W-:-:S05]  /*2daf0*/  LOP3.LUT R2, R2, 0x70, R3, 0x78, !PT ;  /* 0x0000007002027812 */ /* 0x000fca00078e7803 */
[----:B----4-:R3:W-:Y:S04]  /*2db00*/  STS.128 [R2+0x80], R164 ;  /* 0x000080a402007388 */ /* 0x0107e80000000c00 */
[----:B---3--:R-:W3:Y:S04]  /*2db10*/  LDL.LU R164, [R1+0x70] ;  /* 0x0000700001a47983 */ /* 0x008ee80000300800 */
[----:B------:R-:W3:Y:S04]  /*2db20*/  LDL.LU R165, [R1+0x74] ;  /* 0x0000740001a57983 */ /* 0x000ee80000300800 */
[----:B------:R-:W3:Y:S04]  /*2db30*/  LDL.LU R166, [R1+0x60] ;  /* 0x0000600001a67983 */ /* 0x000ee80000300800 */
[----:B------:R-:W3:Y:S04]  /*2db40*/  LDL.LU R167, [R1+0x64] ;  /* 0x0000640001a77983 */ /* 0x000ee80000300800 */
[----:B--2---:R2:W-:Y:S04]  /*2db50*/  STS.128 [R2+0x180], R92 ;  /* 0x0001805c02007388 */ /* 0x0045e80000000c00 */
[----:B--2---:R-:W2:Y:S04]  /*2db60*/  LDL.LU R92, [R1+0x78] ;  /* 0x00007800015c7983 */ /* 0x004ea80000300800 */
[----:B------:R-:W2:Y:S04]  /*2db70*/  LDL.LU R93, [R1+0x7c] ;  /* 0x00007c00015d7983 */ /* 0x000ea80000300800 */
[----:B------:R-:W2:Y:S04]  /*2db80*/  LDL.LU R94, [R1+0x68] ;  /* 0x00006800015e7983 */ /* 0x000ea80000300800 */
[----:B------:R-:W2:Y:S04]  /*2db90*/  LDL.LU R95, [R1+0x6c] ;  /* 0x00006c00015f7983 */ /* 0x000ea80000300800 */
[----:B------:R4:W-:Y:S04]  /*2dba0*/  STS.128 [R2+0x100], R160 ;  /* 0x000100a002007388 */ /* 0x0009e80000000c00 */
[----:B------:R-:W-:Y:S01]  /*2dbb0*/  STS.128 [R2], R168 ;  /* 0x000000a802007388 */ /* 0x000fe20000000c00 */
[----:B----45:R-:W-:-:S02]  /*2dbc0*/  IMAD.MOV.U32 R162, RZ, RZ, R12 ;  /* 0x000000ffffa27224 */ /* 0x030fc400078e000c */
[----:B------:R-:W-:Y:S01]  /*2dbd0*/  IMAD.MOV.U32 R163, RZ, RZ, R13 ;  /* 0x000000ffffa37224 */ /* 0x000fe200078e000d */
[----:B------:R-:W-:Y:S01]  /*2dbe0*/  MOV R13, R51 ;  /* 0x00000033000d7202 */ /* 0x000fe20000000f00 */
[----:B------:R-:W-:Y:S02]  /*2dbf0*/  IMAD.MOV.U32 R160, RZ, RZ, R48 ;  /* 0x000000ffffa07224 */ /* 0x000fe400078e0030 */
[----:B------:R-:W-:Y:S01]  /*2dc00*/  IMAD.MOV.U32 R161, RZ, RZ, R49 ;  /* 0x000000ffffa17224 */ /* 0x000fe200078e0031 */
[----:B------:R-:W-:-:S06]  /*2dc10*/  NOP ;  /* 0x0000000000007918 */ /* 0x000fcc0000000000 */
[----:B------:R-:W-:Y:S02]  /*2dc20*/  IMAD.MOV.U32 R12, RZ, RZ, R50 ;  /* 0x000000ffff0c7224 */ /* 0x000fe400078e0032 */
[----:B------:R-:W4:Y:S01]  /*2dc30*/  LDS.128 R48, [R0] ;  /* 0x0000000000307984 */ /* 0x000f220000000c00 */
[C---:B------:R-:W-:Y:S02]  /*2dc40*/  LOP3.LUT R3, R0.reuse, 0x20, RZ, 0x3c, !PT ;  /* 0x0000002000037812 */ /* 0x040fe400078e3cff */
[C---:B------:R-:W-:Y:S02]  /*2dc50*/  LOP3.LUT R172, R0.reuse, 0x40, RZ, 0x3c, !PT ;  /* 0x0000004000ac7812 */ /* 0x040fe400078e3cff */
[----:B------:R-:W-:Y:S01]  /*2dc60*/  LOP3.LUT R252, R0, 0x60, RZ, 0x3c, !PT ;  /* 0x0000006000fc7812 */ /* 0x000fe200078e3cff */
[----:B------:R-:W1:Y:S04]  /*2dc70*/  LDS.128 R188, [R3] ;  /* 0x0000000003bc7984 */ /* 0x000e680000000c00 */
[----:B------:R-:W1:Y:S04]  /*2dc80*/  LDS.128 R168, [R172] ;  /* 0x00000000aca87984 */ /* 0x000e680000000c00 */
[----:B----4-:R-:W-:Y:S04]  /*2dc90*/  STL.64 [R1+0xc0], R48 ;  /* 0x0000c03001007387 */ /* 0x010fe80000100a00 */
[----:B------:R-:W-:Y:S04]  /*2dca0*/  STL.64 [R1+0xc8], R50 ;  /* 0x0000c83201007387 */ /* 0x000fe80000100a00 */
[----:B------:R-:W4:Y:S01]  /*2dcb0*/  LDS.128 R48, [R252] ;  /* 0x00000000fc307984 */ /* 0x000f220000000c00 */
[----:B------:R-:W-:-:S06]  /*2dcc0*/  NOP ;  /* 0x0000000000007918 */ /* 0x000fcc0000000000 */
[----:B---3--:R-:W-:Y:S04]  /*2dcd0*/  STS.128 [R2], R164 ;  /* 0x000000a402007388 */ /* 0x008fe80000000c00 */
[----:B------:R-:W-:Y:S04]  /*2dce0*/  STS.128 [R2+0x100], R160 ;  /* 0x000100a002007388 */ /* 0x000fe80000000c00 */
[----:B------:R-:W-:Y:S04]  /*2dcf0*/  STS.128 [R2+0x180], R12 ;  /* 0x0001800c02007388 */ /* 0x000fe80000000c00 */
[----:B-1----:R-:W-:Y:S04]  /*2dd00*/  STL.64 [R1+0x120], R188 ;  /* 0x000120bc01007387 */ /* 0x002fe80000100a00 */
[----:B------:R-:W-:Y:S04]  /*2dd10*/  STL.64 [R1+0x128], R190 ;  /* 0x000128be01007387 */ /* 0x000fe80000100a00 */
[----:B------:R-:W-:Y:S04]  /*2dd20*/  STL.64 [R1+0x170], R168 ;  /* 0x000170a801007387 */ /* 0x000fe80000100a00 */
[----:B------:R-:W-:Y:S04]  /*2dd30*/  STL.64 [R1+0x178], R170 ;  /* 0x000178aa01007387 */ /* 0x000fe80000100a00 */
[----:B----4-:R1:W-:Y:S04]  /*2dd40*/  STL.64 [R1+0x1a0], R48 ;  /* 0x0001a03001007387 */ /* 0x0103e80000100a00 */
[----:B------:R3:W-:Y:S01]  /*2dd50*/  STL.64 [R1+0x1a8], R50 ;  /* 0x0001a83201007387 */ /* 0x0007e20000100a00 */
[----:B-1----:R-:W-:-:S02]  /*2dd60*/  IMAD.MOV.U32 R48, RZ, RZ, R132 ;  /* 0x000000ffff307224 */ /* 0x002fc400078e0084 */
[----:B------:R-:W-:Y:S02]  /*2dd70*/  IMAD.MOV.U32 R49, RZ, RZ, R133 ;  /* 0x000000ffff317224 */ /* 0x000fe400078e0085 */
[----:B---3--:R-:W-:Y:S02]  /*2dd80*/  IMAD.MOV.U32 R50, RZ, RZ, R100 ;  /* 0x000000ffff327224 */ /* 0x008fe400078e0064 */
[----:B------:R-:W-:Y:S01]  /*2dd90*/  IMAD.MOV.U32 R51, RZ, RZ, R101 ;  /* 0x000000ffff337224 */ /* 0x000fe200078e0065 */
[----:B------:R-:W-:Y:S01]  /*2dda0*/  MOV R101, R135 ;  /* 0x0000008700657202 */ /* 0x000fe20000000f00 */
[----:B------:R-:W-:Y:S01]  /*2ddb0*/  IMAD.MOV.U32 R100, RZ, RZ, R134 ;  /* 0x000000ffff647224 */ /* 0x000fe200078e0086 */
[----:B--2---:R1:W-:Y:S01]  /*2ddc0*/  STS.128 [R2+0x80], R92 ;  /* 0x0000805c02007388 */ /* 0x0043e20000000c00 */
[----:B------:R-:W-:-:S06]  /*2ddd0*/  NOP ;  /* 0x0000000000007918 */ /* 0x000fcc0000000000 */
[----:B------:R-:W2:Y:S04]  /*2dde0*/  LDS.128 R12, [R0] ;  /* 0x00000000000c7984 */ /* 0x000ea80000000c00 */
[----:B------:R-:W3:Y:S01]  /*2ddf0*/  LDS.128 R132, [R3] ;  /* 0x0000000003847984 */ /* 0x000ee20000000c00 */
[----:B-1----:R-:W-:Y:S02]  /*2de00*/  IMAD.MOV.U32 R94, RZ, RZ, R52 ;  /* 0x000000ffff5e7224 */ /* 0x002fe400078e0034 */
[----:B------:R-:W-:Y:S01]  /*2de10*/  IMAD.MOV.U32 R95, RZ, RZ, R53 ;  /* 0x000000ffff5f7224 */ /* 0x000fe200078e0035 */
[----:B------:R-:W-:Y:S01]  /*2de20*/  MOV R53, R79 ;  /* 0x0000004f00357202 */ /* 0x000fe20000000f00 */
[----:B------:R-:W-:Y:S02]  /*2de30*/  IMAD.MOV.U32 R92, RZ, RZ, R76 ;  /* 0x000000ffff5c7224 */ /* 0x000fe400078e004c */
[----:B------:R-:W-:-:S02]  /*2de40*/  IMAD.MOV.U32 R93, RZ, RZ, R77 ;  /* 0x000000ffff5d7224 */ /* 0x000fc400078e004d */
[----:B------:R-:W-:Y:S02]  /*2de50*/  IMAD.MOV.U32 R52, RZ, RZ, R78 ;  /* 0x000000ffff347224 */ /* 0x000fe400078e004e */
[----:B------:R-:W1:Y:S04]  /*2de60*/  LDS.128 R76, [R172] ;  /* 0x00000000ac4c7984 */ /* 0x000e680000000c00 */
[----:B--2---:R-:W-:Y:S04]  /*2de70*/  STL.64 [R1+0xa0], R12 ;  /* 0x0000a00c01007387 */ /* 0x004fe80000100a00 */
[----:B------:R-:W-:Y:S04]  /*2de80*/  STL.64 [R1+0xa8], R14 ;  /* 0x0000a80e01007387 */ /* 0x000fe80000100a00 */
[----:B------:R-:W2:Y:S01]  /*2de90*/  LDS.128 R12, [R252] ;  /* 0x00000000fc0c7984 */ /* 0x000ea20000000c00 */
[----:B------:R-:W-:-:S06]  /*2dea0*/  NOP ;  /* 0x0000000000007918 */ /* 0x000fcc0000000000 */
[----:B---3--:R-:W-:Y:S04]  /*2deb0*/  STL.64 [R1+0xd0], R132 ;  /* 0x0000d08401007387 */ /* 0x008fe80000100a00 */
[----:B------:R-:W-:Y:S04]  /*2dec0*/  STL.64 [R1+0xd8], R134 ;  /* 0x0000d88601007387 */ /* 0x000fe80000100a00 */
[----:B-1----:R-:W-:Y:S04]  /*2ded0*/  STL.64 [R1+0x150], R76 ;  /* 0x0001504c01007387 */ /* 0x002fe80000100a00 */
[----:B------:R-:W-:Y:S04]  /*2dee0*/  STL.64 [R1+0x158], R78 ;  /* 0x0001584e01007387 */ /* 0x000fe80000100a00 */
[----:B------:R-:W-:Y:S04]  /*2def0*/  STS.128 [R2], R92 ;  /* 0x0000005c02007388 */ /* 0x000fe80000000c00 */
[----:B------:R-:W-:Y:S04]  /*2df00*/  STS.128 [R2+0x80], R52 ;  /* 0x0000803402007388 */ /* 0x000fe80000000c00 */
[----:B------:R-:W-:Y:S04]  /*2df10*/  STS.128 [R2+0x100], R48 ;  /* 0x0001003002007388 */ /* 0x000fe80000000c00 */
[----:B------:R-:W-:Y:S01]  /*2df20*/  STS.128 [R2+0x180], R100 ;  /* 0x0001806402007388 */ /* 0x000fe20000000c00 */
[----:B------:R-:W-:-:S06]  /*2df30*/  NOP ;  /* 0x0000000000007918 */ /* 0x000fcc0000000000 */
[----:B--2---:R1:W-:Y:S04]  /*2df40*/  STL.64 [R1+0x190], R12 ;  /* 0x0001900c01007387 */ /* 0x0043e80000100a00 */
[----:B------:R2:W-:Y:S04]  /*2df50*/  STL.64 [R1+0x198], R14 ;  /* 0x0001980e01007387 */ /* 0x0005e80000100a00 */
[----:B------:R-:W-:Y:S01]  /*2df60*/  LDS.128 R76, [R3] ;  /* 0x00000000034c7984 */ /* 0x000fe20000000c00 */
[----:B-1----:R-:W-:-:S03]  /*2df70*/  IMAD.MOV.U32 R12, RZ, RZ, R16 ;  /* 0x000000ffff0c7224 */ /* 0x002fc600078e0010 */
[----:B------:R-:W-:Y:S01]  /*2df80*/  LDS.128 R48, [R172] ;  /* 0x00000000ac307984 */ /* 0x000fe20000000c00 */
[----:B------:R-:W-:Y:S02]  /*2df90*/  IMAD.MOV.U32 R13, RZ, RZ, R17 ;  /* 0x000000ffff0d7224 */ /* 0x000fe400078e0011 */
[----:B--2---:R-:W-:Y:S02]  /*2dfa0*/  IMAD.MOV.U32 R14, RZ, RZ, R20 ;  /* 0x000000ffff0e7224 */ /* 0x004fe400078e0014 */
[----:B------:R-:W-:Y:S01]  /*2dfb0*/  IMAD.MOV.U32 R15, RZ, RZ, R21 ;  /* 0x000000ffff0f7224 */ /* 0x000fe200078e0015 */
[----:B------:R-:W-:Y:S01]  /*2dfc0*/  MOV R21, R19 ;  /* 0x0000001300157202 */ /* 0x000fe20000000f00 */
[----:B------:R-:W-:Y:S02]  /*2dfd0*/  IMAD.MOV.U32 R20, RZ, RZ, R18 ;  /* 0x000000ffff147224 */ /* 0x000fe400078e0012 */
[----:B------:R-:W1:Y:S04]  /*2dfe0*/  LDS.128 R16, [R0] ;  /* 0x0000000000107984 */ /* 0x000e680000000c00 */
[----:B-1----:R-:W-:Y:S04]  /*2dff0*/  STL.64 [R1+0x90], R16 ;  /* 0x0000901001007387 */ /* 0x002fe80000100a00 */
[----:B------:R-:W-:Y:S04]  /*2e000*/  STL.64 [R1+0x98], R18 ;  /* 0x0000981201007387 */ /* 0x000fe80000100a00 */
[----:B------:R-:W1:Y:S01]  /*2e010*/  LDS.128 R16, [R252] ;  /* 0x00000000fc107984 */ /* 0x000e620000000c00 */
[----:B------:R-:W-:-:S06]  /*2e020*/  NOP ;  /* 0x0000000000007918 */ /* 0x000fcc0000000000 */
[----:B------:R-:W-:Y:S04]  /*2e030*/  STL.64 [R1+0xb0], R76 ;  /* 0x0000b04c01007387 */ /* 0x000fe80000100a00 */
[----:B------:R-:W-:Y:S04]  /*2e040*/  STL.64 [R1+0xb8], R78 ;  /* 0x0000b84e01007387 */ /* 0x000fe80000100a00 */
[----:B------:R2:W-:Y:S04]  /*2e050*/  STL.64 [R1+0x100], R48 ;  /* 0x0001003001007387 */ /* 0x0005e80000100a00 */
[----:B------:R3:W-:Y:S04]  /*2e060*/  STL.64 [R1+0x108], R50 ;  /* 0x0001083201007387 */ /* 0x0007e80000100a00 */
[----:B------:R4:W-:Y:S04]  /*2e070*/  STS.128 [R2+0x180], R20 ;  /* 0x0001801402007388 */ /* 0x0009e80000000c00 */
[----:B------:R-:W-:Y:S04]  /*2e080*/  STS.128 [R2+0x100], R12 ;  /* 0x0001000c02007388 */ /* 0x000fe80000000c00 */
[----:B-1----:R1:W-:Y:S04]  /*2e090*/  STL.64 [R1+0x160], R16 ;  /* 0x0001601001007387 */ /* 0x0023e80000100a00 */
[----:B------:R1:W-:Y:S04]  /*2e0a0*/  STL.64 [R1+0x168], R18 ;  /* 0x0001681201007387 */ /* 0x0003e80000100a00 */
[----:B--2---:R-:W2:Y:S04]  /*2e0b0*/  LDL.LU R48, [R1+0x570] ;  /* 0x0005700001307983 */ /* 0x004ea80000300800 */
[----:B------:R-:W2:Y:S04]  /*2e0c0*/  LDL.LU R49, [R1+0x574] ;  /* 0x0005740001317983 */ /* 0x000ea80000300800 */
[----:B---3--:R-:W2:Y:S04]  /*2e0d0*/  LDL.LU R50, [R1+0x5c0] ;  /* 0x0005c00001327983 */ /* 0x008ea80000300800 */
[----:B------:R-:W2:Y:S04]  /*2e0e0*/  LDL.LU R51, [R1+0x5c4] ;  /* 0x0005c40001337983 */ /* 0x000ea80000300800 */
[----:B----4-:R-:W3:Y:S04]  /*2e0f0*/  LDL.LU R20, [R1+0x578] ;  /* 0x0005780001147983 */ /* 0x010ee80000300800 */
[----:B------:R-:W3:Y:S04]  /*2e100*/  LDL.LU R21, [R1+0x57c] ;  /* 0x00057c0001157983 */ /* 0x000ee80000300800 */
[----:B------:R-:W3:Y:S04]  /*2e110*/  LDL.LU R22, [R1+0x5c8] ;  /* 0x0005c80001167983 */ /* 0x000ee80000300800 */
[----:B------:R-:W3:Y:S04]  /*2e120*/  LDL.LU R23, [R1+0x5cc] ;  /* 0x0005cc0001177983 */ /* 0x000ee80000300800 */
[----:B-1----:R-:W4:Y:S04]  /*2e130*/  LDL.LU R16, [R1+0x250] ;  /* 0x0002500001107983 */ /* 0x002f280000300800 */
[----:B------:R-:W4:Y:S04]  /*2e140*/  LDL.LU R17, [R1+0x254] ;  /* 0x0002540001117983 */ /* 0x000f280000300800 */
[----:B------:R-:W4:Y:S04]  /*2e150*/  LDL.LU R18, [R1+0x320] ;  /* 0x0003200001127983 */ /* 0x000f280000300800 */
[----:B------:R-:W4:Y:S04]  /*2e160*/  LDL.LU R19, [R1+0x324] ;  /* 0x0003240001137983 */ /* 0x000f280000300800 */
[----:B------:R-:W2:Y:S04]  /*2e170*/  LDL.LU R12, [R1+0x258] ;  /* 0x00025800010c7983 */ /* 0x000ea80000300800 */
[----:B------:R-:W2:Y:S04]  /*2e180*/  LDL.LU R13, [R1+0x25c] ;  /* 0x00025c00010d7983 */ /* 0x000ea80000300800 */
[----:B------:R-:W2:Y:S04]  /*2e190*/  LDL.LU R14, [R1+0x328] ;  /* 0x00032800010e7983 */ /* 0x000ea80000300800 */
[----:B------:R-:W2:Y:S01]  /*2e1a0*/  LDL.LU R15, [R1+0x32c] ;  /* 0x00032c00010f7983 */ /* 0x000ea20000300800 */
[----:B------:R-:W-:-:S02]  /*2e1b0*/  IMAD.MOV.U32 R54, RZ, RZ, R184 ;  /* 0x000000ffff367224 */ /* 0x000fc400078e00b8 */
[----:B------:R-:W-:Y:S01]  /*2e1c0*/  IMAD.MOV.U32 R55, RZ, RZ, R185 ;  /* 0x000000ffff377224 */ /* 0x000fe200078e00b9 */
[----:B------:R-:W-:Y:S01]  /*2e1d0*/  MOV R185, R179 ;  /* 0x000000b300b97202 */ /* 0x000fe20000000f00 */
[----:B------:R-:W-:Y:S02]  /*2e1e0*/  IMAD.MOV.U32 R52, RZ, RZ, R176 ;  /* 0x000000ffff347224 */ /* 0x000fe400078e00b0 */
[----:B------:R-:W-:Y:S02]  /*2e1f0*/  IMAD.MOV.U32 R53, RZ, RZ, R177 ;  /* 0x000000ffff357224 */ /* 0x000fe400078e00b1 */
[----:B------:R-:W-:-:S03]  /*2e200*/  IMAD.MOV.U32 R184, RZ, RZ, R178 ;  /* 0x000000ffffb87224 */ /* 0x000fc600078e00b2 */
[----:B------:R-:W-:Y:S04]  /*2e210*/  STS.128 [R2], R52 ;  /* 0x0000003402007388 */ /* 0x000fe80000000c00 */
[----:B------:R-:W-:Y:S01]  /*2e220*/  STS.128 [R2+0x80], R184 ;  /* 0x000080b802007388 */ /* 0x000fe20000000c00 */
[----:B------:R-:W-:-:S06]  /*2e230*/  NOP ;  /* 0x0000000000007918 */ /* 0x000fcc0000000000 */
[----:B------:R-:W1:Y:S04]  /*2e240*/  LDS.128 R52, [R0] ;  /* 0x0000000000347984 */ /* 0x000e680000000c00 */
[----:B------:R-:W1:Y:S04]  /*2e250*/  LDS.128 R92, [R3] ;  /* 0x00000000035c7984 */ /* 0x000e680000000c00 */
[----:B------:R-:W1:Y:S04]  /*2e260*/  LDS.128 R76, [R172] ;  /* 0x00000000ac4c7984 */ /* 0x000e680000000c00 */
[----:B-1----:R-:W-:Y:S04]  /*2e270*/  STL.64 [R1+0x70], R52 ;  /* 0x0000703401007387 */ /* 0x002fe80000100a00 */
[----:B------:R-:W-:Y:S04]  /*2e280*/  STL.64 [R1+0x78], R54 ;  /* 0x0000783601007387 */ /* 0x000fe80000100a00 */
[----:B------:R-:W1:Y:S01]  /*2e290*/  LDS.128 R52, [R252] ;  /* 0x00000000fc347984 */ /* 0x000e620000000c00 */
[----:B------:R-:W-:-:S06]  /*2e2a0*/  NOP ;  /* 0x0000000000007918 */ /* 0x000fcc0000000000 */
[----:B------:R-:W-:Y:S04]  /*2e2b0*/  STL.64 [R1+0x80], R92 ;  /* 0x0000805c01007387 */ /* 0x000fe80000100a00 */
[----:B------:R-:W-:Y:S04]  /*2e2c0*/  STL.64 [R1+0x88], R94 ;  /* 0x0000885e01007387 */ /* 0x000fe80000100a00 */
[----:B------:R-:W-:Y:S04]  /*2e2d0*/  STL.64 [R1+0x60], R76 ;  /* 0x0000604c01007387 */ /* 0x000fe80000100a00 */
[----:B------:R-:W-:Y:S04]  /*2e2e0*/  STL.64 [R1+0x68], R78 ;  /* 0x0000684e01007387 */ /* 0x000fe80000100a00 */
[----:B-1----:R-:W-:Y:S04]  /*2e2f0*/  STL.64 [R1+0x110], R52 ;  /* 0x0001103401007387 */ /* 0x002fe80000100a00 */
[----:B------:R-:W-:Y:S04]  /*2e300*/  STL.64 [R1+0x118], R54 ;  /* 0x0001183601007387 */ /* 0x000fe80000100a00 */
[----:B----4-:R1:W-:Y:S04]  /*2e310*/  STS.128 [R2+0x100], R16 ;  /* 0x0001001002007388 */ /* 0x0103e80000000c00 */
[----:B-1----:R-:W4:Y:S04]  /*2e320*/  LDL.LU R16, [R1+0x50] ;  /* 0x0000500001107983 */ /* 0x002f280000300800 */
[----:B------:R-:W4:Y:S04]  /*2e330*/  LDL.LU R17, [R1+0x54] ;  /* 0x0000540001117983 */ /* 0x000f280000300800 */
[----:B------:R-:W4:Y:S04]  /*2e340*/  LDL.LU R18, [R1+0x40] ;  /* 0x0000400001127983 */ /* 0x000f280000300800 */
[----:B--2---:R1:W-:Y:S04]  /*2e350*/  STS.128 [R2+0x180], R12 ;  /* 0x0001800c02007388 */ /* 0x0043e80000000c00 */
[----:B------:R-:W4:Y:S04]  /*2e360*/  LDL.LU R19, [R1+0x44] ;  /* 0x0000440001137983 */ /* 0x000f280000300800 */
[----:B-1----:R-:W2:Y:S04]  /*2e370*/  LDL.LU R12, [R1+0x58] ;  /* 0x00005800010c7983 */ /* 0x002ea80000300800 */
[----:B------:R-:W2:Y:S04]  /*2e380*/  LDL.LU R13, [R1+0x5c] ;  /* 0x00005c00010d7983 */ /* 0x000ea80000300800 */
[----:B------:R-:W2:Y:S04]  /*2e390*/  LDL.LU R14, [R1+0x48] ;  /* 0x00004800010e7983 */ /* 0x000ea80000300800 */
[----:B------:R-:W2:Y:S04]  /*2e3a0*/  LDL.LU R15, [R1+0x4c] ;  /* 0x00004c00010f7983 */ /* 0x000ea80000300800 */
[----:B---3--:R1:W-:Y:S04]  /*2e3b0*/  STS.128 [R2+0x80], R20 ;  /* 0x0000801402007388 */ /* 0x0083e80000000c00 */
[----:B------:R-:W-:Y:S01]  /*2e3c0*/  STS.128 [R2], R48 ;  /* 0x0000003002007388 */ /* 0x000fe20000000c00 */
[----:B------:R-:W-:-:S06]  /*2e3d0*/  NOP ;  /* 0x0000000000007918 */ /* 0x000fcc0000000000 */
[----:B------:R-:W-:Y:S04]  /*2e3e0*/  LDS.128 R52, [R3] ;  /* 0x0000000003347984 */ /* 0x000fe80000000c00 */
[----:B------:R-:W-:Y:S01]  /*2e3f0*/  LDS.128 R48, [R172] ;  /* 0x00000000ac307984 */ /* 0x000fe20000000c00 */
[----:B-1----:R-:W-:Y:S02]  /*2e400*/  IMAD.MOV.U32 R22, RZ, RZ, R4 ;  /* 0x000000ffff167224 */ /* 0x002fe400078e0004 */
[----:B------:R-:W-:Y:S01]  /*2e410*/  IMAD.MOV.U32 R23, RZ, RZ, R5 ;  /* 0x000000ffff177224 */ /* 0x000fe200078e0005 */
[----:B------:R-:W-:Y:S01]  /*2e420*/  MOV R5, R11 ;  /* 0x0000000b00057202 */ /* 0x000fe20000000f00 */
[----:B------:R-:W-:Y:S02]  /*2e430*/  IMAD.MOV.U32 R20, RZ, RZ, R8 ;  /* 0x000000ffff147224 */ /* 0x000fe400078e0008 */
[----:B------:R-:W-:-:S02]  /*2e440*/  IMAD.MOV.U32 R21, RZ, RZ, R9 ;  /* 0x000000ffff157224 */ /* 0x000fc400078e0009 */
[----:B------:R-:W-:Y:S02]  /*2e450*/  IMAD.MOV.U32 R4, RZ, RZ, R10 ;  /* 0x000000ffff047224 */ /* 0x000fe400078e000a */
[----:B------:R-:W1:Y:S04]  /*2e460*/  LDS.128 R8, [R0] ;  /* 0x0000000000087984 */ /* 0x000e680000000c00 */
[----:B-1----:R-:W-:Y:S04]  /*2e470*/  STL.64 [R1+0x260], R8 ;  /* 0x0002600801007387 */ /* 0x002fe80000100a00 */
[----:B------:R-:W-:Y:S04]  /*2e480*/  STL.64 [R1+0x268], R10 ;  /* 0x0002680a01007387 */ /* 0x000fe80000100a00 */
[----:B------:R-:W1:Y:S01]  /*2e490*/  LDS.128 R8, [R252] ;  /* 0x00000000fc087984 */ /* 0x000e620000000c00 */
[----:B------:R-:W-:-:S06]  /*2e4a0*/  NOP ;  /* 0x0000000000007918 */ /* 0x000fcc0000000000 */
[----:B------:R-:W-:Y:S04]  /*2e4b0*/  STS.128 [R2+0x100], R20 ;  /* 0x0001001402007388 */ /* 0x000fe80000000c00 */
[----:B------:R-:W-:Y:S04]  /*2e4c0*/  STS.128 [R2+0x180], R4 ;  /* 0x0001800402007388 */ /* 0x000fe80000000c00 */
[----:B------:R-:W-:Y:S04]  /*2e4d0*/  STL.64 [R1+0x2a0], R52 ;  /* 0x0002a03401007387 */ /* 0x000fe80000100a00 */
[----:B------:R-:W-:Y:S04]  /*2e4e0*/  STL.64 [R1+0x2a8], R54 ;  /* 0x0002a83601007387 */ /* 0x000fe80000100a00 */
[----:B------:R-:W-:Y:S04]  /*2e4f0*/  STL.64 [R1+0x2d0], R48 ;  /* 0x0002d03001007387 */ /* 0x000fe80000100a00 */
[----:B------:R-:W-:Y:S04]  /*2e500*/  STL.64 [R1+0x2d8], R50 ;  /* 0x0002d83201007387 */ /* 0x000fe80000100a00 */
[----:B-1----:R-:W-:Y:S04]  /*2e510*/  STL.64 [R1+0x2f0], R8 ;  /* 0x0002f00801007387 */ /* 0x002fe80000100a00 */
[----:B------:R-:W-:Y:S04]  /*2e520*/  STL.64 [R1+0x2f8], R10 ;  /* 0x0002f80a01007387 */ /* 0x000fe80000100a00 */
[----:B----4-:R1:W-:Y:S04]  /*2e530*/  STS.128 [R2], R16 ;  /* 0x0000001002007388 */ /* 0x0103e80000000c00 */
[----:B--2---:R2:W-:Y:S01]  /*2e540*/  STS.128 [R2+0x80], R12 ;  /* 0x0000800c02007388 */ /* 0x0045e20000000c00 */
[----:B------:R-:W-:-:S06]  /*2e550*/  NOP ;  /* 0x0000000000007918 */ /* 0x000fcc0000000000 */
[----:B------:R-:W3:Y:S01]  /*2e560*/  LDS.128 R4, [R0] ;  /* 0x0000000000047984 */ /* 0x000ee20000000c00 */
[----:B-1----:R-:W-:Y:S02]  /*2e570*/  IMAD.MOV.U32 R18, RZ, RZ, R56 ;  /* 0x000000ffff127224 */ /* 0x002fe400078e0038 */
[----:B------:R-:W-:Y:S01]  /*2e580*/  IMAD.MOV.U32 R19, RZ, RZ, R57 ;  /* 0x000000ffff137224 */ /* 0x000fe200078e0039 */
[----:B------:R-:W-:Y:S01]  /*2e590*/  MOV R57, R99 ;  /* 0x0000006300397202 */ /* 0x000fe20000000f00 */
[----:B------:R-:W-:Y:S01]  /*2e5a0*/  IMAD.MOV.U32 R16, RZ, RZ, R96 ;  /* 0x000000ffff107224 */ /* 0x000fe200078e0060 */
[----:B------:R-:W1:Y:S01]  /*2e5b0*/  LDS.128 R20, [R3] ;  /* 0x0000000003147984 */ /* 0x000e620000000c00 */
[----:B------:R-:W-:Y:S02]  /*2e5c0*/  IMAD.MOV.U32 R17, RZ, RZ, R97 ;  /* 0x000000ffff117224 */ /* 0x000fe400078e0061 */
[----:B--2---:R-:W-:Y:S01]  /*2e5d0*/  IMAD.MOV.U32 R14, RZ, RZ, R108 ;  /* 0x000000ffff0e7224 */ /* 0x004fe200078e006c */
[----:B------:R-:W2:Y:S01]  /*2e5e0*/  LDS.128 R8, [R172] ;  /* 0x00000000ac087984 */ /* 0x000ea20000000c00 */
[----:B------:R-:W-:Y:S01]  /*2e5f0*/  IMAD.MOV.U32 R15, RZ, RZ, R109 ;  /* 0x000000ffff0f7224 */ /* 0x000fe200078e006d */
[----:B------:R-:W-:Y:S01]  /*2e600*/  MOV R109, R107 ;  /* 0x0000006b006d7202 */ /* 0x000fe20000000f00 */
[----:B------:R-:W-:-:S02]  /*2e610*/  IMAD.MOV.U32 R56, RZ, RZ, R98 ;  /* 0x000000ffff387224 */ /* 0x000fc400078e0062 */
[----:B------:R-:W-:Y:S02]  /*2e620*/  IMAD.MOV.U32 R12, RZ, RZ, R104 ;  /* 0x000000ffff0c7224 */ /* 0x000fe400078e0068 */
[----:B------:R-:W-:Y:S02]  /*2e630*/  IMAD.MOV.U32 R13, RZ, RZ, R105 ;  /* 0x000000ffff0d7224 */ /* 0x000fe400078e0069 */
[----:B------:R-:W-:Y:S01]  /*2e640*/  IMAD.MOV.U32 R108, RZ, RZ, R106 ;  /* 0x000000ffff6c7224 */ /* 0x000fe200078e006a */
[----:B---3--:R-:W-:Y:S04]  /*2e650*/  STL.64 [R1+0x240], R4 ;  /* 0x0002400401007387 */ /* 0x008fe80000100a00 */
[----:B------:R-:W-:Y:S04]  /*2e660*/  STL.64 [R1+0x248], R6 ;  /* 0x0002480601007387 */ /* 0x000fe80000100a00 */
[----:B------:R-:W3:Y:S01]  /*2e670*/  LDS.128 R4, [R252] ;  /* 0x00000000fc047984 */ /* 0x000ee20000000c00 */
[----:B------:R-:W-:-:S06]  /*2e680*/  NOP ;  /* 0x0000000000007918 */ /* 0x000fcc0000000000 */
[----:B------:R-:W-:Y:S04]  /*2e690*/  STS.128 [R2], R16 ;  /* 0x0000001002007388 */ /* 0x000fe80000000c00 */
[----:B------:R-:W-:Y:S04]  /*2e6a0*/  STS.128 [R2+0x80], R56 ;  /* 0x0000803802007388 */ /* 0x000fe80000000c00 */
[----:B------:R-:W-:Y:S04]  /*2e6b0*/  STS.128 [R2+0x100], R12 ;  /* 0x0001000c02007388 */ /* 0x000fe80000000c00 */
[----:B------:R-:W-:Y:S01]  /*2e6c0*/  STS.128 [R2+0x180], R108 ;  /* 0x0001806c02007388 */ /* 0x000fe20000000c00 */
[----:B------:R-:W-:-:S06]  /*2e6d0*/  NOP ;  /* 0x0000000000007918 */ /* 0x000fcc0000000000 */
[----:B------:R-:W4:Y:S04]  /*2e6e0*/  LDS.128 R12, [R0] ;  /* 0x00000000000c7984 */ /* 0x000f280000000c00 */
[----:B-1----:R-:W-:Y:S04]  /*2e6f0*/  STL.64 [R1+0x270], R20 ;  /* 0x0002701401007387 */ /* 0x002fe80000100a00 */
[----:B------:R-:W-:Y:S04]  /*2e700*/  STL.64 [R1+0x278], R22 ;  /* 0x0002781601007387 */ /* 0x000fe80000100a00 */
[----:B--2---:R1:W-:Y:S04]  /*2e710*/  STL.64 [R1+0x2b0], R8 ;  /* 0x0002b00801007387 */ /* 0x0043e80000100a00 */
[----:B------:R2:W-:Y:S04]  /*2e720*/  STL.64 [R1+0x2b8], R10 ;  /* 0x0002b80a01007387 */ /* 0x0005e80000100a00 */
[----:B---3--:R-:W-:Y:S04]  /*2e730*/  STL.64 [R1+0x2e0], R4 ;  /* 0x0002e00401007387 */ /* 0x008fe80000100a00 */
[----:B------:R-:W3:Y:S04]  /*2e740*/  LDS.128 R20, [R3] ;  /* 0x0000000003147984 */ /* 0x000ee80000000c00 */
[----:B------:R-:W-:Y:S04]  /*2e750*/  STL.64 [R1+0x2e8], R6 ;  /* 0x0002e80601007387 */ /* 0x000fe80000100a00 */
[----:B------:R-:W3:Y:S04]  /*2e760*/  LDS.128 R16, [R172] ;  /* 0x00000000ac107984 */ /* 0x000ee80000000c00 */
[----:B----4-:R-:W-:Y:S04]  /*2e770*/  STL.64 [R1+0x230], R12 ;  /* 0x0002300c01007387 */ /* 0x010fe80000100a00 */
[----:B------:R-:W-:Y:S04]  /*2e780*/  STL.64 [R1+0x238], R14 ;  /* 0x0002380e01007387 */ /* 0x000fe80000100a00 */
[----:B------:R-:W4:Y:S01]  /*2e790*/  LDS.128 R12, [R252] ;  /* 0x00000000fc0c7984 */ /* 0x000f220000000c00 */
[----:B-1----:R-:W-:-:S02]  /*2e7a0*/  IMAD.MOV.U32 R8, RZ, RZ, R136 ;  /* 0x000000ffff087224 */ /* 0x002fc400078e0088 */
[----:B------:R-:W-:Y:S02]  /*2e7b0*/  IMAD.MOV.U32 R9, RZ, RZ, R137 ;  /* 0x000000ffff097224 */ /* 0x000fe400078e0089 */
[----:B--2---:R-:W-:Y:S02]  /*2e7c0*/  IMAD.MOV.U32 R10, RZ, RZ, R140 ;  /* 0x000000ffff0a7224 */ /* 0x004fe400078e008c */
[----:B------:R-:W-:Y:S01]  /*2e7d0*/  IMAD.MOV.U32 R11, RZ, RZ, R141 ;  /* 0x000000ffff0b7224 */ /* 0x000fe200078e008d */
[----:B------:R-:W-:-:S06]  /*2e7e0*/  NOP ;  /* 0x0000000000007918 */ /* 0x000fcc0000000000 */
[----:B---3--:R-:W-:Y:S04]  /*2e7f0*/  STL.64 [R1+0x250], R20 ;  /* 0x0002501401007387 */ /* 0x008fe80000100a00 */
[----:B------:R-:W-:Y:S04]  /*2e800*/  STL.64 [R1+0x258], R22 ;  /* 0x0002581601007387 */ /* 0x000fe80000100a00 */
[----:B------:R1:W-:Y:S04]  /*2e810*/  STL.64 [R1+0x280], R16 ;  /* 0x0002801001007387 */ /* 0x0003e80000100a00 */
[----:B------:R2:W-:Y:S01]  /*2e820*/  STL.64 [R1+0x288], R18 ;  /* 0x0002881201007387 */ /* 0x0005e20000100a00 */
[----:B------:R-:W-:-:S02]  /*2e830*/  IMAD.MOV.U32 R4, RZ, RZ, R24 ;  /* 0x000000ffff047224 */ /* 0x000fc400078e0018 */
[----:B------:R-:W-:Y:S01]  /*2e840*/  IMAD.MOV.U32 R5, RZ, RZ, R25 ;  /* 0x000000ffff057224 */ /* 0x000fe200078e0019 */
[----:B----4-:R3:W-:Y:S04]  /*2e850*/  STL.64 [R1+0x2c0], R12 ;  /* 0x0002c00c01007387 */ /* 0x0107e80000100a00 */
[----:B------:R2:W-:Y:S04]  /*2e860*/  STL.64 [R1+0x2c8], R14 ;  /* 0x0002c80e01007387 */ /* 0x0005e80000100a00 */
[----:B-1----:R-:W4:Y:S04]  /*2e870*/  LDL.LU R16, [R1+0x670] ;  /* 0x0006700001107983 */ /* 0x002f280000300800 */
[----:B------:R-:W4:Y:S04]  /*2e880*/  LDL.LU R17, [R1+0x674] ;  /* 0x0006740001117983 */ /* 0x000f280000300800 */
[----:B--2---:R-:W4:Y:S01]  /*2e890*/  LDL.LU R18, [R1+0x6c0] ;  /* 0x0006c00001127983 */ /* 0x004f220000300800 */
[----:B------:R-:W-:-:S03]  /*2e8a0*/  IMAD.MOV.U32 R6, RZ, RZ, R28 ;  /* 0x000000ffff067224 */ /* 0x000fc600078e001c */
[----:B------:R-:W4:Y:S01]  /*2e8b0*/  LDL.LU R19, [R1+0x6c4] ;  /* 0x0006c40001137983 */ /* 0x000f220000300800 */
[----:B------:R-:W-:-:S03]  /*2e8c0*/  IMAD.MOV.U32 R7, RZ, RZ, R29 ;  /* 0x000000ffff077224 */ /* 0x000fc600078e001d */
[----:B---3--:R-:W2:Y:S04]  /*2e8d0*/  LDL.LU R12, [R1+0x678] ;  /* 0x00067800010c7983 */ /* 0x008ea80000300800 */
[----:B------:R-:W2:Y:S04]  /*2e8e0*/  LDL.LU R13, [R1+0x67c] ;  /* 0x00067c00010d7983 */ /* 0x000ea80000300800 */
[----:B------:R-:W2:Y:S04]  /*2e8f0*/  LDL.LU R14, [R1+0x6c8] ;  /* 0x0006c800010e7983 */ /* 0x000ea80000300800 */
[----:B------:R1:W-:Y:S04]  /*2e900*/  STS.128 [R2], R8 ;  /* 0x0000000802007388 */ /* 0x0003e80000000c00 */
[----:B------:R-:W2:Y:S04]  /*2e910*/  LDL.LU R15, [R1+0x6cc] ;  /* 0x0006cc00010f7983 */ /* 0x000ea80000300800 */
[----:B------:R3:W-:Y:S04]  /*2e920*/  STS.128 [R2+0x100], R4 ;  /* 0x0001000402007388 */ /* 0x0007e80000000c00 */
[----:B-1----:R-:W2:Y:S04]  /*2e930*/  LDL.LU R8, [R1+0x360] ;  /* 0x0003600001087983 */ /* 0x002ea80000300800 */
[----:B------:R-:W2:Y:S04]  /*2e940*/  LDL.LU R9, [R1+0x364] ;  /* 0x0003640001097983 */ /* 0x000ea80000300800 */
[----:B------:R-:W2:Y:S04]  /*2e950*/  LDL.LU R10, [R1+0x3f0] ;  /* 0x0003f000010a7983 */ /* 0x000ea80000300800 */
[----:B------:R-:W2:Y:S04]  /*2e960*/  LDL.LU R11, [R1+0x3f4] ;  /* 0x0003f400010b7983 */ /* 0x000ea80000300800 */
[----:B---3--:R-:W3:Y:S04]  /*2e970*/  LDL.LU R4, [R1+0x368] ;  /* 0x0003680001047983 */ /* 0x008ee80000300800 */
[----:B------:R-:W3:Y:S04]  /*2e980*/  LDL.LU R5, [R1+0x36c] ;  /* 0x00036c0001057983 */ /* 0x000ee80000300800 */
[----:B------:R-:W3:Y:S04]  /*2e990*/  LDL.LU R6, [R1+0x3f8] ;  /* 0x0003f80001067983 */ /* 0x000ee80000300800 */
[----:B------:R-:W3:Y:S01]  /*2e9a0*/  LDL.LU R7, [R1+0x3fc] ;  /* 0x0003fc0001077983 */ /* 0x000ee20000300800 */
[----:B------:R-:W-:Y:S01]  /*2e9b0*/  IMAD.MOV.U32 R140, RZ, RZ, R138 ;  /* 0x000000ffff8c7224 */ /* 0x000fe200078e008a */
[----:B------:R-:W-:Y:S01]  /*2e9c0*/  MOV R141, R139 ;  /* 0x0000008b008d7202 */ /* 0x000fe20000000f00 */
[----:B------:R-:W-:Y:S01]  /*2e9d0*/  IMAD.MOV.U32 R28, RZ, RZ, R26 ;  /* 0x000000ffff1c7224 */ /* 0x000fe200078e001a */
[----:B------:R-:W-:-:S03]  /*2e9e0*/  MOV R29, R27 ;  /* 0x0000001b001d7202 */ /* 0x000fc60000000f00 */
[----:B------:R-:W-:Y:S04]  /*2e9f0*/  STS.128 [R2+0x80], R140 ;  /* 0x0000808c02007388 */ /* 0x000fe80000000c00 */
        /* <DEDUP_REMOVED lines=15> */
[----:B----4-:R1:W-:Y:S04]  /*2eaf0*/  STS.128 [R2], R16 ;  /* 0x0000001002007388 */ /* 0x0103e80000000c00 */
        /* <DEDUP_REMOVED lines=8> */
[----:B------:R1:W-:Y:S04]  /*2eb80*/  STS.128 [R2+0x100], R8 ;  /* 0x0001000802007388 */ /* 0x0003e80000000c00 */
[----:B------:R-:W2:Y:S04]  /*2eb90*/  LDL.LU R15, [R1+0xfc] ;  /* 0x0000fc00010f7983 */ /* 0x000ea80000300800 */
[----:B---3--:R3:W-:Y:S01]  /*2eba0*/  STS.128 [R2+0x180], R4 ;  /* 0x0001800402007388 */ /* 0x0087e20000000c00 */
[----:B------:R-:W-:-:S06]  /*2ebb0*/  NOP ;  /* 0x0000000000007918 */ /* 0x000fcc0000000000 */
[----:B------:R-:W3:Y:S04]  /*2ebc0*/  LDS.128 R20, [R0] ;  /* 0x0000000000147984 */ /* 0x000ee80000000c00 */
[----:B-1----:R-:W2:Y:S04]  /*2ebd0*/  LDL.LU R8, [R1+0x20] ;  /* 0x0000200001087983 */ /* 0x002ea80000300800 */
[----:B------:R-:W2:Y:S04]  /*2ebe0*/  LDL.LU R9, [R1+0x24] ;  /* 0x0000240001097983 */ /* 0x000ea80000300800 */
[----:B------:R-:W2:Y:S04]  /*2ebf0*/  LDL.LU R10, [R1] ;  /* 0x00000000010a7983 */ /* 0x000ea80000300800 */
[----:B------:R-:W2:Y:S04]  /*2ec00*/  LDL.LU R11, [R1+0x4] ;  /* 0x00000400010b7983 */ /* 0x000ea80000300800 */
[----:B---3--:R-:W3:Y:S04]  /*2ec10*/  LDL.LU R4, [R1+0x28] ;  /* 0x0000280001047983 */ /* 0x008ee80000300800 */
[----:B------:R-:W3:Y:S04]  /*2ec20*/  LDL.LU R5, [R1+0x2c] ;  /* 0x00002c0001057983 */ /* 0x000ee80000300800 */
[----:B------:R-:W3:Y:S04]  /*2ec30*/  LDL.LU R6, [R1+0x8] ;  /* 0x0000080001067983 */ /* 0x000ee80000300800 */
[----:B------:R-:W3:Y:S04]  /*2ec40*/  LDL.LU R7, [R1+0xc] ;  /* 0x00000c0001077983 */ /* 0x000ee80000300800 */
[----:B------:R-:W1:Y:S04]  /*2ec50*/  LDS.128 R28, [R3] ;  /* 0x00000000031c7984 */ /* 0x000e680000000c00 */
[----:B------:R-:W-:Y:S04]  /*2ec60*/  STL.64 [R1+0x360], R20 ;  /* 0x0003601401007387 */ /* 0x000fe80000100a00 */
[----:B------:R-:W-:Y:S04]  /*2ec70*/  STL.64 [R1+0x368], R22 ;  /* 0x0003681601007387 */ /* 0x000fe80000100a00 */
[----:B------:R-:W1:Y:S04]  /*2ec80*/  LDS.128 R24, [R172] ;  /* 0x00000000ac187984 */ /* 0x000e680000000c00 */
[----:B------:R-:W1:Y:S01]  /*2ec90*/  LDS.128 R20, [R252] ;  /* 0x00000000fc147984 */ /* 0x000e620000000c00 */
[----:B------:R-:W-:-:S06]  /*2eca0*/  NOP ;  /* 0x0000000000007918 */ /* 0x000fcc0000000000 */
[----:B-1----:R-:W-:Y:S04]  /*2ecb0*/  STL.64 [R1+0x3a0], R28 ;  /* 0x0003a01c01007387 */ /* 0x002fe80000100a00 */
[----:B------:R-:W-:Y:S04]  /*2ecc0*/  STL.64 [R1+0x3a8], R30 ;  /* 0x0003a81e01007387 */ /* 0x000fe80000100a00 */
[----:B------:R-:W-:Y:S04]  /*2ecd0*/  STL.64 [R1+0x3d0], R24 ;  /* 0x0003d01801007387 */ /* 0x000fe80000100a00 */
[----:B------:R-:W-:Y:S04]  /*2ece0*/  STL.64 [R1+0x3d8], R26 ;  /* 0x0003d81a01007387 */ /* 0x000fe80000100a00 */
[----:B------:R-:W-:Y:S04]  /*2ecf0*/  STL.64 [R1+0x3f0], R20 ;  /* 0x0003f01401007387 */ /* 0x000fe80000100a00 */
[----:B------:R-:W-:Y:S04]  /*2ed00*/  STL.64 [R1+0x3f8], R22 ;  /* 0x0003f81601007387 */ /* 0x000fe80000100a00 */
[----:B----4-:R1:W-:Y:S04]  /*2ed10*/  STS.128 [R2], R16 ;  /* 0x0000001002007388 */ /* 0x0103e80000000c00 */
[----:B--2---:R2:W-:Y:S04]  /*2ed20*/  STS.128 [R2+0x80], R12 ;  /* 0x0000800c02007388 */ /* 0x0045e80000000c00 */
[----:B------:R-:W-:Y:S04]  /*2ed30*/  STS.128 [R2+0x100], R8 ;  /* 0x0001000802007388 */ /* 0x000fe80000000c00 */
[----:B---3--:R-:W-:Y:S01]  /*2ed40*/  STS.128 [R2+0x180], R4 ;  /* 0x0001800402007388 */ /* 0x008fe20000000c00 */
[----:B------:R-:W-:-:S06]  /*2ed50*/  NOP ;  /* 0x0000000000007918 */ /* 0x000fcc0000000000 */
[----:B------:R-:W3:Y:S01]  /*2ed60*/  LDS.128 R4, [R0] ;  /* 0x0000000000047984 */ /* 0x000ee20000000c00 */
[----:B-1----:R-:W-:Y:S02]  /*2ed70*/  IMAD.MOV.U32 R18, RZ, RZ, R64 ;  /* 0x000000ffff127224 */ /* 0x002fe400078e0040 */
[----:B------:R-:W-:Y:S01]  /*2ed80*/  IMAD.MOV.U32 R19, RZ, RZ, R65 ;  /* 0x000000ffff137224 */ /* 0x000fe200078e0041 */
[----:B------:R-:W-:Y:S01]  /*2ed90*/  MOV R65, R63 ;  /* 0x0000003f00417202 */ /* 0x000fe20000000f00 */
[----:B--2---:R-:W-:Y:S01]  /*2eda0*/  IMAD.MOV.U32 R14, RZ, RZ, R116 ;  /* 0x000000ffff0e7224 */ /* 0x004fe200078e0074 */
[----:B------:R-:W1:Y:S01]  /*2edb0*/  LDS.128 R20, [R3] ;  /* 0x0000000003147984 */ /* 0x000e620000000c00 */
[----:B------:R-:W-:Y:S01]  /*2edc0*/  IMAD.MOV.U32 R15, RZ, RZ, R117 ;  /* 0x000000ffff0f7224 */ /* 0x000fe200078e0075 */
[----:B------:R-:W-:Y:S01]  /*2edd0*/  MOV R117, R115 ;  /* 0x0000007300757202 */ /* 0x000fe20000000f00 */
[----:B------:R-:W-:Y:S01]  /*2ede0*/  IMAD.MOV.U32 R16, RZ, RZ, R60 ;  /* 0x000000ffff107224 */ /* 0x000fe200078e003c */
[----:B------:R-:W2:Y:S01]  /*2edf0*/  LDS.128 R8, [R172] ;  /* 0x00000000ac087984 */ /* 0x000ea20000000c00 */
[----:B------:R-:W-:-:S02]  /*2ee00*/  IMAD.MOV.U32 R17, RZ, RZ, R61 ;  /* 0x000000ffff117224 */ /* 0x000fc400078e003d */
[----:B------:R-:W-:Y:S02]  /*2ee10*/  IMAD.MOV.U32 R64, RZ, RZ, R62 ;  /* 0x000000ffff407224 */ /* 0x000fe400078e003e */
        /* <DEDUP_REMOVED lines=93> */
[----:B---3--:R-:W3:Y:S04]  /*2f3f0*/  LDL.LU R6, [R1+0xe8] ;  /* 0x0000e80001067983 */ /* 0x008ee80000300800 */
[----:B------:R-:W3:Y:S01]  /*2f400*/  LDL.LU R7, [R1+0xec] ;  /* 0x0000ec0001077983 */ /* 0x000ee20000300800 */
[----:B------:R-:W-:-:S02]  /*2f410*/  IMAD.MOV.U32 R8, RZ, RZ, R220 ;  /* 0x000000ffff087224 */ /* 0x000fc400078e00dc */
[----:B------:R-:W-:Y:S01]  /*2f420*/  IMAD.MOV.U32 R9, RZ, RZ, R221 ;  /* 0x000000ffff097224 */ /* 0x000fe200078e00dd */
[----:B------:R-:W1:Y:S01]  /*2f430*/  LDS.128 R28, [R3] ;  /* 0x00000000031c7984 */ /* 0x000e620000000c00 */
[----:B------:R-:W-:Y:S02]  /*2f440*/  IMAD.MOV.U32 R4, RZ, RZ, R222 ;  /* 0x000000ffff047224 */ /* 0x000fe400078e00de */
[----:B------:R-:W-:Y:S01]  /*2f450*/  IMAD.MOV.U32 R5, RZ, RZ, R223 ;  /* 0x000000ffff057224 */ /* 0x000fe200078e00df */
[----:B------:R-:W1:Y:S04]  /*2f460*/  LDS.128 R24, [R172] ;  /* 0x00000000ac187984 */ /* 0x000e680000000c00 */
[----:B------:R-:W-:Y:S04]  /*2f470*/  STL.64 [R1+0x440], R20 ;  /* 0x0004401401007387 */ /* 0x000fe80000100a00 */
[----:B------:R-:W-:Y:S04]  /*2f480*/  STL.64 [R1+0x448], R22 ;  /* 0x0004481601007387 */ /* 0x000fe80000100a00 */
        /* <DEDUP_REMOVED lines=14> */
[----:B-1----:R-:W-:Y:S01]  /*2f570*/  IMAD.MOV.U32 R18, RZ, RZ, R72 ;  /* 0x000000ffff127224 */ /* 0x002fe200078e0048 */
[----:B------:R-:W-:Y:S01]  /*2f580*/  MOV R17, R69 ;  /* 0x0000004500117202 */ /* 0x000fe20000000f00 */
[----:B------:R-:W-:Y:S01]  /*2f590*/  IMAD.MOV.U32 R19, RZ, RZ, R73 ;  /* 0x000000ffff137224 */ /* 0x000fe200078e0049 */
[----:B--2---:R-:W-:Y:S01]  /*2f5a0*/  MOV R13, R121 ;  /* 0x00000079000d7202 */ /* 0x004fe20000000f00 */
[----:B------:R-:W-:Y:S01]  /*2f5b0*/  IMAD.MOV.U32 R14, RZ, RZ, R124 ;  /* 0x000000ffff0e7224 */ /* 0x000fe200078e007c */
[----:B------:R-:W1:Y:S01]  /*2f5c0*/  LDS.128 R20, [R3] ;  /* 0x0000000003147984 */ /* 0x000e620000000c00 */
[----:B------:R-:W-:Y:S02]  /*2f5d0*/  IMAD.MOV.U32 R15, RZ, RZ, R125 ;  /* 0x000000ffff0f7224 */ /* 0x000fe400078e007d */
        /* <DEDUP_REMOVED lines=21> */
[----:B---3--:R3:W-:Y:S04]  /*2f730*/  STL.64 [R1+0x500], R4 ;  /* 0x0005000401007387 */ /* 0x0087e80000100a00 */
[----:B------:R-:W3:Y:S04]  /*2f740*/  LDS.128 R20, [R3] ;  /* 0x0000000003147984 */ /* 0x000ee80000000c00 */
[----:B------:R-:W-:Y:S04]  /*2f750*/  STL.64 [R1+0x508], R6 ;  /* 0x0005080601007387 */ /* 0x000fe80000100a00 */
[----:B------:R-:W3:Y:S04]  /*2f760*/  LDS.128 R16, [R172] ;  /* 0x00000000ac107984 */ /* 0x000ee80000000c00 */
[----:B----4-:R-:W-:Y:S04]  /*2f770*/  STL.64 [R1+0x410], R12 ;  /* 0x0004100c01007387 */ /* 0x010fe80000100a00 */
[----:B------:R-:W-:Y:S04]  /*2f780*/  STL.64 [R1+0x418], R14 ;  /* 0x0004180e01007387 */ /* 0x000fe80000100a00 */
[----:B------:R-:W4:Y:S01]  /*2f790*/  LDS.128 R12, [R252] ;  /* 0x00000000fc0c7984 */ /* 0x000f220000000c00 */
[----:B-1----:R-:W-:Y:S01]  /*2f7a0*/  IMAD.MOV.U32 R8, RZ, RZ, R152 ;  /* 0x000000ffff087224 */ /* 0x002fe200078e0098 */
[----:B------:R-:W-:Y:S01]  /*2f7b0*/  MOV R9, R153 ;  /* 0x0000009900097202 */ /* 0x000fe20000000f00 */
[----:B--2---:R-:W-:-:S02]  /*2f7c0*/  IMAD.MOV.U32 R10, RZ, RZ, R180 ;  /* 0x000000ffff0a7224 */ /* 0x004fc400078e00b4 */
[----:B------:R-:W-:Y:S01]  /*2f7d0*/  IMAD.MOV.U32 R11, RZ, RZ, R181 ;  /* 0x000000ffff0b7224 */ /* 0x000fe200078e00b5 */
[----:B---3--:R-:W-:Y:S01]  /*2f7e0*/  MOV R5, R41 ;  /* 0x0000002900057202 */ /* 0x008fe20000000f00 */
[----:B------:R-:W-:Y:S01]  /*2f7f0*/  IMAD.MOV.U32 R4, RZ, RZ, R40 ;  /* 0x000000ffff047224 */ /* 0x000fe200078e0028 */
[----:B------:R-:W-:-:S06]  /*2f800*/  NOP ;  /* 0x0000000000007918 */ /* 0x000fcc0000000000 */
[----:B------:R-:W-:Y:S04]  /*2f810*/  STL.64 [R1+0x430], R20 ;  /* 0x0004301401007387 */ /* 0x000fe80000100a00 */
        /* <DEDUP_REMOVED lines=9> */
[----:B--2---:R-:W4:Y:S04]  /*2f8b0*/  LDL.LU R18, [R1+0x810] ;  /* 0x0008100001127983 */ /* 0x004f280000300800 */
[----:B------:R-:W4:Y:S04]  /*2f8c0*/  LDL.LU R19, [R1+0x814] ;  /* 0x0008140001137983 */ /* 0x000f280000300800 */
[----:B---3--:R-:W2:Y:S04]  /*2f8d0*/  LDL.LU R12, [R1+0x7b8] ;  /* 0x0007b800010c7983 */ /* 0x008ea80000300800 */
[----:B------:R-:W2:Y:S04]  /*2f8e0*/  LDL.LU R13, [R1+0x7bc] ;  /* 0x0007bc00010d7983 */ /* 0x000ea80000300800 */
[----:B------:R-:W2:Y:S04]  /*2f8f0*/  LDL.LU R14, [R1+0x818] ;  /* 0x00081800010e7983 */ /* 0x000ea80000300800 */
[----:B------:R1:W-:Y:S04]  /*2f900*/  STS.128 [R2], R8 ;  /* 0x0000000802007388 */ /* 0x0003e80000000c00 */
[----:B------:R-:W2:Y:S04]  /*2f910*/  LDL.LU R15, [R1+0x81c] ;  /* 0x00081c00010f7983 */ /* 0x000ea80000300800 */
[----:B------:R3:W-:Y:S04]  /*2f920*/  STS.128 [R2+0x100], R4 ;  /* 0x0001000402007388 */ /* 0x0007e80000000c00 */
[----:B-1----:R-:W4:Y:S04]  /*2f930*/  LDL.LU R8, [R1+0x720] ;  /* 0x0007200001087983 */ /* 0x002f280000300800 */
[----:B------:R-:W4:Y:S04]  /*2f940*/  LDL.LU R9, [R1+0x724] ;  /* 0x0007240001097983 */ /* 0x000f280000300800 */
[----:B------:R-:W4:Y:S04]  /*2f950*/  LDL.LU R10, [R1+0x750] ;  /* 0x00075000010a7983 */ /* 0x000f280000300800 */
[----:B------:R-:W4:Y:S04]  /*2f960*/  LDL.LU R11, [R1+0x754] ;  /* 0x00075400010b7983 */ /* 0x000f280000300800 */
[----:B---3--:R-:W3:Y:S04]  /*2f970*/  LDL.LU R4, [R1+0x728] ;  /* 0x0007280001047983 */ /* 0x008ee80000300800 */
[----:B------:R-:W3:Y:S04]  /*2f980*/  LDL.LU R5, [R1+0x72c] ;  /* 0x00072c0001057983 */ /* 0x000ee80000300800 */
[----:B------:R-:W3:Y:S04]  /*2f990*/  LDL.LU R6, [R1+0x758] ;  /* 0x0007580001067983 */ /* 0x000ee80000300800 */
[----:B------:R-:W3:Y:S01]  /*2f9a0*/  LDL.LU R7, [R1+0x75c] ;  /* 0x00075c0001077983 */ /* 0x000ee20000300800 */
[----:B------:R-:W-:-:S02]  /*2f9b0*/  IMAD.MOV.U32 R180, RZ, RZ, R154 ;  /* 0x000000ffffb47224 */ /* 0x000fc400078e009a */
[----:B------:R-:W-:Y:S02]  /*2f9c0*/  IMAD.MOV.U32 R181, RZ, RZ, R155 ;  /* 0x000000ffffb57224 */ /* 0x000fe400078e009b */
[----:B------:R-:W-:Y:S02]  /*2f9d0*/  IMAD.MOV.U32 R44, RZ, RZ, R42 ;  /* 0x000000ffff2c7224 */ /* 0x000fe400078e002a */
[----:B------:R-:W-:Y:S01]  /*2f9e0*/  IMAD.MOV.U32 R45, RZ, RZ, R43 ;  /* 0x000000ffff2d7224 */ /* 0x000fe200078e002b */
        /* <DEDUP_REMOVED lines=16> */
[----:B--2---:R1:W-:Y:S04]  /*2faf0*/  STS.128 [R2+0x80], R12 ;  /* 0x0000800c02007388 */ /* 0x0043e80000000c00 */
[----:B-1----:R-:W2:Y:S04]  /*2fb00*/  LDL.LU R12, [R1+0x660] ;  /* 0x00066000010c7983 */ /* 0x002ea80000300800 */
[----:B------:R-:W2:Y:S04]  /*2fb10*/  LDL.LU R13, [R1+0x664] ;  /* 0x00066400010d7983 */ /* 0x000ea80000300800 */
[----:B------:R-:W2:Y:S04]  /*2fb20*/  LDL.LU R14, [R1+0x6b0] ;  /* 0x0006b000010e7983 */ /* 0x000ea80000300800 */
[----:B------:R-:W2:Y:S04]  /*2fb30*/  LDL.LU R15, [R1+0x6b4] ;  /* 0x0006b400010f7983 */ /* 0x000ea80000300800 */
[----:B----4-:R-:W-:Y:S04]  /*2fb40*/  STS.128 [R2+0x100], R8 ;  /* 0x0001000802007388 */ /* 0x010fe80000000c00 */
[----:B---3--:R1:W-:Y:S04]  /*2fb50*/  STS.128 [R2+0x180], R4 ;  /* 0x0001800402007388 */ /* 0x0083e80000000c00 */
[----:B-1----:R-:W3:Y:S04]  /*2fb60*/  LDL.LU R4, [R1+0x668] ;  /* 0x0006680001047983 */ /* 0x002ee80000300800 */
[----:B------:R-:W3:Y:S04]  /*2fb70*/  LDL.LU R5, [R1+0x66c] ;  /* 0x00066c0001057983 */ /* 0x000ee80000300800 */
[----:B------:R-:W3:Y:S04]  /*2fb80*/  LDL.LU R6, [R1+0x6b8] ;  /* 0x0006b80001067983 */ /* 0x000ee80000300800 */
[----:B------:R-:W3:Y:S04]  /*2fb90*/  LDL.LU R7, [R1+0x6bc] ;  /* 0x0006bc0001077983 */ /* 0x000ee80000300800 */
[----:B------:R-:W4:Y:S04]  /*2fba0*/  LDL.LU R8, [R1+0x350] ;  /* 0x0003500001087983 */ /* 0x000f280000300800 */
[----:B------:R-:W4:Y:S04]  /*2fbb0*/  LDL.LU R9, [R1+0x354] ;  /* 0x0003540001097983 */ /* 0x000f280000300800 */
[----:B------:R-:W4:Y:S04]  /*2fbc0*/  LDL.LU R10, [R1+0x5d0] ;  /* 0x0005d000010a7983 */ /* 0x000f280000300800 */
[----:B------:R-:W4:Y:S04]  /*2fbd0*/  LDL.LU R11, [R1+0x5d4] ;  /* 0x0005d400010b7983 */ /* 0x000f280000300800 */
[----:B------:R1:W-:Y:S01]  /*2fbe0*/  STS.128 [R2], R16 ;  /* 0x0000001002007388 */ /* 0x0003e20000000c00 */
[----:B------:R-:W-:-:S06]  /*2fbf0*/  NOP ;  /* 0x0000000000007918 */ /* 0x000fcc0000000000 */
[----:B------:R-:W1:Y:S04]  /*2fc00*/  LDS.128 R20, [R0] ;  /* 0x0000000000147984 */ /* 0x000e680000000c00 */
[----:B------:R-:W1:Y:S04]  /*2fc10*/  LDS.128 R28, [R3] ;  /* 0x00000000031c7984 */ /* 0x000e680000000c00 */
[----:B------:R-:W1:Y:S04]  /*2fc20*/  LDS.128 R24, [R172] ;  /* 0x00000000ac187984 */ /* 0x000e680000000c00 */
[----:B-1----:R-:W2:Y:S04]  /*2fc30*/  LDL.LU R16, [R1+0x358] ;  /* 0x0003580001107983 */ /* 0x002ea80000300800 */
[----:B------:R-:W2:Y:S04]  /*2fc40*/  LDL.LU R17, [R1+0x35c] ;  /* 0x00035c0001117983 */ /* 0x000ea80000300800 */
[----:B------:R-:W2:Y:S04]  /*2fc50*/  LDL.LU R18, [R1+0x5d8] ;  /* 0x0005d80001127983 */ /* 0x000ea80000300800 */
[----:B------:R-:W2:Y:S04]  /*2fc60*/  LDL.LU R19, [R1+0x5dc] ;  /* 0x0005dc0001137983 */ /* 0x000ea80000300800 */
[----:B------:R-:W-:Y:S04]  /*2fc70*/  STL.64 [R1+0x4e0], R20 ;  /* 0x0004e01401007387 */ /* 0x000fe80000100a00 */
        /* <DEDUP_REMOVED lines=9> */
[----:B---3--:R1:W-:Y:S04]  /*2fd10*/  STS.128 [R2+0x80], R4 ;  /* 0x0000800402007388 */ /* 0x0083e80000000c00 */
[----:B-1----:R-:W3:Y:S04]  /*2fd20*/  LDL.LU R4, [R1+0x130] ;  /* 0x0001300001047983 */ /* 0x002ee80000300800 */
[----:B------:R-:W3:Y:S04]  /*2fd30*/  LDL.LU R5, [R1+0x134] ;  /* 0x0001340001057983 */ /* 0x000ee80000300800 */
[----:B------:R-:W3:Y:S04]  /*2fd40*/  LDL.LU R6, [R1+0x1f0] ;  /* 0x0001f00001067983 */ /* 0x000ee80000300800 */
[----:B----4-:R1:W-:Y:S04]  /*2fd50*/  STS.128 [R2+0x100], R8 ;  /* 0x0001000802007388 */ /* 0x0103e80000000c00 */
[----:B------:R-:W3:Y:S04]  /*2fd60*/  LDL.LU R7, [R1+0x1f4] ;  /* 0x0001f40001077983 */ /* 0x000ee80000300800 */
[----:B-1----:R-:W4:Y:S04]  /*2fd70*/  LDL.LU R8, [R1+0x138] ;  /* 0x0001380001087983 */ /* 0x002f280000300800 */
[----:B------:R-:W4:Y:S04]  /*2fd80*/  LDL.LU R9, [R1+0x13c] ;  /* 0x00013c0001097983 */ /* 0x000f280000300800 */
[----:B------:R-:W4:Y:S04]  /*2fd90*/  LDL.LU R10, [R1+0x1f8] ;  /* 0x0001f800010a7983 */ /* 0x000f280000300800 */
[----:B------:R-:W4:Y:S04]  /*2fda0*/  LDL.LU R11, [R1+0x1fc] ;  /* 0x0001fc00010b7983 */ /* 0x000f280000300800 */
[----:B--2---:R1:W-:Y:S04]  /*2fdb0*/  STS.128 [R2], R12 ;  /* 0x0000000c02007388 */ /* 0x0043e80000000c00 */
[----:B------:R-:W-:Y:S01]  /*2fdc0*/  STS.128 [R2+0x180], R16 ;  /* 0x0001801002007388 */ /* 0x000fe20000000c00 */
[----:B------:R-:W-:-:S06]  /*2fdd0*/  NOP ;  /* 0x0000000000007918 */ /* 0x000fcc0000000000 */
[----:B------:R-:W2:Y:S04]  /*2fde0*/  LDS.128 R16, [R0] ;  /* 0x0000000000107984 */ /* 0x000ea80000000c00 */
[----:B------:R-:W2:Y:S04]  /*2fdf0*/  LDS.128 R24, [R3] ;  /* 0x0000000003187984 */ /* 0x000ea80000000c00 */
[----:B------:R-:W2:Y:S01]  /*2fe00*/  LDS.128 R20, [R172] ;  /* 0x00000000ac147984 */ /* 0x000ea20000000c00 */
[----:B-1----:R-:W-:-:S03]  /*2fe10*/  IMAD.MOV.U32 R14, RZ, RZ, R228 ;  /* 0x000000ffff0e7224 */ /* 0x002fc600078e00e4 */
[----:B--2---:R-:W-:Y:S04]  /*2fe20*/  STL.64 [R1+0x30], R16 ;  /* 0x0000301001007387 */ /* 0x004fe80000100a00 */
[----:B------:R-:W-:Y:S04]  /*2fe30*/  STL.64 [R1+0x38], R18 ;  /* 0x0000381201007387 */ /* 0x000fe80000100a00 */
[----:B------:R-:W1:Y:S01]  /*2fe40*/  LDS.128 R16, [R252] ;  /* 0x00000000fc107984 */ /* 0x000e620000000c00 */
[----:B------:R-:W-:Y:S01]  /*2fe50*/  IMAD.MOV.U32 R15, RZ, RZ, R229 ;  /* 0x000000ffff0f7224 */ /* 0x000fe200078e00e5 */
[----:B------:R-:W-:Y:S01]  /*2fe60*/  MOV R13, R129 ;  /* 0x00000081000d7202 */ /* 0x000fe20000000f00 */
[----:B------:R-:W-:Y:S01]  /*2fe70*/  IMAD.MOV.U32 R228, RZ, RZ, R130 ;  /* 0x000000ffffe47224 */ /* 0x000fe200078e0082 */
[----:B------:R-:W-:-:S06]  /*2fe80*/  NOP ;  /* 0x0000000000007918 */ /* 0x000fcc0000000000 */
[----:B------:R-:W-:Y:S02]  /*2fe90*/  IMAD.MOV.U32 R229, RZ, RZ, R131 ;  /* 0x000000ffffe57224 */ /* 0x000fe400078e0083 */
[----:B------:R-:W-:Y:S01]  /*2fea0*/  IMAD.MOV.U32 R12, RZ, RZ, R128 ;  /* 0x000000ffff0c7224 */ /* 0x000fe200078e0080 */
[----:B------:R-:W-:Y:S04]  /*2feb0*/  STL.64 [R1+0x20], R24 ;  /* 0x0000201801007387 */ /* 0x000fe80000100a00 */
[----:B------:R2:W-:Y:S04]  /*2fec0*/  STS.128 [R2+0x180], R228 ;  /* 0x000180e402007388 */ /* 0x0005e80000000c00 */
[----:B------:R-:W-:Y:S04]  /*2fed0*/  STL.64 [R1+0x28], R26 ;  /* 0x0000281a01007387 */ /* 0x000fe80000100a00 */
[----:B------:R-:W-:Y:S04]  /*2fee0*/  STL.64 [R1+0x10], R20 ;  /* 0x0000101401007387 */ /* 0x000fe80000100a00 */
[----:B------:R-:W-:Y:S01]  /*2fef0*/  STL.64 [R1+0x18], R22 ;  /* 0x0000181601007387 */ /* 0x000fe20000100a00 */
[----:B--2---:R-:W-:-:S03]  /*2ff00*/  LOP3.LUT R231, R0, 0x40, RZ, 0x3c, !PT ;  /* 0x0000004000e77812 */ /* 0x004fc600078e3cff */
[----:B------:R-:W-:Y:S04]  /*2ff10*/  STS.128 [R2+0x100], R12 ;  /* 0x0001000c02007388 */ /* 0x000fe80000000c00 */
[----:B-1----:R1:W-:Y:S04]  /*2ff20*/  STL.64 [R1], R16 ;  /* 0x0000001001007387 */ /* 0x0023e80000100a00 */
[----:B------:R2:W-:Y:S01]  /*2ff30*/  STL.64 [R1+0x8], R18 ;  /* 0x0000081201007387 */ /* 0x0005e20000100a00 */
[----:B-1----:R-:W-:Y:S01]  /*2ff40*/  IMAD.MOV.U32 R16, RZ, RZ, R156 ;  /* 0x000000ffff107224 */ /* 0x002fe200078e009c */
[----:B------:R-:W-:Y:S01]  /*2ff50*/  MOV R17, R157 ;  /* 0x0000009d00117202 */ /* 0x000fe20000000f00 */
[----:B--2---:R-:W-:-:S02]  /*2ff60*/  IMAD.MOV.U32 R18, RZ, RZ, R224 ;  /* 0x000000ffff127224 */ /* 0x004fc400078e00e0 */
[----:B------:R-:W-:Y:S01]  /*2ff70*/  IMAD.MOV.U32 R19, RZ, RZ, R225 ;  /* 0x000000ffff137224 */ /* 0x000fe200078e00e1 */
[----:B---3--:R1:W-:Y:S02]  /*2ff80*/  STS.128 [R2], R4 ;  /* 0x0000000402007388 */ /* 0x0083e40000000c00 */
[----:B-1----:R-:W-:Y:S01]  /*2ff90*/  IMAD.MOV.U32 R4, RZ, RZ, R80 ;  /* 0x000000ffff047224 */ /* 0x002fe200078e0050 */
[----:B------:R-:W-:Y:S01]  /*2ffa0*/  MOV R5, R81 ;  /* 0x0000005100057202 */ /* 0x000fe20000000f00 */
[----:B------:R-:W-:Y:S02]  /*2ffb0*/  IMAD.MOV.U32 R6, RZ, RZ, R84 ;  /* 0x000000ffff067224 */ /* 0x000fe400078e0054 */
[----:B------:R-:W-:Y:S01]  /*2ffc0*/  IMAD.MOV.U32 R7, RZ, RZ, R85 ;  /* 0x000000ffff077224 */ /* 0x000fe200078e0055 */
[----:B----4-:R-:W-:Y:S01]  /*2ffd0*/  STS.128 [R2+0x80], R8 ;  /* 0x0000800802007388 */ /* 0x010fe20000000c00 */
[----:B------:R-:W-:-:S06]  /*2ffe0*/  NOP ;  /* 0x0000000000007918 */ /* 0x000fcc0000000000 */
[----:B------:R-:W1:Y:S04]  /*2fff0*/  LDS.128 R220, [R0] ;  /* 0x0000000000dc7984 */ /* 0x000e680000000c00 */
[----:B------:R-:W-:Y:S04]  /*30000*/  LDS.128 R208, [R3] ;  /* 0x0000000003d07984 */ /* 0x000fe80000000c00 */
[----:B------:R-:W-:Y:S04]  /*30010*/  LDS.128 R12, [R231] ;  /* 0x00000000e70c7984 */ /* 0x000fe80000000c00 */
[----:B------:R-:W-:Y:S01]  /*30020*/  LDS.128 R8, [R252] ;  /* 0x00000000fc087984 */ /* 0x000fe20000000c00 */
[----:B------:R-:W-:-:S06]  /*30030*/  NOP ;  /* 0x0000000000007918 */ /* 0x000fcc0000000000 */
[----:B------:R2:W-:Y:S04]  /*30040*/  STS.128 [R2+0x100], R4 ;  /* 0x0001000402007388 */ /* 0x0005e80000000c00 */
[----:B------:R3:W-:Y:S04]  /*30050*/  STS.128 [R2], R16 ;  /* 0x0000001002007388 */ /* 0x0007e80000000c00 */
[----:B--2---:R-:W2:Y:S04]  /*30060*/  LDL.LU R4, [R1+0x820] ;  /* 0x0008200001047983 */ /* 0x004ea80000300800 */
[----:B------:R-:W2:Y:S04]  /*30070*/  LDL.LU R5, [R1+0x824] ;  /* 0x0008240001057983 */ /* 0x000ea80000300800 */
[----:B------:R-:W2:Y:S04]  /*30080*/  LDL.LU R6, [R1+0x870] ;  /* 0x0008700001067983 */ /* 0x000ea80000300800 */
[----:B------:R-:W2:Y:S04]  /*30090*/  LDL.LU R7, [R1+0x874] ;  /* 0x0008740001077983 */ /* 0x000ea80000300800 */
[----:B---3--:R-:W3:Y:S04]  /*300a0*/  LDL.LU R16, [R1+0x828] ;  /* 0x0008280001107983 */ /* 0x008ee80000300800 */
[----:B------:R-:W3:Y:S04]  /*300b0*/  LDL.LU R17, [R1+0x82c] ;  /* 0x00082c0001117983 */ /* 0x000ee80000300800 */
[----:B------:R-:W3:Y:S04]  /*300c0*/  LDL.LU R18, [R1+0x878] ;  /* 0x0008780001127983 */ /* 0x000ee80000300800 */
[----:B------:R-:W3:Y:S01]  /*300d0*/  LDL.LU R19, [R1+0x87c] ;  /* 0x00087c0001137983 */ /* 0x000ee20000300800 */
[----:B------:R-:W-:-:S02]  /*300e0*/  IMAD.MOV.U32 R224, RZ, RZ, R158 ;  /* 0x000000ffffe07224 */ /* 0x000fc400078e009e */
[----:B------:R-:W-:Y:S01]  /*300f0*/  IMAD.MOV.U32 R225, RZ, RZ, R159 ;  /* 0x000000ffffe17224 */ /* 0x000fe200078e009f */
[----:B------:R-:W4:Y:S01]  /*30100*/  LDL.LU R20, [R1+0x7a0] ;  /* 0x0007a00001147983 */ /* 0x000f220000300800 */
[----:B------:R-:W-:Y:S02]  /*30110*/  IMAD.MOV.U32 R84, RZ, RZ, R82 ;  /* 0x000000ffff547224 */ /* 0x000fe400078e0052 */
[----:B------:R-:W-:Y:S01]  /*30120*/  IMAD.MOV.U32 R85, RZ, RZ, R83 ;  /* 0x000000ffff557224 */ /* 0x000fe200078e0053 */
[----:B------:R-:W4:Y:S04]  /*30130*/  LDL.LU R21, [R1+0x7a4] ;  /* 0x0007a40001157983 */ /* 0x000f280000300800 */
[----:B------:R-:W4:Y:S04]  /*30140*/  LDL.LU R22, [R1+0x7d0] ;  /* 0x0007d00001167983 */ /* 0x000f280000300800 */
[----:B------:R-:W-:Y:S04]  /*30150*/  STS.128 [R2+0x80], R224 ;  /* 0x000080e002007388 */ /* 0x000fe80000000c00 */
[----:B------:R-:W-:Y:S01]  /*30160*/  STS.128 [R2+0x180], R84 ;  /* 0x0001805402007388 */ /* 0x000fe20000000c00 */
[----:B------:R-:W-:-:S06]  /*30170*/  NOP ;  /* 0x0000000000007918 */ /* 0x000fcc0000000000 */
[----:B------:R-:W4:Y:S04]  /*30180*/  LDL.LU R23, [R1+0x7d4] ;  /* 0x0007d40001177983 */ /* 0x000f280000300800 */
[----:B------:R-:W4:Y:S04]  /*30190*/  LDL.LU R40, [R1+0x7a8] ;  /* 0x0007a80001287983 */ /* 0x000f280000300800 */
[----:B------:R-:W4:Y:S04]  /*301a0*/  LDL.LU R41, [R1+0x7ac] ;  /* 0x0007ac0001297983 */ /* 0x000f280000300800 */
[----:B------:R-:W1:Y:S04]  /*301b0*/  LDS.128 R36, [R0] ;  /* 0x0000000000247984 */ /* 0x000e680000000c00 */
[----:B------:R-:W1:Y:S04]  /*301c0*/  LDS.128 R32, [R3] ;  /* 0x0000000003207984 */ /* 0x000e680000000c00 */
[----:B------:R-:W1:Y:S04]  /*301d0*/  LDS.128 R28, [R231] ;  /* 0x00000000e71c7984 */ /* 0x000e680000000c00 */
[----:B------:R-:W1:Y:S01]  /*301e0*/  LDS.128 R24, [R252] ;  /* 0x00000000fc187984 */ /* 0x000e620000000c00 */
[----:B------:R-:W-:-:S06]  /*301f0*/  NOP ;  /* 0x0000000000007918 */ /* 0x000fcc0000000000 */
[----:B------:R-:W4:Y:S04]  /*30200*/  LDL.LU R42, [R1+0x7d8] ;  /* 0x0007d800012a7983 */ /* 0x000f280000300800 */
[----:B------:R-:W4:Y:S04]  /*30210*/  LDL.LU R43, [R1+0x7dc] ;  /* 0x0007dc00012b7983 */ /* 0x000f280000300800 */
[----:B--2---:R2:W-:Y:S04]  /*30220*/  STS.128 [R2], R4 ;  /* 0x0000000402007388 */ /* 0x0045e80000000c00 */
[----:B--2---:R-:W2:Y:S04]  /*30230*/  LDL.LU R4, [R1+0x700] ;  /* 0x0007000001047983 */ /* 0x004ea80000300800 */
[----:B------:R-:W2:Y:S04]  /*30240*/  LDL.LU R5, [R1+0x704] ;  /* 0x0007040001057983 */ /* 0x000ea80000300800 */
[----:B------:R-:W2:Y:S04]  /*30250*/  LDL.LU R6, [R1+0x730] ;  /* 0x0007300001067983 */ /* 0x000ea80000300800 */
[----:B---3--:R3:W-:Y:S04]  /*30260*/  STS.128 [R2+0x80], R16 ;  /* 0x0000801002007388 */ /* 0x0087e80000000c00 */
[----:B------:R-:W2:Y:S04]  /*30270*/  LDL.LU R7, [R1+0x734] ;  /* 0x0007340001077983 */ /* 0x000ea80000300800 */
[----:B---3--:R-:W3:Y:S04]  /*30280*/  LDL.LU R16, [R1+0x708] ;  /* 0x0007080001107983 */ /* 0x008ee80000300800 */
[----:B------:R-:W3:Y:S04]  /*30290*/  LDL.LU R17, [R1+0x70c] ;  /* 0x00070c0001117983 */ /* 0x000ee80000300800 */
[----:B------:R-:W3:Y:S04]  /*302a0*/  LDL.LU R18, [R1+0x738] ;  /* 0x0007380001127983 */ /* 0x000ee80000300800 */
[----:B------:R-:W3:Y:S04]  /*302b0*/  LDL.LU R19, [R1+0x73c] ;  /* 0x00073c0001137983 */ /* 0x000ee80000300800 */
[----:B----4-:R4:W-:Y:S04]  /*302c0*/  STS.128 [R2+0x100], R20 ;  /* 0x0001001402007388 */ /* 0x0109e80000000c00 */
[----:B----4-:R-:W4:Y:S04]  /*302d0*/  LDL.LU R20, [R1+0x600] ;  /* 0x0006000001147983 */ /* 0x010f280000300800 */
[----:B------:R-:W4:Y:S04]  /*302e0*/  LDL.LU R21, [R1+0x604] ;  /* 0x0006040001157983 */ /* 0x000f280000300800 */
[----:B------:R-:W4:Y:S04]  /*302f0*/  LDL.LU R22, [R1+0x690] ;  /* 0x0006900001167983 */ /* 0x000f280000300800 */
[----:B------:R-:W-:Y:S01]  /*30300*/  STS.128 [R2+0x180], R40 ;  /* 0x0001802802007388 */ /* 0x000fe20000000c00 */
[----:B------:R-:W-:-:S06]  /*30310*/  NOP ;  /* 0x0000000000007918 */ /* 0x000fcc0000000000 */
[----:B------:R-:W4:Y:S04]  /*30320*/  LDL.LU R23, [R1+0x694] ;  /* 0x0006940001177983 */ /* 0x000f280000300800 */
[----:B------:R-:W4:Y:S04]  /*30330*/  LDL.LU R56, [R1+0x608] ;  /* 0x0006080001387983 */ /* 0x000f280000300800 */
[----:B------:R-:W4:Y:S04]  /*30340*/  LDL.LU R57, [R1+0x60c] ;  /* 0x00060c0001397983 */ /* 0x000f280000300800 */
[----:B------:R-:W1:Y:S04]  /*30350*/  LDS.128 R52, [R0] ;  /* 0x0000000000347984 */ /* 0x000e680000000c00 */
[----:B------:R-:W-:Y:S04]  /*30360*/  LDS.128 R48, [R3] ;  /* 0x0000000003307984 */ /* 0x000fe80000000c00 */
[----:B------:R-:W-:Y:S04]  /*30370*/  LDS.128 R44, [R231] ;  /* 0x00000000e72c7984 */ /* 0x000fe80000000c00 */
[----:B------:R-:W-:Y:S01]  /*30380*/  LDS.128 R40, [R252] ;  /* 0x00000000fc287984 */ /* 0x000fe20000000c00 */
        /* <DEDUP_REMOVED lines=13> */
[----:B----4-:R4:W-:Y:S02]  /*30460*/  STS.128 [R2+0x100], R20 ;  /* 0x0001001402007388 */ /* 0x0109e40000000c00 */
[----:B----4-:R-:W-:Y:S01]  /*30470*/  IMAD.MOV.U32 R20, RZ, RZ, R236 ;  /* 0x000000ffff147224 */ /* 0x010fe200078e00ec */
[----:B------:R-:W-:Y:S01]  /*30480*/  LOP3.LUT R236, R0, 0x20, RZ, 0x3c, !PT ;  /* 0x0000002000ec7812 */ /* 0x000fe200078e3cff */
[----:B------:R-:W-:Y:S01]  /*30490*/  IMAD.MOV.U32 R22, RZ, RZ, R244 ;  /* 0x000000ffff167224 */ /* 0x000fe200078e00f4 */
[----:B------:R-:W-:Y:S01]  /*304a0*/  MOV R21, R237 ;  /* 0x000000ed00157202 */ /* 0x000fe20000000f00 */
[----:B------:R-:W-:-:S02]  /*304b0*/  IMAD.MOV.U32 R23, RZ, RZ, R245 ;  /* 0x000000ffff177224 */ /* 0x000fc400078e00f5 */
[----:B------:R-:W-:Y:S02]  /*304c0*/  IMAD.MOV.U32 R244, RZ, RZ, R238 ;  /* 0x000000fffff47224 */ /* 0x000fe400078e00ee */
[----:B------:R-:W-:Y:S01]  /*304d0*/  IMAD.MOV.U32 R245, RZ, RZ, R239 ;  /* 0x000000fffff57224 */ /* 0x000fe200078e00ef */
[----:B------:R-:W-:Y:S01]  /*304e0*/  STS.128 [R2+0x180], R56 ;  /* 0x0001803802007388 */ /* 0x000fe20000000c00 */
[----:B------:R-:W-:-:S06]  /*304f0*/  NOP ;  /* 0x0000000000007918 */ /* 0x000fcc0000000000 */
[----:B------:R-:W4:Y:S04]  /*30500*/  LDS.128 R68, [R0] ;  /* 0x0000000000447984 */ /* 0x000f280000000c00 */
[----:B------:R-:W-:Y:S04]  /*30510*/  LDS.128 R64, [R236] ;  /* 0x00000000ec407984 */ /* 0x000fe80000000c00 */
[----:B------:R-:W-:Y:S04]  /*30520*/  LDS.128 R60, [R231] ;  /* 0x00000000e73c7984 */ /* 0x000fe80000000c00 */
[----:B------:R-:W-:Y:S01]  /*30530*/  LDS.128 R56, [R252] ;  /* 0x00000000fc387984 */ /* 0x000fe20000000c00 */
[----:B------:R-:W-:-:S06]  /*30540*/  NOP ;  /* 0x0000000000007918 */ /* 0x000fcc0000000000 */
[----:B------:R-:W-:Y:S04]  /*30550*/  STS.128 [R2+0x100], R20 ;  /* 0x0001001402007388 */ /* 0x000fe80000000c00 */
[----:B------:R-:W-:Y:S04]  /*30560*/  STS.128 [R2+0x180], R244 ;  /* 0x000180f402007388 */ /* 0x000fe80000000c00 */
[----:B--2---:R2:W-:Y:S02]  /*30570*/  STS.128 [R2], R4 ;  /* 0x0000000402007388 */ /* 0x0045e40000000c00 */
[----:B--2---:R-:W-:Y:S01]  /*30580*/  IMAD.MOV.U32 R4, RZ, RZ, R88 ;  /* 0x000000ffff047224 */ /* 0x004fe200078e0058 */
[----:B------:R-:W-:Y:S01]  /*30590*/  MOV R5, R89 ;  /* 0x0000005900057202 */ /* 0x000fe20000000f00 */
[----:B------:R-:W-:-:S02]  /*305a0*/  IMAD.MOV.U32 R6, RZ, RZ, R216 ;  /* 0x000000ffff067224 */ /* 0x000fc400078e00d8 */
[----:B------:R-:W-:Y:S01]  /*305b0*/  IMAD.MOV.U32 R7, RZ, RZ, R217 ;  /* 0x000000ffff077224 */ /* 0x000fe200078e00d9 */
[----:B---3--:R-:W-:Y:S01]  /*305c0*/  STS.128 [R2+0x80], R16 ;  /* 0x0000801002007388 */ /* 0x008fe20000000c00 */
[----:B------:R-:W-:-:S06]  /*305d0*/  NOP ;  /* 0x0000000000007918 */ /* 0x000fcc0000000000 */
[----:B------:R-:W2:Y:S04]  /*305e0*/  LDS.128 R80, [R0] ;  /* 0x0000000000507984 */ /* 0x000ea80000000c00 */
[----:B------:R-:W-:Y:S04]  /*305f0*/  LDS.128 R76, [R236] ;  /* 0x00000000ec4c7984 */ /* 0x000fe80000000c00 */
[----:B------:R-:W-:Y:S04]  /*30600*/  LDS.128 R20, [R231] ;  /* 0x00000000e7147984 */ /* 0x000fe80000000c00 */
[----:B------:R-:W-:Y:S01]  /*30610*/  LDS.128 R16, [R252] ;  /* 0x00000000fc107984 */ /* 0x000fe20000000c00 */
[----:B------:R-:W-:-:S06]  /*30620*/  NOP ;  /* 0x0000000000007918 */ /* 0x000fcc0000000000 */
[----:B------:R3:W-:Y:S04]  /*30630*/  STS.128 [R2+0x100], R4 ;  /* 0x0001000402007388 */ /* 0x0007e80000000c00 */
[----:B---3--:R-:W3:Y:S04]  /*30640*/  LDL.LU R4, [R1+0x8b0] ;  /* 0x0008b00001047983 */ /* 0x008ee80000300800 */
[----:B------:R-:W3:Y:S04]  /*30650*/  LDL.LU R5, [R1+0x8b4] ;  /* 0x0008b40001057983 */ /* 0x000ee80000300800 */
[----:B------:R-:W3:Y:S04]  /*30660*/  LDL.LU R6, [R1+0x8a0] ;  /* 0x0008a00001067983 */ /* 0x000ee80000300800 */
[----:B------:R-:W3:Y:S01]  /*30670*/  LDL.LU R7, [R1+0x8a4] ;  /* 0x0008a40001077983 */ /* 0x000ee20000300800 */
[----:B------:R-:W-:Y:S01]  /*30680*/  IMAD.MOV.U32 R72, RZ, RZ, R232 ;  /* 0x000000ffff487224 */ /* 0x000fe200078e00e8 */
[----:B------:R-:W-:Y:S01]  /*30690*/  MOV R73, R233 ;  /* 0x000000e900497202 */ /* 0x000fe20000000f00 */
[----:B------:R-:W-:-:S02]  /*306a0*/  IMAD.MOV.U32 R74, RZ, RZ, R240 ;  /* 0x000000ffff4a7224 */ /* 0x000fc400078e00f0 */
[----:B------:R-:W-:-:S05]  /*306b0*/  IMAD.MOV.U32 R75, RZ, RZ, R241 ;  /* 0x000000ffff4b7224 */ /* 0x000fca00078e00f1 */
[----:B------:R1:W-:Y:S01]  /*306c0*/  STS.128 [R2], R72 ;  /* 0x0000004802007388 */ /* 0x0003e20000000c00 */
[----:B------:R-:W-:Y:S02]  /*306d0*/  IMAD.MOV.U32 R240, RZ, RZ, R234 ;  /* 0x000000fffff07224 */ /* 0x000fe400078e00ea */
[----:B------:R-:W-:Y:S02]  /*306e0*/  IMAD.MOV.U32 R241, RZ, RZ, R235 ;  /* 0x000000fffff17224 */ /* 0x000fe400078e00eb */
[----:B------:R-:W-:Y:S02]  /*306f0*/  IMAD.MOV.U32 R216, RZ, RZ, R90 ;  /* 0x000000ffffd87224 */ /* 0x000fe400078e005a */
[----:B------:R-:W-:Y:S01]  /*30700*/  IMAD.MOV.U32 R217, RZ, RZ, R91 ;  /* 0x000000ffffd97224 */ /* 0x000fe200078e005b */
[----:B-1----:R-:W2:Y:S04]  /*30710*/  LDL.LU R72, [R1+0x8b8] ;  /* 0x0008b80001487983 */ /* 0x002ea80000300800 */
[----:B------:R-:W2:Y:S04]  /*30720*/  LDL.LU R73, [R1+0x8bc] ;  /* 0x0008bc0001497983 */ /* 0x000ea80000300800 */
[----:B------:R-:W2:Y:S04]  /*30730*/  LDL.LU R74, [R1+0x8a8] ;  /* 0x0008a800014a7983 */ /* 0x000ea80000300800 */
[----:B------:R-:W2:Y:S04]  /*30740*/  LDL.LU R75, [R1+0x8ac] ;  /* 0x0008ac00014b7983 */ /* 0x000ea80000300800 */
[----:B------:R-:W4:Y:S04]  /*30750*/  LDL.LU R84, [R1+0x860] ;  /* 0x0008600001547983 */ /* 0x000f280000300800 */
[----:B------:R-:W4:Y:S04]  /*30760*/  LDL.LU R85, [R1+0x864] ;  /* 0x0008640001557983 */ /* 0x000f280000300800 */
[----:B------:R-:W4:Y:S04]  /*30770*/  LDL.LU R86, [R1+0x850] ;  /* 0x0008500001567983 */ /* 0x000f280000300800 */
[----:B------:R-:W4:Y:S04]  /*30780*/  LDL.LU R87, [R1+0x854] ;  /* 0x0008540001577983 */ /* 0x000f280000300800 */
[----:B------:R-:W-:Y:S04]  /*30790*/  STS.128 [R2+0x80], R240 ;  /* 0x000080f002007388 */ /* 0x000fe80000000c00 */
[----:B------:R-:W-:Y:S01]  /*307a0*/  STS.128 [R2+0x180], R216 ;  /* 0x000180d802007388 */ /* 0x000fe20000000c00 */
[----:B------:R-:W-:-:S06]  /*307b0*/  NOP ;  /* 0x0000000000007918 */ /* 0x000fcc0000000000 */
        /* <DEDUP_REMOVED lines=9> */
[----:B---3--:R3:W-:Y:S04]  /*30850*/  STS.128 [R2], R4 ;  /* 0x0000000402007388 */ /* 0x0087e80000000c00 */
        /* <DEDUP_REMOVED lines=8> */
[----:B----4-:R4:W-:Y:S04]  /*308e0*/  STS.128 [R2+0x100], R84 ;  /* 0x0001005402007388 */ /* 0x0109e80000000c00 */
[----:B------:R-:W2:Y:S04]  /*308f0*/  LDL.LU R75, [R1+0x7fc] ;  /* 0x0007fc00014b7983 */ /* 0x000ea80000300800 */
[----:B----4-:R-:W4:Y:S04]  /*30900*/  LDL.LU R84, [R1+0x790] ;  /* 0x0007900001547983 */ /* 0x010f280000300800 */
[----:B------:R-:W4:Y:S04]  /*30910*/  LDL.LU R85, [R1+0x794] ;  /* 0x0007940001557983 */ /* 0x000f280000300800 */
[----:B------:R-:W4:Y:S04]  /*30920*/  LDL.LU R86, [R1+0x780] ;  /* 0x0007800001567983 */ /* 0x000f280000300800 */
[----:B------:R-:W4:Y:S04]  /*30930*/  LDL.LU R87, [R1+0x784] ;  /* 0x0007840001577983 */ /* 0x000f280000300800 */
[----:B------:R-:W4:Y:S04]  /*30940*/  LDL.LU R120, [R1+0x798] ;  /* 0x0007980001787983 */ /* 0x000f280000300800 */
[----:B------:R-:W-:Y:S01]  /*30950*/  STS.128 [R2+0x180], R104 ;  /* 0x0001806802007388 */ /* 0x000fe20000000c00 */
[----:B------:R-:W-:-:S06]  /*30960*/  NOP ;  /* 0x0000000000007918 */ /* 0x000fcc0000000000 */
        /* <DEDUP_REMOVED lines=24> */
[----:B------:R-:W4:Y:S04]  /*30af0*/  LDL.LU R137, [R1+0x65c] ;  /* 0x00065c0001897983 */ /* 0x000f280000300800 */
[----:B------:R-:W-:Y:S01]  /*30b00*/  STS.128 [R2+0x180], R120 ;  /* 0x0001807802007388 */ /* 0x000fe20000000c00 */
[----:B------:R-:W-:-:S06]  /*30b10*/  NOP ;  /* 0x0000000000007918 */ /* 0x000fcc0000000000 */
        /* <DEDUP_REMOVED lines=78> */
[----:B------:R-:W4:Y:S04]  /*31000*/  LDL.LU R186, [R1+0x768] ;  /* 0x0007680001ba7983 */ /* 0x000f280000300800 */
[----:B------:R-:W4:Y:S04]  /*31010*/  LDL.LU R187, [R1+0x76c] ;  /* 0x00076c0001bb7983 */ /* 0x000f280000300800 */
[----:B------:R-:W1:Y:S04]  /*31020*/  LDS.128 R180, [R0] ;  /* 0x0000000000b47984 */ /* 0x000e680000000c00 */
[----:B------:R-:W-:Y:S04]  /*31030*/  LDS.128 R172, [R236] ;  /* 0x00000000ecac7984 */ /* 0x000fe80000000c00 */
[----:B------:R-:W-:Y:S04]  /*31040*/  LDS.128 R168, [R231] ;  /* 0x00000000e7a87984 */ /* 0x000fe80000000c00 */
[----:B------:R-:W-:Y:S01]  /*31050*/  LDS.128 R176, [R252] ;  /* 0x00000000fcb07984 */ /* 0x000fe20000000c00 */
[----:B------:R-:W-:-:S06]  /*31060*/  NOP ;  /* 0x0000000000007918 */ /* 0x000fcc0000000000 */
[----:B---3--:R3:W-:Y:S04]  /*31070*/  STS.128 [R2], R4 ;  /* 0x0000000402007388 */ /* 0x0087e80000000c00 */
[----:B---3--:R-:W3:Y:S04]  /*31080*/  LDL.LU R4, [R1+0x6d0] ;  /* 0x0006d00001047983 */ /* 0x008ee80000300800 */
[----:B------:R-:W3:Y:S01]  /*31090*/  LDL.LU R5, [R1+0x6d4] ;  /* 0x0006d40001057983 */ /* 0x000ee20000300800 */
[----:B------:R-:W-:Y:S01]  /*310a0*/  IMAD.MOV.U32 R6, RZ, RZ, R248 ;  /* 0x000000ffff067224 */ /* 0x000fe200078e00f8 */
[----:B------:R-:W-:-:S02]  /*310b0*/  MOV R7, R249 ;  /* 0x000000f900077202 */ /* 0x000fc40000000f00 */
[----:B------:R-:W3:Y:S04]  /*310c0*/  LDL.LU R248, [R1+0x6d8] ;  /* 0x0006d80001f87983 */ /* 0x000ee80000300800 */
[----:B------:R-:W3:Y:S04]  /*310d0*/  LDL.LU R249, [R1+0x6dc] ;  /* 0x0006dc0001f97983 */ /* 0x000ee80000300800 */
[----:B--2---:R2:W-:Y:S04]  /*310e0*/  STS.128 [R2+0x80], R72 ;  /* 0x0000804802007388 */ /* 0x0045e80000000c00 */
[----:B--2---:R-:W2:Y:S04]  /*310f0*/  LDL.LU R72, [R1+0x630] ;  /* 0x0006300001487983 */ /* 0x004ea80000300800 */
[----:B------:R-:W2:Y:S04]  /*31100*/  LDL.LU R73, [R1+0x634] ;  /* 0x0006340001497983 */ /* 0x000ea80000300800 */
[----:B------:R-:W2:Y:S04]  /*31110*/  LDL.LU R74, [R1+0x620] ;  /* 0x00062000014a7983 */ /* 0x000ea80000300800 */
[----:B------:R-:W2:Y:S04]  /*31120*/  LDL.LU R75, [R1+0x624] ;  /* 0x00062400014b7983 */ /* 0x000ea80000300800 */
[----:B----4-:R-:W-:Y:S04]  /*31130*/  STS.128 [R2+0x100], R84 ;  /* 0x0001005402007388 */ /* 0x010fe80000000c00 */
        /* <DEDUP_REMOVED lines=17> */
[----:B------:R-:W-:Y:S04]  /*31250*/  STS.128 [R2+0x80], R248 ;  /* 0x000080f802007388 */ /* 0x000fe80000000c00 */
[----:B--2---:R-:W-:Y:S04]  /*31260*/  STS.128 [R2+0x100], R72 ;  /* 0x0001004802007388 */ /* 0x004fe80000000c00 */
[----:B----4-:R-:W-:Y:S01]  /*31270*/  STS.128 [R2+0x180], R196 ;  /* 0x000180c402007388 */ /* 0x010fe20000000c00 */
[----:B------:R-:W-:-:S06]  /*31280*/  NOP ;  /* 0x0000000000007918 */ /* 0x000fcc0000000000 */
[----:B------:R-:W2:Y:S04]  /*31290*/  LDS.128 R72, [R0] ;  /* 0x0000000000487984 */ /* 0x000ea80000000c00 */
[----:B------:R-:W-:Y:S04]  /*312a0*/  LDS.128 R196, [R236] ;  /* 0x00000000ecc47984 */ /* 0x000fe80000000c00 */
[----:B------:R-:W-:Y:S04]  /*312b0*/  LDS.128 R200, [R231] ;  /* 0x00000000e7c87984 */ /* 0x000fe80000000c00 */
[----:B------:R-:W-:Y:S01]  /*312c0*/  LDS.128 R204, [R252] ;  /* 0x00000000fccc7984 */ /* 0x000fe20000000c00 */
[----:B------:R-:W-:-:S06]  /*312d0*/  NOP ;  /* 0x0000000000007918 */ /* 0x000fcc0000000000 */
[----:B---3--:R3:W-:Y:S04]  /*312e0*/  STS.128 [R2], R4 ;  /* 0x0000000402007388 */ /* 0x0087e80000000c00 */
[----:B---3--:R-:W3:Y:S04]  /*312f0*/  LDL.LU R4, [R1+0x588] ;  /* 0x0005880001047983 */ /* 0x008ee80000300800 */
[----:B------:R-:W3:Y:S04]  /*31300*/  LDL.LU R5, [R1+0x58c] ;  /* 0x00058c0001057983 */ /* 0x000ee80000300800 */
[----:B------:R-:W4:Y:S04]  /*31310*/  LDL.LU R230, [R1+0x304] ;  /* 0x0003040001e67983 */ /* 0x000f280000300800 */
        /* <DEDUP_REMOVED lines=15> */
[----:B------:R-:W3:Y:S01]  /*31410*/  LDL.LU R247, [R1+0x90] ;  /* 0x0000900001f77983 */ /* 0x000ee20000300800 */
[----:B------:R-:W-:-:S03]  /*31420*/  ISETP.GE.AND P0, PT, R225, c[0x0][0x17c], PT ;  /* 0x00005f00e1007a0c */ /* 0x000fc60003f06270 */
[----:B------:R-:W3:Y:S01]  /*31430*/  LDL.LU R237, [R1+0x70] ;  /* 0x0000700001ed7983 */ /* 0x000ee20000300800 */
[----:B----4-:R-:W-:-:S04]  /*31440*/  ISETP.GE.AND P2, PT, R230, c[0x0][0x178], PT ;  /* 0x00005e00e6007a0c */ /* 0x010fc80003f46270 */
[C---:B------:R-:W-:Y:S01]  /*31450*/  ISETP.LT.AND P2, PT, R225.reuse, c[0x0][0x17c], !P2 ;  /* 0x00005f00e1007a0c */ /* 0x040fe20005741270 */
[----:B--2---:R2:W-:Y:S02]  /*31460*/  STS.128 [R2+0x180], R216 ;  /* 0x000180d802007388 */ /* 0x0045e40000000c00 */
[----:B--2---:R-:W-:Y:S02]  /*31470*/  IMAD R217, R225, c[0x0][0x198], RZ ;  /* 0x00006600e1d97a24 */ /* 0x004fe400078e02ff */
[----:B------:R-:W2:Y:S04]  /*31480*/  LDL.LU R225, [R1+0xc4] ;  /* 0x0000c40001e17983 */ /* 0x000ea80000300800 */
[----:B------:R-:W4:Y:S04]  /*31490*/  LDL.LU R226, [R1+0xa4] ;  /* 0x0000a40001e27983 */ /* 0x000f280000300800 */
[----:B---3--:R3:W-:Y:S04]  /*314a0*/  STS.128 [R2+0x80], R4 ;  /* 0x0000800402007388 */ /* 0x0087e80000000c00 */
[----:B------:R1:W-:Y:S04]  /*314b0*/  STS.128 [R2+0x100], R212 ;  /* 0x000100d402007388 */ /* 0x0003e80000000c00 */
[----:B------:R-:W4:Y:S04]  /*314c0*/  LDL.LU R233, [R1+0x1110] ;  /* 0x0011100001e97983 */ /* 0x000f280000300800 */
[----:B------:R-:W4:Y:S01]  /*314d0*/  LDL.LU R239, [R1+0x94] ;  /* 0x0000940001ef7983 */ /* 0x000f220000300800 */
[----:B---3--:R-:W-:-:S03]  /*314e0*/  IMAD R5, R230, c[0x0][0x194], RZ ;  /* 0x00006500e6057a24 */ /* 0x008fc600078e02ff */
[----:B------:R-:W3:Y:S01]  /*314f0*/  LDL.LU R238, [R1+0x74] ;  /* 0x0000740001ee7983 */ /* 0x000ee20000300800 */
[----:B------:R-:W-:Y:S01]  /*31500*/  IMAD.MOV.U32 R6, RZ, RZ, c[0x0][0x194] ;  /* 0x00006500ff067624 */ /* 0x000fe200078e00ff */
[----:B------:R-:W-:-:S03]  /*31510*/  LEA R4, P3, R5, c[0x0][0x170], 0x2 ;  /* 0x00005c0005047a11 */ /* 0x000fc600078610ff */
[C---:B------:R-:W-:Y:S01]  /*31520*/  IMAD R3, R6.reuse, 0x20, R5 ;  /* 0x0000002006037824 */ /* 0x040fe200078e0205 */
[----:B------:R-:W3:Y:S03]  /*31530*/  LDL.LU R244, [R1+0x120] ;  /* 0x0001200001f47983 */ /* 0x000ee60000300800 */
[C---:B-1----:R-:W-:Y:S01]  /*31540*/  IMAD R2, R6.reuse, 0x20, R3 ;  /* 0x0000002006027824 */ /* 0x042fe200078e0203 */
[----:B------:R-:W-:Y:S01]  /*31550*/  LEA R214, P5, R3, c[0x0][0x170], 0x2 ;  /* 0x00005c0003d67a11 */ /* 0x000fe200078a10ff */
[----:B------:R-:W3:Y:S01]  /*31560*/  LDL.LU R234, [R1+0x1114] ;  /* 0x0011140001ea7983 */ /* 0x000ee20000300800 */
[----:B------:R-:W-:Y:S02]  /*31570*/  LEA.HI.X.SX32 R5, R5, c[0x0][0x174], 0x2, P3 ;  /* 0x00005d0005057a11 */ /* 0x000fe400018f16ff */
[----:B------:R-:W-:Y:S01]  /*31580*/  ISETP.LT.AND P3, PT, R229, c[0x0][0x178], !P0 ;  /* 0x00005e00e5007a0c */ /* 0x000fe20004761270 */
[----:B------:R-:W-:Y:S01]  /*31590*/  IMAD R216, R6, 0x20, R2 ;  /* 0x0000002006d87824 */ /* 0x000fe200078e0202 */
[----:B------:R-:W-:Y:S01]  /*315a0*/  LEA R212, P6, R2, c[0x0][0x170], 0x2 ;  /* 0x00005c0002d47a11 */ /* 0x000fe200078c10ff */
[----:B------:R-:W3:Y:S01]  /*315b0*/  LDL.LU R245, [R1+0xd0] ;  /* 0x0000d00001f57983 */ /* 0x000ee20000300800 */
[----:B------:R-:W-:-:S02]  /*315c0*/  LEA.HI.X.SX32 R215, R3, c[0x0][0x174], 0x2, P5 ;  /* 0x00005d0003d77a11 */ /* 0x000fc400028f16ff */
[----:B------:R-:W-:Y:S01]  /*315d0*/  LEA.HI.X.SX32 R213, R2, c[0x0][0x174], 0x2, P6 ;  /* 0x00005d0002d57a11 */ /* 0x000fe200030f16ff */
[----:B------:R-:W-:Y:S01]  /*315e0*/  IMAD.WIDE R2, R217, 0x4, R4 ;  /* 0x00000004d9027825 */ /* 0x000fe200078e0204 */
[----:B------:R-:W-:Y:S01]  /*315f0*/  ISETP.LT.AND P5, PT, R228, c[0x0][0x178], !P0 ;  /* 0x00005e00e4007a0c */ /* 0x000fe200047a1270 */
[----:B------:R-:W-:-:S06]  /*31600*/  NOP ;  /* 0x0000000000007918 */ /* 0x000fcc0000000000 */
[----:B------:R-:W-:Y:S01]  /*31610*/  IMAD.WIDE R6, R217, 0x4, R214 ;  /* 0x00000004d9067825 */ /* 0x000fe200078e02d6 */
[----:B------:R1:W-:Y:S04]  /*31620*/  @P2 STG.E [R2.64], R232 ;  /* 0x000000e802002986 */ /* 0x0003e8000c10190a */
[----:B------:R1:W-:Y:S01]  /*31630*/  @P3 STG.E [R6.64], R224 ;  /* 0x000000e006003986 */ /* 0x0003e2000c10190a */
[----:B------:R-:W-:Y:S02]  /*31640*/  ISETP.LT.AND P0, PT, R227, c[0x0][0x178], !P0 ;  /* 0x00005e00e3007a0c */ /* 0x000fe40004701270 */
[----:B------:R-:W-:Y:S01]  /*31650*/  ISETP.LT.AND P2, PT, R230, c[0x0][0x178], !P1 ;  /* 0x00005e00e6007a0c */ /* 0x000fe20004f41270 */
[----:B------:R-:W3:Y:S01]  /*31660*/  LDL.LU R246, [R1+0xb0] ;  /* 0x0000b00001f67983 */ /* 0x000ee20000300800 */
[----:B-1----:R-:W-:-:S03]  /*31670*/  IMAD.WIDE R2, R217, 0x4, R212 ;  /* 0x00000004d9027825 */ /* 0x002fc600078e02d4 */
[----:B------:R-:W3:Y:S01]  /*31680*/  LDL.LU R232, [R1+0x1118] ;  /* 0x0011180001e87983 */ /* 0x000ee20000300800 */
[----:B------:R-:W-:-:S04]  /*31690*/  LEA R6, P3, R216, c[0x0][0x170], 0x2 ;  /* 0x00005c00d8067a11 */ /* 0x000fc800078610ff */
[----:B------:R-:W-:Y:S02]  /*316a0*/  LEA.HI.X.SX32 R7, R216, c[0x0][0x174], 0x2, P3 ;  /* 0x00005d00d8077a11 */ /* 0x000fe400018f16ff */
[----:B------:R-:W-:Y:S02]  /*316b0*/  ISETP.LT.AND P3, PT, R229, c[0x0][0x178], !P1 ;  /* 0x00005e00e5007a0c */ /* 0x000fe40004f61270 */
[----:B------:R-:W-:Y:S01]  /*316c0*/  IADD3 R224, R217, c[0x0][0x198], RZ ;  /* 0x00006600d9e07a10 */ /* 0x000fe20007ffe0ff */
[----:B------:R1:W-:Y:S04]  /*316d0*/  @P5 STG.E [R2.64], R247 ;  /* 0x000000f702005986 */ /* 0x0003e8000c10190a */
[----:B------:R-:W-:-:S04]  /*316e0*/  IMAD.WIDE R218, R224, 0x4, R214 ;  /* 0x00000004e0da7825 */ /* 0x000fc800078e02d6 */
[----:B-1----:R-:W-:Y:S01]  /*316f0*/  IMAD.WIDE R2, R217, 0x4, R6 ;  /* 0x00000004d9027825 */ /* 0x002fe200078e0206 */
[----:B------:R-:W3:Y:S03]  /*31700*/  LDL.LU R247, [R1+0x80] ;  /* 0x0000800001f77983 */ /* 0x000ee60000300800 */
[----:B------:R-:W-:Y:S01]  /*31710*/  IMAD.WIDE R216, R224, 0x4, R4 ;  /* 0x00000004e0d87825 */ /* 0x000fe200078e0204 */
[----:B------:R1:W-:Y:S04]  /*31720*/  @P0 STG.E [R2.64], R237 ;  /* 0x000000ed02000986 */ /* 0x0003e8000c10190a */
[----:B-1----:R-:W3:Y:S04]  /*31730*/  LDL.LU R237, [R1+0x124] ;  /* 0x0001240001ed7983 */ /* 0x002ee80000300800 */
[----:B--2---:R-:W-:Y:S04]  /*31740*/  @P2 STG.E [R216.64], R225 ;  /* 0x000000e1d8002986 */ /* 0x004fe8000c10190a */
[----:B----4-:R1:W-:Y:S04]  /*31750*/  @P3 STG.E [R218.64], R226 ;  /* 0x000000e2da003986 */ /* 0x0103e8000c10190a */
[----:B-1----:R-:W2:Y:S01]  /*31760*/  LDL.LU R226, [R1+0xd4] ;  /* 0x0000d40001e27983 */ /* 0x002ea20000300800 */
[----:B------:R-:W-:Y:S01]  /*31770*/  ISETP.LT.AND P5, PT, R228, c[0x0][0x178], !P1 ;  /* 0x00005e00e4007a0c */ /* 0x000fe20004fa1270 */
[----:B------:R-:W-:Y:S01]  /*31780*/  IMAD.WIDE R2, R224, 0x4, R212 ;  /* 0x00000004e0027825 */ /* 0x000fe200078e02d4 */
[----:B------:R-:W-:-:S02]  /*31790*/  ISETP.GE.AND P2, PT, R233, c[0x0][0x17c], PT ;  /* 0x00005f00e9007a0c */ /* 0x000fc40003f46270 */
[----:B------:R-:W-:Y:S02]  /*317a0*/  ISETP.LT.AND P1, PT, R227, c[0x0][0x178], !P1 ;  /* 0x00005e00e3007a0c */ /* 0x000fe40004f21270 */
[----:B------:R-:W-:-:S07]  /*317b0*/  ISETP.LT.AND P6, PT, R230, c[0x0][0x178], !P4 ;  /* 0x00005e00e6007a0c */ /* 0x000fce00067c1270 */
[----:B------:R1:W-:Y:S01]  /*317c0*/  @P5 STG.E [R2.64], R239 ;  /* 0x000000ef02005986 */ /* 0x0003e2000c10190a */
[----:B------:R-:W-:-:S03]  /*317d0*/  IADD3 R225, R224, c[0x0][0x198], RZ ;  /* 0x00006600e0e17a10 */ /* 0x000fc60007ffe0ff */
[----:B-1----:R-:W4:Y:S04]  /*317e0*/  LDL.LU R239, [R1+0xb4] ;  /* 0x0000b40001ef7983 */ /* 0x002f280000300800 */
[----:B------:R-:W4:Y:S01]  /*317f0*/  LDL.LU R233, [R1+0x111c] ;  /* 0x00111c0001e97983 */ /* 0x000f220000300800 */
[----:B------:R-:W-:Y:S01]  /*31800*/  ISETP.LT.AND P0, PT, R229, c[0x0][0x178], !P4 ;  /* 0x00005e00e5007a0c */ /* 0x000fe20006701270 */
[----:B------:R-:W-:Y:S01]  /*31810*/  IMAD.WIDE R216, R224, 0x4, R6 ;  /* 0x00000004e0d87825 */ /* 0x000fe200078e0206 */
[----:B------:R-:W-:-:S03]  /*31820*/  ISETP.LT.AND P3, PT, R228, c[0x0][0x178], !P4 ;  /* 0x00005e00e4007a0c */ /* 0x000fc60006761270 */
[----:B------:R-:W-:Y:S01]  /*31830*/  IMAD.WIDE R218, R225, 0x4, R4 ;  /* 0x00000004e1da7825 */ /* 0x000fe200078e0204 */
[----:B---3--:R1:W-:Y:S01]  /*31840*/  @P1 STG.E [R216.64], R238 ;  /* 0x000000eed8001986 */ /* 0x0083e2000c10190a */
[----:B------:R-:W-:Y:S02]  /*31850*/  ISETP.LT.AND P4, PT, R227, c[0x0][0x178], !P4 ;  /* 0x00005e00e3007a0c */ /* 0x000fe40006781270 */
[----:B------:R-:W-:Y:S01]  /*31860*/  ISETP.LT.AND P5, PT, R230, c[0x0][0x178], !P2 ;  /* 0x00005e00e6007a0c */ /* 0x000fe200057a1270 */
[----:B------:R3:W-:Y:S01]  /*31870*/  @P6 STG.E [R218.64], R244 ;  /* 0x000000f4da006986 */ /* 0x0007e2000c10190a */
[----:B------:R-:W-:Y:S01]  /*31880*/  IMAD.WIDE R2, R225, 0x4, R214 ;  /* 0x00000004e1027825 */ /* 0x000fe200078e02d6 */
[----:B------:R-:W-:Y:S02]  /*31890*/  ISETP.LT.AND P6, PT, R229, c[0x0][0x178], !P2 ;  /* 0x00005e00e5007a0c */ /* 0x000fe400057c1270 */
[C---:B------:R-:W-:Y:S01]  /*318a0*/  IADD3 R224, R225.reuse, c[0x0][0x198], RZ ;  /* 0x00006600e1e07a10 */ /* 0x040fe20007ffe0ff */
[----:B-1----:R-:W4:Y:S01]  /*318b0*/  LDL.LU R238, [R1+0x84] ;  /* 0x0000840001ee7983 */ /* 0x002f220000300800 */
[----:B------:R-:W-:-:S03]  /*318c0*/  IMAD.WIDE R216, R225, 0x4, R212 ;  /* 0x00000004e1d87825 */ /* 0x000fc600078e02d4 */
[----:B------:R-:W4:Y:S01]  /*318d0*/  LDL.LU R243, [R1+0x170] ;  /* 0x0001700001f37983 */ /* 0x000f220000300800 */
[----:B---3--:R-:W-:-:S03]  /*318e0*/  IMAD.WIDE R218, R224, 0x4, R214 ;  /* 0x00000004e0da7825 */ /* 0x008fc600078e02d6 */
[----:B------:R1:W-:Y:S01]  /*318f0*/  @P0 STG.E [R2.64], R245 ;  /* 0x000000f502000986 */ /* 0x0003e2000c10190a */
[----:B------:R-:W-:-:S03]  /*31900*/  ISETP.GE.AND P0, PT, R232, c[0x0][0x17c], PT ;  /* 0x00005f00e8007a0c */ /* 0x000fc60003f06270 */
[----:B------:R3:W-:Y:S04]  /*31910*/  @P3 STG.E [R216.64], R246 ;  /* 0x000000f6d8003986 */ /* 0x0007e8000c10190a */
[----:B------:R-:W4:Y:S01]  /*31920*/  LDL.LU R232, [R1+0x150] ;  /* 0x0001500001e87983 */ /* 0x000f220000300800 */
[----:B-1----:R-:W-:-:S04]  /*31930*/  IMAD.WIDE R2, R225, 0x4, R6 ;  /* 0x00000004e1027825 */ /* 0x002fc800078e0206 */
[----:B---3--:R-:W-:Y:S01]  /*31940*/  IMAD.WIDE R216, R224, 0x4, R4 ;  /* 0x00000004e0d87825 */ /* 0x008fe200078e0204 */
[----:B------:R-:W3:Y:S04]  /*31950*/  LDL.LU R246, [R1+0x100] ;  /* 0x0001000001f67983 */ /* 0x000ee80000300800 */
[----:B------:R1:W-:Y:S04]  /*31960*/  @P4 STG.E [R2.64], R247 ;  /* 0x000000f702004986 */ /* 0x0003e8000c10190a */
[----:B-1----:R-:W3:Y:S04]  /*31970*/  LDL.LU R247, [R1+0x60] ;  /* 0x0000600001f77983 */ /* 0x002ee80000300800 */
[----:B------:R-:W-:Y:S04]  /*31980*/  @P5 STG.E [R216.64], R237 ;  /* 0x000000edd8005986 */ /* 0x000fe8000c10190a */
[----:B--2---:R1:W-:Y:S04]  /*31990*/  @P6 STG.E [R218.64], R226 ;  /* 0x000000e2da006986 */ /* 0x0043e8000c10190a */
[----:B-1----:R-:W2:Y:S04]  /*319a0*/  LDL.LU R226, [R1+0x174] ;  /* 0x0001740001e27983 */ /* 0x002ea80000300800 */
[----:B------:R-:W2:Y:S01]  /*319b0*/  LDL.LU R237, [R1+0x154] ;  /* 0x0001540001ed7983 */ /* 0x000ea20000300800 */
[----:B------:R-:W-:Y:S01]  /*319c0*/  ISETP.LT.AND P3, PT, R228, c[0x0][0x178], !P2 ;  /* 0x00005e00e4007a0c */ /* 0x000fe20005761270 */
[----:B------:R-:W-:Y:S01]  /*319d0*/  IMAD.WIDE R216, R224, 0x4, R212 ;  /* 0x00000004e0d87825 */ /* 0x000fe200078e02d4 */
[----:B------:R-:W-:-:S02]  /*319e0*/  ISETP.GE.AND P1, PT, R234, c[0x0][0x17c], PT ;  /* 0x00005f00ea007a0c */ /* 0x000fc40003f26270 */
[----:B------:R-:W-:Y:S02]  /*319f0*/  ISETP.LT.AND P2, PT, R227, c[0x0][0x178], !P2 ;  /* 0x00005e00e3007a0c */ /* 0x000fe40005741270 */
[----:B------:R-:W-:-:S07]  /*31a00*/  ISETP.LT.AND P4, PT, R230, c[0x0][0x178], !P1 ;  /* 0x00005e00e6007a0c */ /* 0x000fce0004f81270 */
[----:B----4-:R1:W-:Y:S01]  /*31a10*/  @P3 STG.E [R216.64], R239 ;  /* 0x000000efd8003986 */ /* 0x0103e2000c10190a */
[----:B------:R-:W-:-:S03]  /*31a20*/  ISETP.GE.AND P3, PT, R233, c[0x0][0x17c], PT ;  /* 0x00005f00e9007a0c */ /* 0x000fc60003f66270 */
[----:B------:R-:W4:Y:S01]  /*31a30*/  LDL.LU R233, [R1+0x1120] ;  /* 0x0011200001e97983 */ /* 0x000f220000300800 */
[----:B------:R-:W-:-:S03]  /*31a40*/  IADD3 R3, R224, c[0x0][0x198], RZ ;  /* 0x00006600e0037a10 */ /* 0x000fc60007ffe0ff */
[----:B-1----:R-:W4:Y:S01]  /*31a50*/  LDL.LU R239, [R1+0x104] ;  /* 0x0001040001ef7983 */ /* 0x002f220000300800 */
[----:B------:R-:W-:Y:S01]  /*31a60*/  ISETP.LT.AND P5, PT, R229, c[0x0][0x178], !P1 ;  /* 0x00005e00e5007a0c */ /* 0x000fe20004fa1270 */
[----:B------:R-:W-:Y:S01]  /*31a70*/  IMAD.WIDE R218, R224, 0x4, R6 ;  /* 0x00000004e0da7825 */ /* 0x000fe200078e0206 */
[----:B------:R-:W-:-:S03]  /*31a80*/  ISETP.LT.AND P6, PT, R228, c[0x0][0x178], !P1 ;  /* 0x00005e00e4007a0c */ /* 0x000fc60004fc1270 */
[----:B------:R-:W-:Y:S01]  /*31a90*/  IMAD.WIDE R224, R3, 0x4, R4 ;  /* 0x0000000403e07825 */ /* 0x000fe200078e0204 */
[----:B------:R1:W-:Y:S01]  /*31aa0*/  @P2 STG.E [R218.64], R238 ;  /* 0x000000eeda002986 */ /* 0x0003e2000c10190a */
        /* <DEDUP_REMOVED lines=8> */
[----:B------:R-:W4:Y:S04]  /*31b30*/  LDL.LU R235, [R1+0x1a0] ;  /* 0x0001a00001eb7983 */ /* 0x000f280000300800 */
[----:B------:R-:W4:Y:S04]  /*31b40*/  LDL.LU R234, [R1+0x1124] ;  /* 0x0011240001ea7983 */ /* 0x000f280000300800 */
[----:B------:R-:W4:Y:S01]  /*31b50*/  LDL.LU R244, [R1+0x190] ;  /* 0x0001900001f47983 */ /* 0x000f220000300800 */
[----:B------:R-:W-:-:S03]  /*31b60*/  IMAD.WIDE R224, R2, 0x4, R214 ;  /* 0x0000000402e07825 */ /* 0x000fc600078e02d6 */
[----:B------:R-:W4:Y:S04]  /*31b70*/  LDL.LU R245, [R1+0x160] ;  /* 0x0001600001f57983 */ /* 0x000f280000300800 */
[----:B------:R1:W-:Y:S04]  /*31b80*/  @P5 STG.E [R216.64], R232 ;  /* 0x000000e8d8005986 */ /* 0x0003e8000c10190a */
[----:B---3--:R3:W-:Y:S01]  /*31b90*/  @P6 STG.E [R218.64], R246 ;  /* 0x000000f6da006986 */ /* 0x0087e2000c10190a */
[----:B-1----:R-:W-:-:S03]  /*31ba0*/  IMAD.WIDE R216, R3, 0x4, R6 ;  /* 0x0000000403d87825 */ /* 0x002fc600078e0206 */
[----:B------:R-:W4:Y:S01]  /*31bb0*/  LDL.LU R232, [R1+0x1128] ;  /* 0x0011280001e87983 */ /* 0x000f220000300800 */
[----:B---3--:R-:W-:-:S03]  /*31bc0*/  IMAD.WIDE R218, R2, 0x4, R4 ;  /* 0x0000000402da7825 */ /* 0x008fc600078e0204 */
[----:B------:R1:W-:Y:S04]  /*31bd0*/  @P1 STG.E [R216.64], R247 ;  /* 0x000000f7d8001986 */ /* 0x0003e8000c10190a */
[----:B------:R-:W3:Y:S04]  /*31be0*/  LDL.LU R246, [R1+0x110] ;  /* 0x0001100001f67983 */ /* 0x000ee80000300800 */
[----:B-1----:R-:W3:Y:S04]  /*31bf0*/  LDL.LU R247, [R1+0x1a4] ;  /* 0x0001a40001f77983 */ /* 0x002ee80000300800 */
[----:B--2---:R-:W-:Y:S04]  /*31c00*/  @P2 STG.E [R218.64], R226 ;  /* 0x000000e2da002986 */ /* 0x004fe8000c10190a */
[----:B------:R1:W-:Y:S04]  /*31c10*/  @P4 STG.E [R224.64], R237 ;  /* 0x000000ede0004986 */ /* 0x0003e8000c10190a */
[----:B-1----:R-:W2:Y:S01]  /*31c20*/  LDL.LU R237, [R1+0x194] ;  /* 0x0001940001ed7983 */ /* 0x002ea20000300800 */
[----:B------:R-:W-:Y:S01]  /*31c30*/  ISETP.LT.AND P5, PT, R228, c[0x0][0x178], !P0 ;  /* 0x00005e00e4007a0c */ /* 0x000fe200047a1270 */
[----:B------:R-:W-:Y:S01]  /*31c40*/  IMAD.WIDE R216, R2, 0x4, R212 ;  /* 0x0000000402d87825 */ /* 0x000fe200078e02d4 */
[----:B------:R-:W-:-:S02]  /*31c50*/  ISETP.LT.AND P0, PT, R227, c[0x0][0x178], !P0 ;  /* 0x00005e00e3007a0c */ /* 0x000fc40004701270 */
[----:B------:R-:W-:-:S09]  /*31c60*/  ISETP.LT.AND P6, PT, R230, c[0x0][0x178], !P3 ;  /* 0x00005e00e6007a0c */ /* 0x000fd20005fc1270 */
[----:B----4-:R1:W-:Y:S01]  /*31c70*/  @P5 STG.E [R216.64], R239 ;  /* 0x000000efd8005986 */ /* 0x0103e2000c10190a */
[----:B------:R-:W-:Y:S02]  /*31c80*/  IADD3 R226, R2, c[0x0][0x198], RZ ;  /* 0x0000660002e27a10 */ /* 0x000fe40007ffe0ff */
[----:B------:R-:W-:Y:S01]  /*31c90*/  ISETP.LT.AND P1, PT, R229, c[0x0][0x178], !P3 ;  /* 0x00005e00e5007a0c */ /* 0x000fe20005f21270 */
[----:B-1----:R-:W4:Y:S01]  /*31ca0*/  LDL.LU R239, [R1+0x164] ;  /* 0x0001640001ef7983 */ /* 0x002f220000300800 */
[----:B------:R-:W-:Y:S01]  /*31cb0*/  ISETP.LT.AND P4, PT, R228, c[0x0][0x178], !P3 ;  /* 0x00005e00e4007a0c */ /* 0x000fe20005f81270 */
[----:B------:R-:W-:Y:S01]  /*31cc0*/  IMAD.WIDE R2, R2, 0x4, R6 ;  /* 0x0000000402027825 */ /* 0x000fe200078e0206 */
[----:B------:R-:W-:Y:S02]  /*31cd0*/  ISETP.GE.AND P2, PT, R233, c[0x0][0x17c], PT ;  /* 0x00005f00e9007a0c */ /* 0x000fe40003f46270 */
[----:B------:R-:W4:Y:S01]  /*31ce0*/  LDL.LU R233, [R1+0x112c] ;  /* 0x00112c0001e97983 */ /* 0x000f220000300800 */
[----:B------:R-:W-:Y:S01]  /*31cf0*/  IMAD.WIDE R218, R226, 0x4, R4 ;  /* 0x00000004e2da7825 */ /* 0x000fe200078e0204 */
[----:B------:R-:W-:-:S02]  /*31d00*/  ISETP.LT.AND P3, PT, R227, c[0x0][0x178], !P3 ;  /* 0x00005e00e3007a0c */ /* 0x000fc40005f61270 */
[----:B------:R1:W-:Y:S01]  /*31d10*/  @P0 STG.E [R2.64], R238 ;  /* 0x000000ee02000986 */ /* 0x0003e2000c10190a */
[----:B------:R-:W-:Y:S01]  /*31d20*/  ISETP.LT.AND P5, PT, R230, c[0x0][0x178], !P2 ;  /* 0x00005e00e6007a0c */ /* 0x000fe200057a1270 */
[C---:B------:R-:W-:Y:S02]  /*31d30*/  IMAD.WIDE R216, R226.reuse, 0x4, R214 ;  /* 0x00000004e2d87825 */ /* 0x040fe400078e02d6 */
[----:B------:R1:W-:Y:S01]  /*31d40*/  @P6 STG.E [R218.64], R235 ;  /* 0x000000ebda006986 */ /* 0x0003e2000c10190a */
[----:B------:R-:W-:Y:S02]  /*31d50*/  ISETP.LT.AND P6, PT, R229, c[0x0][0x178], !P2 ;  /* 0x00005e00e5007a0c */ /* 0x000fe400057c1270 */
[C---:B------:R-:W-:Y:S01]  /*31d60*/  IADD3 R224, R226.reuse, c[0x0][0x198], RZ ;  /* 0x00006600e2e07a10 */ /* 0x040fe20007ffe0ff */
[----:B-1----:R-:W4:Y:S01]  /*31d70*/  LDL.LU R238, [R1+0x114] ;  /* 0x0001140001ee7983 */ /* 0x002f220000300800 */
[----:B------:R-:W-:-:S03]  /*31d80*/  IMAD.WIDE R2, R226, 0x4, R212 ;  /* 0x00000004e2027825 */ /* 0x000fc600078e02d4 */
[----:B------:R-:W4:Y:S04]  /*31d90*/  LDL.LU R243, [R1+0xc8] ;  /* 0x0000c80001f37983 */ /* 0x000f280000300800 */
[----:B------:R1:W-:Y:S01]  /*31da0*/  @P1 STG.E [R216.64], R244 ;  /* 0x000000f4d8001986 */ /* 0x0003e2000c10190a */
[----:B------:R-:W-:-:S03]  /*31db0*/  IMAD.WIDE R218, R224, 0x4, R214 ;  /* 0x00000004e0da7825 */ /* 0x000fc600078e02d6 */
[----:B------:R1:W-:Y:S04]  /*31dc0*/  @P4 STG.E [R2.64], R245 ;  /* 0x000000f502004986 */ /* 0x0003e8000c10190a */
[----:B------:R-:W4:Y:S01]  /*31dd0*/  LDL.LU R235, [R1+0xa8] ;  /* 0x0000a80001eb7983 */ /* 0x000f220000300800 */
[----:B------:R-:W-:Y:S01]  /*31de0*/  ISETP.GE.AND P1, PT, R232, c[0x0][0x17c], PT ;  /* 0x00005f00e8007a0c */ /* 0x000fe20003f26270 */
[----:B-1----:R-:W-:Y:S02]  /*31df0*/  IMAD.WIDE R216, R224, 0x4, R4 ;  /* 0x00000004e0d87825 */ /* 0x002fe400078e0204 */
[----:B------:R-:W4:Y:S02]  /*31e00*/  LDL.LU R232, [R1+0x98] ;  /* 0x0000980001e87983 */ /* 0x000f240000300800 */
[----:B------:R-:W-:-:S05]  /*31e10*/  IMAD.WIDE R2, R226, 0x4, R6 ;  /* 0x00000004e2027825 */ /* 0x000fca00078e0206 */
[----:B---3--:R1:W-:Y:S04]  /*31e20*/  @P3 STG.E [R2.64], R246 ;  /* 0x000000f602003986 */ /* 0x0083e8000c10190a */
[----:B------:R3:W-:Y:S04]  /*31e30*/  @P5 STG.E [R216.64], R247 ;  /* 0x000000f7d8005986 */ /* 0x0007e8000c10190a */
[----:B-1----:R-:W4:Y:S04]  /*31e40*/  LDL.LU R246, [R1+0x78] ;  /* 0x0000780001f67983 */ /* 0x002f280000300800 */
[----:B---3--:R-:W3:Y:S04]  /*31e50*/  LDL.LU R247, [R1+0xcc] ;  /* 0x0000cc0001f77983 */ /* 0x008ee80000300800 */
[----:B--2---:R1:W-:Y:S04]  /*31e60*/  @P6 STG.E [R218.64], R237 ;  /* 0x000000edda006986 */ /* 0x0043e8000c10190a */
[----:B-1----:R-:W2:Y:S01]  /*31e70*/  LDL.LU R237, [R1+0xac] ;  /* 0x0000ac0001ed7983 */ /* 0x002ea20000300800 */
[----:B------:R-:W-:Y:S01]  /*31e80*/  ISETP.LT.AND P4, PT, R228, c[0x0][0x178], !P2 ;  /* 0x00005e00e4007a0c */ /* 0x000fe20005781270 */
[----:B------:R-:W-:Y:S01]  /*31e90*/  IMAD.WIDE R216, R224, 0x4, R212 ;  /* 0x00000004e0d87825 */ /* 0x000fe200078e02d4 */
[----:B------:R-:W-:Y:S01]  /*31ea0*/  ISETP.GE.AND P0, PT, R234, c[0x0][0x17c], PT ;  /* 0x00005f00ea007a0c */ /* 0x000fe20003f06270 */
[----:B------:R-:W2:Y:S01]  /*31eb0*/  LDL.LU R226, [R1+0x1130] ;  /* 0x0011300001e27983 */ /* 0x000ea20000300800 */
[----:B------:R-:W-:-:S02]  /*31ec0*/  ISETP.LT.AND P2, PT, R227, c[0x0][0x178], !P2 ;  /* 0x00005e00e3007a0c */ /* 0x000fc40005741270 */
[----:B------:R-:W-:-:S07]  /*31ed0*/  ISETP.LT.AND P3, PT, R230, c[0x0][0x178], !P0 ;  /* 0x00005e00e6007a0c */ /* 0x000fce0004761270 */
[----:B----4-:R1:W-:Y:S01]  /*31ee0*/  @P4 STG.E [R216.64], R239 ;  /* 0x000000efd8004986 */ /* 0x0103e2000c10190a */
[----:B------:R-:W-:Y:S02]  /*31ef0*/  IADD3 R225, R224, c[0x0][0x198], RZ ;  /* 0x00006600e0e17a10 */ /* 0x000fe40007ffe0ff */
[----:B------:R-:W-:Y:S01]  /*31f00*/  ISETP.LT.AND P5, PT, R229, c[0x0][0x178], !P0 ;  /* 0x00005e00e5007a0c */ /* 0x000fe200047a1270 */
[----:B-1----:R-:W4:Y:S01]  /*31f10*/  LDL.LU R239, [R1+0x9c] ;  /* 0x00009c0001ef7983 */ /* 0x002f220000300800 */
[----:B------:R-:W-:Y:S01]  /*31f20*/  ISETP.LT.AND P6, PT, R228, c[0x0][0x178], !P0 ;  /* 0x00005e00e4007a0c */ /* 0x000fe200047c1270 */
[----:B------:R-:W-:-:S04]  /*31f30*/  IMAD.WIDE R2, R224, 0x4, R6 ;  /* 0x00000004e0027825 */ /* 0x000fc800078e0206 */
[----:B------:R-:W-:Y:S01]  /*31f40*/  IMAD.WIDE R218, R225, 0x4, R4 ;  /* 0x00000004e1da7825 */ /* 0x000fe200078e0204 */
[----:B------:R-:W-:Y:S01]  /*31f50*/  ISETP.LT.AND P0, PT, R227, c[0x0][0x178], !P0 ;  /* 0x00005e00e3007a0c */ /* 0x000fe20004701270 */
[----:B------:R1:W-:Y:S01]  /*31f60*/  @P2 STG.E [R2.64], R238 ;  /* 0x000000ee02002986 */ /* 0x0003e2000c10190a */
[----:B------:R-:W-:Y:S01]  /*31f70*/  ISETP.LT.AND P2, PT, R230, c[0x0][0x178], !P1 ;  /* 0x00005e00e6007a0c */ /* 0x000fe20004f41270 */
[----:B------:R-:W-:Y:S02]  /*31f80*/  IMAD.WIDE R216, R225, 0x4, R212 ;  /* 0x00000004e1d87825 */ /* 0x000fe400078e02d4 */
[----:B------:R1:W-:Y:S01]  /*31f90*/  @P3 STG.E [R218.64], R243 ;  /* 0x000000f3da003986 */ /* 0x0003e2000c10190a */
[----:B------:R-:W-:Y:S02]  /*31fa0*/  ISETP.LT.AND P3, PT, R229, c[0x0][0x178], !P1 ;  /* 0x00005e00e5007a0c */ /* 0x000fe40004f61270 */
[----:B------:R-:W-:Y:S02]  /*31fb0*/  ISETP.GE.AND P4, PT, R233, c[0x0][0x17c], PT ;  /* 0x00005f00e9007a0c */ /* 0x000fe40003f86270 */
[C---:B------:R-:W-:Y:S01]  /*31fc0*/  IADD3 R224, R225.reuse, c[0x0][0x198], RZ ;  /* 0x00006600e1e07a10 */ /* 0x040fe20007ffe0ff */
[----:B-1----:R-:W4:Y:S01]  /*31fd0*/  LDL.LU R238, [R1+0x7c] ;  /* 0x00007c0001ee7983 */ /* 0x002f220000300800 */
[----:B------:R-:W-:-:S03]  /*31fe0*/  IMAD.WIDE R2, R225, 0x4, R214 ;  /* 0x00000004e1027825 */ /* 0x000fc600078e02d6 */
[----:B------:R-:W4:Y:S04]  /*31ff0*/  LDL.LU R234, [R1+0x128] ;  /* 0x0001280001ea7983 */ /* 0x000f280000300800 */
[----:B------:R-:W4:Y:S04]  /*32000*/  LDL.LU R233, [R1+0x1134] ;  /* 0x0011340001e97983 */ /* 0x000f280000300800 */
[----:B------:R-:W4:Y:S04]  /*32010*/  LDL.LU R244, [R1+0xd8] ;  /* 0x0000d80001f47983 */ /* 0x000f280000300800 */
[----:B------:R1:W-:Y:S01]  /*32020*/  @P5 STG.E [R2.64], R235 ;  /* 0x000000eb02005986 */ /* 0x0003e2000c10190a */
[----:B------:R-:W-:-:S03]  /*32030*/  IMAD.WIDE R218, R224, 0x4, R214 ;  /* 0x00000004e0da7825 */ /* 0x000fc600078e02d6 */
[----:B------:R-:W4:Y:S04]  /*32040*/  LDL.LU R245, [R1+0xb8] ;  /* 0x0000b80001f57983 */ /* 0x000f280000300800 */
[----:B------:R3:W-:Y:S01]  /*32050*/  @P6 STG.E [R216.64], R232 ;  /* 0x000000e8d8006986 */ /* 0x0007e2000c10190a */
[----:B-1----:R-:W-:-:S03]  /*32060*/  IMAD.WIDE R2, R225, 0x4, R6 ;  /* 0x00000004e1027825 */ /* 0x002fc600078e0206 */
[----:B---3--:R-:W3:Y:S01]  /*32070*/  LDL.LU R232, [R1+0x1138] ;  /* 0x0011380001e87983 */ /* 0x008ee20000300800 */
[----:B------:R-:W-:-:S03]  /*32080*/  IMAD.WIDE R216, R224, 0x4, R4 ;  /* 0x00000004e0d87825 */ /* 0x000fc600078e0204 */
[----:B------:R1:W-:Y:S04]  /*32090*/  @P0 STG.E [R2.64], R246 ;  /* 0x000000f602000986 */ /* 0x0003e8000c10190a */
[----:B------:R1:W-:Y:S04]  /*320a0*/  @P2 STG.E [R216.64], R247 ;  /* 0x000000f7d8002986 */ /* 0x0003e8000c10190a */
[----:B-1----:R-:W3:Y:S04]  /*320b0*/  LDL.LU R246, [R1+0x88] ;  /* 0x0000880001f67983 */ /* 0x002ee80000300800 */
[----:B------:R-:W3:Y:S04]  /*320c0*/  LDL.LU R247, [R1+0x12c] ;  /* 0x00012c0001f77983 */ /* 0x000ee80000300800 */
[----:B--2---:R1:W-:Y:S04]  /*320d0*/  @P3 STG.E [R218.64], R237 ;  /* 0x000000edda003986 */ /* 0x0043e8000c10190a */
[----:B-1----:R-:W2:Y:S01]  /*320e0*/  LDL.LU R237, [R1+0xdc] ;  /* 0x0000dc0001ed7983 */ /* 0x002ea20000300800 */
[----:B------:R-:W-:Y:S01]  /*320f0*/  ISETP.LT.AND P5, PT, R228, c[0x0][0x178], !P1 ;  /* 0x00005e00e4007a0c */ /* 0x000fe20004fa1270 */
[----:B------:R-:W-:Y:S01]  /*32100*/  IMAD.WIDE R2, R224, 0x4, R212 ;  /* 0x00000004e0027825 */ /* 0x000fe200078e02d4 */
[----:B------:R-:W-:-:S02]  /*32110*/  ISETP.GE.AND P2, PT, R226, c[0x0][0x17c], PT ;  /* 0x00005f00e2007a0c */ /* 0x000fc40003f46270 */
[----:B------:R-:W-:Y:S02]  /*32120*/  ISETP.LT.AND P1, PT, R227, c[0x0][0x178], !P1 ;  /* 0x00005e00e3007a0c */ /* 0x000fe40004f21270 */
[----:B------:R-:W-:-:S07]  /*32130*/  ISETP.LT.AND P6, PT, R230, c[0x0][0x178], !P4 ;  /* 0x00005e00e6007a0c */ /* 0x000fce00067c1270 */
[----:B----4-:R1:W-:Y:S01]  /*32140*/  @P5 STG.E [R2.64], R239 ;  /* 0x000000ef02005986 */ /* 0x0103e2000c10190a */
[----:B------:R-:W-:Y:S02]  /*32150*/  IADD3 R225, R224, c[0x0][0x198], RZ ;  /* 0x00006600e0e17a10 */ /* 0x000fe40007ffe0ff */
[----:B------:R-:W-:Y:S01]  /*32160*/  ISETP.LT.AND P0, PT, R229, c[0x0][0x178], !P4 ;  /* 0x00005e00e5007a0c */ /* 0x000fe20006701270 */
[----:B-1----:R-:W4:Y:S04]  /*32170*/  LDL.LU R239, [R1+0xbc] ;  /* 0x0000bc0001ef7983 */ /* 0x002f280000300800 */
[----:B------:R-:W4:Y:S01]  /*32180*/  LDL.LU R226, [R1+0x113c] ;  /* 0x00113c0001e27983 */ /* 0x000f220000300800 */
[----:B------:R-:W-:Y:S01]  /*32190*/  ISETP.LT.AND P3, PT, R228, c[0x0][0x178], !P4 ;  /* 0x00005e00e4007a0c */ /* 0x000fe20006761270 */
[----:B------:R-:W-:-:S04]  /*321a0*/  IMAD.WIDE R216, R224, 0x4, R6 ;  /* 0x00000004e0d87825 */ /* 0x000fc800078e0206 */
        /* <DEDUP_REMOVED lines=15> */
[----:B-1----:R-:W-:Y:S01]  /*322a0*/  IMAD.WIDE R216, R224, 0x4, R4 ;  /* 0x00000004e0d87825 */ /* 0x002fe200078e0204 */
[----:B---3--:R-:W-:-:S03]  /*322b0*/  ISETP.GE.AND P0, PT, R232, c[0x0][0x17c], PT ;  /* 0x00005f00e8007a0c */ /* 0x008fc60003f06270 */
[----:B------:R-:W-:Y:S01]  /*322c0*/  IMAD.WIDE R2, R225, 0x4, R6 ;  /* 0x00000004e1027825 */ /* 0x000fe200078e0206 */
[----:B------:R-:W3:Y:S04]  /*322d0*/  LDL.LU R232, [R1+0x108] ;  /* 0x0001080001e87983 */ /* 0x000ee80000300800 */
        /* <DEDUP_REMOVED lines=14> */
[----:B------:R-:W-:-:S03]  /*323c0*/  IMAD.WIDE R216, R224, 0x4, R6 ;  /* 0x00000004e0d87825 */ /* 0x000fc600078e0206 */
[----:B-1----:R-:W4:Y:S01]  /*323d0*/  LDL.LU R239, [R1+0x10c] ;  /* 0x00010c0001ef7983 */ /* 0x002f220000300800 */
[----:B------:R-:W-:Y:S02]  /*323e0*/  IADD3 R224, R224, c[0x0][0x198], RZ ;  /* 0x00006600e0e07a10 */ /* 0x000fe40007ffe0ff */
[----:B------:R-:W-:Y:S02]  /*323f0*/  ISETP.LT.AND P5, PT, R229, c[0x0][0x178], !P1 ;  /* 0x00005e00e5007a0c */ /* 0x000fe40004fa1270 */
[----:B------:R-:W-:Y:S01]  /*32400*/  ISETP.LT.AND P6, PT, R228, c[0x0][0x178], !P1 ;  /* 0x00005e00e4007a0c */ /* 0x000fe20004fc1270 */
[----:B------:R-:W-:Y:S01]  /*32410*/  IMAD.WIDE R2, R224, 0x4, R4 ;  /* 0x00000004e0027825 */ /* 0x000fe200078e0204 */
[----:B------:R-:W-:Y:S01]  /*32420*/  ISETP.LT.AND P1, PT, R227, c[0x0][0x178], !P1 ;  /* 0x00005e00e3007a0c */ /* 0x000fe20004f21270 */
[----:B------:R1:W-:Y:S01]  /*32430*/  @P2 STG.E [R216.64], R238 ;  /* 0x000000eed8002986 */ /* 0x0003e2000c10190a */
[----:B------:R-:W-:Y:S01]  /*32440*/  ISETP.LT.AND P2, PT, R230, c[0x0][0x178], !P0 ;  /* 0x00005e00e6007a0c */ /* 0x000fe20004741270 */
[----:B------:R-:W-:-:S02]  /*32450*/  IMAD.WIDE R218, R224, 0x4, R212 ;  /* 0x00000004e0da7825 */ /* 0x000fc400078e02d4 */
[----:B------:R1:W-:Y:S01]  /*32460*/  @P4 STG.E [R2.64], R243 ;  /* 0x000000f302004986 */ /* 0x0003e2000c10190a */
[----:B------:R-:W-:Y:S02]  /*32470*/  ISETP.LT.AND P4, PT, R229, c[0x0][0x178], !P0 ;  /* 0x00005e00e5007a0c */ /* 0x000fe40004781270 */
[C---:B------:R-:W-:Y:S01]  /*32480*/  IADD3 R225, R224.reuse, c[0x0][0x198], RZ ;  /* 0x00006600e0e17a10 */ /* 0x040fe20007ffe0ff */
[----:B-1----:R-:W4:Y:S01]  /*32490*/  LDL.LU R238, [R1+0x6c] ;  /* 0x00006c0001ee7983 */ /* 0x002f220000300800 */
[----:B------:R-:W-:-:S03]  /*324a0*/  IMAD.WIDE R216, R224, 0x4, R214 ;  /* 0x00000004e0d87825 */ /* 0x000fc600078e02d6 */
[----:B------:R-:W4:Y:S01]  /*324b0*/  LDL.LU R234, [R1+0x1a8] ;  /* 0x0001a80001ea7983 */ /* 0x000f220000300800 */
[----:B------:R-:W-:-:S03]  /*324c0*/  IMAD.WIDE R2, R224, 0x4, R6 ;  /* 0x00000004e0027825 */ /* 0x000fc600078e0206 */
[----:B------:R-:W4:Y:S04]  /*324d0*/  LDL.LU R233, [R1+0x1144] ;  /* 0x0011440001e97983 */ /* 0x000f280000300800 */
[----:B------:R-:W4:Y:S04]  /*324e0*/  LDL.LU R244, [R1+0x198] ;  /* 0x0001980001f47983 */ /* 0x000f280000300800 */
[----:B------:R1:W-:Y:S04]  /*324f0*/  @P5 STG.E [R216.64], R235 ;  /* 0x000000ebd8005986 */ /* 0x0003e8000c10190a */
[----:B------:R-:W4:Y:S04]  /*32500*/  LDL.LU R245, [R1+0x168] ;  /* 0x0001680001f57983 */ /* 0x000f280000300800 */
[----:B---3--:R3:W-:Y:S01]  /*32510*/  @P6 STG.E [R218.64], R232 ;  /* 0x000000e8da006986 */ /* 0x0087e2000c10190a */
        /* <DEDUP_REMOVED lines=11> */
[----:B------:R-:W-:-:S02]  /*325d0*/  ISETP.LT.AND P0, PT, R227, c[0x0][0x178], !P0 ;  /* 0x00005e00e3007a0c */ /* 0x000fc40004701270 */
[----:B------:R-:W-:Y:S02]  /*325e0*/  ISETP.LT.AND P6, PT, R230, c[0x0][0x178], !P3 ;  /* 0x00005e00e6007a0c */ /* 0x000fe40005fc1270 */
[----:B----4-:R-:W-:-:S07]  /*325f0*/  ISETP.GE.AND P2, PT, R226, c[0x0][0x17c], PT ;  /* 0x00005f00e2007a0c */ /* 0x010fce0003f46270 */
[----:B------:R1:W-:Y:S01]  /*32600*/  @P5 STG.E [R2.64], R239 ;  /* 0x000000ef02005986 */ /* 0x0003e2000c10190a */
[----:B------:R-:W-:Y:S02]  /*32610*/  IADD3 R224, R225, c[0x0][0x198], RZ ;  /* 0x00006600e1e07a10 */ /* 0x000fe40007ffe0ff */
[----:B------:R-:W-:Y:S01]  /*32620*/  ISETP.LT.AND P1, PT, R229, c[0x0][0x178], !P3 ;  /* 0x00005e00e5007a0c */ /* 0x000fe20005f21270 */
[----:B-1----:R-:W4:Y:S04]  /*32630*/  LDL.LU R239, [R1+0x16c] ;  /* 0x00016c0001ef7983 */ /* 0x002f280000300800 */
[----:B------:R-:W4:Y:S01]  /*32640*/  LDL.LU R226, [R1+0x114c] ;  /* 0x00114c0001e27983 */ /* 0x000f220000300800 */
[----:B------:R-:W-:Y:S01]  /*32650*/  IMAD.WIDE R216, R225, 0x4, R6 ;  /* 0x00000004e1d87825 */ /* 0x000fe200078e0206 */
[----:B------:R-:W-:-:S03]  /*32660*/  ISETP.LT.AND P4, PT, R228, c[0x0][0x178], !P3 ;  /* 0x00005e00e4007a0c */ /* 0x000fc60005f81270 */
[----:B------:R-:W-:Y:S01]  /*32670*/  IMAD.WIDE R218, R224, 0x4, R4 ;  /* 0x00000004e0da7825 */ /* 0x000fe200078e0204 */
[----:B------:R-:W-:Y:S01]  /*32680*/  ISETP.LT.AND P3, PT, R227, c[0x0][0x178], !P3 ;  /* 0x00005e00e3007a0c */ /* 0x000fe20005f61270 */
[----:B------:R1:W-:Y:S01]  /*32690*/  @P0 STG.E [R216.64], R238 ;  /* 0x000000eed8000986 */ /* 0x0003e2000c10190a */
[----:B------:R-:W-:-:S03]  /*326a0*/  ISETP.LT.AND P5, PT, R230, c[0x0][0x178], !P2 ;  /* 0x00005e00e6007a0c */ /* 0x000fc600057a1270 */
[----:B------:R1:W-:Y:S01]  /*326b0*/  @P6 STG.E [R218.64], R234 ;  /* 0x000000eada006986 */ /* 0x0003e2000c10190a */
[----:B------:R-:W-:Y:S02]  /*326c0*/  ISETP.LT.AND P6, PT, R229, c[0x0][0x178], !P2 ;  /* 0x00005e00e5007a0c */ /* 0x000fe400057c1270 */
[C---:B------:R-:W-:Y:S01]  /*326d0*/  IADD3 R2, R224.reuse, c[0x0][0x198], RZ ;  /* 0x00006600e0027a10 */ /* 0x040fe20007ffe0ff */
[----:B-1----:R-:W4:Y:S01]  /*326e0*/  LDL.LU R238, [R1+0x11c] ;  /* 0x00011c0001ee7983 */ /* 0x002f220000300800 */
[----:B------:R-:W-:-:S03]  /*326f0*/  IMAD.WIDE R216, R224, 0x4, R214 ;  /* 0x00000004e0d87825 */ /* 0x000fc600078e02d6 */
[----:B------:R-:W4:Y:S01]  /*32700*/  LDL.LU R243, [R1+0x260] ;  /* 0x0002600001f37983 */ /* 0x000f220000300800 */
[----:B------:R-:W-:-:S03]  /*32710*/  IMAD.WIDE R218, R224, 0x4, R212 ;  /* 0x00000004e0da7825 */ /* 0x000fc600078e02d4 */
[----:B------:R1:W-:Y:S04]  /*32720*/  @P1 STG.E [R216.64], R244 ;  /* 0x000000f4d8001986 */ /* 0x0003e8000c10190a */
[----:B------:R-:W4:Y:S04]  /*32730*/  LDL.LU R235, [R1+0x240] ;  /* 0x0002400001eb7983 */ /* 0x000f280000300800 */
[----:B------:R3:W-:Y:S01]  /*32740*/  @P4 STG.E [R218.64], R245 ;  /* 0x000000f5da004986 */ /* 0x0007e2000c10190a */
[----:B-1----:R-:W-:Y:S01]  /*32750*/  IMAD.WIDE R216, R224, 0x4, R6 ;  /* 0x00000004e0d87825 */ /* 0x002fe200078e0206 */
[----:B---3--:R-:W-:-:S02]  /*32760*/  ISETP.GE.AND P1, PT, R232, c[0x0][0x17c], PT ;  /* 0x00005f00e8007a0c */ /* 0x008fc40003f26270 */
[----:B------:R-:W3:Y:S01]  /*32770*/  LDL.LU R232, [R1+0x230] ;  /* 0x0002300001e87983 */ /* 0x000ee20000300800 */
[----:B------:R-:W-:-:S04]  /*32780*/  IMAD.WIDE R224, R2, 0x4, R214 ;  /* 0x0000000402e07825 */ /* 0x000fc800078e02d6 */
[----:B------:R-:W-:Y:S01]  /*32790*/  IMAD.WIDE R218, R2, 0x4, R4 ;  /* 0x0000000402da7825 */ /* 0x000fe200078e0204 */
        /* <DEDUP_REMOVED lines=20> */
[----:B------:R-:W-:-:S03]  /*328e0*/  ISETP.LT.AND P0, PT, R227, c[0x0][0x178], !P0 ;  /* 0x00005e00e3007a0c */ /* 0x000fc60004701270 */
[----:B------:R-:W-:Y:S01]  /*328f0*/  IMAD.WIDE R216, R3, 0x4, R214 ;  /* 0x0000000403d87825 */ /* 0x000fe200078e02d6 */
[----:B------:R1:W-:Y:S01]  /*32900*/  @P2 STG.E [R218.64], R238 ;  /* 0x000000eeda002986 */ /* 0x0003e2000c10190a */
[----:B------:R-:W-:-:S03]  /*32910*/  ISETP.LT.AND P2, PT, R230, c[0x0][0x178], !P1 ;  /* 0x00005e00e6007a0c */ /* 0x000fc60004f41270 */
[----:B------:R1:W-:Y:S01]  /*32920*/  @P3 STG.E [R224.64], R243 ;  /* 0x000000f3e0003986 */ /* 0x0003e2000c10190a */
[----:B------:R-:W-:Y:S02]  /*32930*/  ISETP.LT.AND P3, PT, R229, c[0x0][0x178], !P1 ;  /* 0x00005e00e5007a0c */ /* 0x000fe40004f61270 */
[C---:B------:R-:W-:Y:S01]  /*32940*/  IADD3 R2, R3.reuse, c[0x0][0x198], RZ ;  /* 0x0000660003027a10 */ /* 0x040fe20007ffe0ff */
[----:B-1----:R-:W4:Y:S01]  /*32950*/  LDL.LU R238, [R1+0x54] ;  /* 0x0000540001ee7983 */ /* 0x002f220000300800 */
[----:B------:R-:W-:-:S03]  /*32960*/  IMAD.WIDE R218, R3, 0x4, R212 ;  /* 0x0000000403da7825 */ /* 0x000fc600078e02d4 */
[----:B------:R-:W4:Y:S04]  /*32970*/  LDL.LU R234, [R1+0x2a0] ;  /* 0x0002a00001ea7983 */ /* 0x000f280000300800 */
[----:B------:R-:W4:Y:S01]  /*32980*/  LDL.LU R233, [R1+0x1154] ;  /* 0x0011540001e97983 */ /* 0x000f220000300800 */
[----:B------:R-:W-:-:S03]  /*32990*/  IMAD.WIDE R224, R2, 0x4, R4 ;  /* 0x0000000402e07825 */ /* 0x000fc600078e0204 */
[----:B------:R-:W4:Y:S04]  /*329a0*/  LDL.LU R244, [R1+0x270] ;  /* 0x0002700001f47983 */ /* 0x000f280000300800 */
[----:B------:R1:W-:Y:S04]  /*329b0*/  @P5 STG.E [R216.64], R235 ;  /* 0x000000ebd8005986 */ /* 0x0003e8000c10190a */
[----:B------:R-:W4:Y:S04]  /*329c0*/  LDL.LU R245, [R1+0x250] ;  /* 0x0002500001f57983 */ /* 0x000f280000300800 */
[----:B---3--:R3:W-:Y:S01]  /*329d0*/  @P6 STG.E [R218.64], R232 ;  /* 0x000000e8da006986 */ /* 0x0087e2000c10190a */
[----:B-1----:R-:W-:-:S04]  /*329e0*/  IMAD.WIDE R216, R2, 0x4, R214 ;  /* 0x0000000402d87825 */ /* 0x002fc800078e02d6 */
[----:B---3--:R-:W-:Y:S01]  /*329f0*/  IMAD.WIDE R218, R3, 0x4, R6 ;  /* 0x0000000403da7825 */ /* 0x008fe200078e0206 */
        /* <DEDUP_REMOVED lines=11> */
[----:B------:R-:W-:-:S07]  /*32ab0*/  IADD3 R3, R2, c[0x0][0x198], RZ ;  /* 0x0000660002037a10 */ /* 0x000fce0007ffe0ff */
[----:B----4-:R1:W-:Y:S01]  /*32ac0*/  @P5 STG.E [R216.64], R239 ;  /* 0x000000efd8005986 */ /* 0x0103e2000c10190a */
[----:B------:R-:W-:Y:S01]  /*32ad0*/  ISETP.LT.AND P0, PT, R229, c[0x0][0x178], !P4 ;  /* 0x00005e00e5007a0c */ /* 0x000fe20006701270 */
[----:B------:R-:W-:Y:S01]  /*32ae0*/  IMAD.WIDE R218, R2, 0x4, R6 ;  /* 0x0000000402da7825 */ /* 0x000fe200078e0206 */
[----:B------:R-:W-:Y:S01]  /*32af0*/  ISETP.LT.AND P3, PT, R228, c[0x0][0x178], !P4 ;  /* 0x00005e00e4007a0c */ /* 0x000fe20006761270 */
[----:B-1----:R-:W4:Y:S02]  /*32b00*/  LDL.LU R239, [R1+0x254] ;  /* 0x0002540001ef7983 */ /* 0x002f240000300800 */
[----:B------:R-:W-:Y:S01]  /*32b10*/  IMAD.WIDE R224, R3, 0x4, R4 ;  /* 0x0000000403e07825 */ /* 0x000fe200078e0204 */
[----:B------:R-:W-:Y:S02]  /*32b20*/  ISETP.GE.AND P2, PT, R226, c[0x0][0x17c], PT ;  /* 0x00005f00e2007a0c */ /* 0x000fe40003f46270 */
[----:B------:R-:W4:Y:S01]  /*32b30*/  LDL.LU R226, [R1+0x115c] ;  /* 0x00115c0001e27983 */ /* 0x000f220000300800 */
[----:B------:R-:W-:Y:S01]  /*32b40*/  ISETP.LT.AND P4, PT, R227, c[0x0][0x178], !P4 ;  /* 0x00005e00e3007a0c */ /* 0x000fe20006781270 */
[C---:B------:R-:W-:Y:S01]  /*32b50*/  IMAD.WIDE R216, R3.reuse, 0x4, R214 ;  /* 0x0000000403d87825 */ /* 0x040fe200078e02d6 */
[----:B------:R-:W-:Y:S01]  /*32b60*/  ISETP.LT.AND P5, PT, R230, c[0x0][0x178], !P2 ;  /* 0x00005e00e6007a0c */ /* 0x000fe200057a1270 */
[----:B------:R1:W-:Y:S01]  /*32b70*/  @P1 STG.E [R218.64], R238 ;  /* 0x000000eeda001986 */ /* 0x0003e2000c10190a */
[----:B------:R-:W-:-:S03]  /*32b80*/  IADD3 R2, R3, c[0x0][0x198], RZ ;  /* 0x0000660003027a10 */ /* 0x000fc60007ffe0ff */
[----:B------:R1:W-:Y:S01]  /*32b90*/  @P6 STG.E [R224.64], R234 ;  /* 0x000000eae0006986 */ /* 0x0003e2000c10190a */
[----:B------:R-:W-:-:S03]  /*32ba0*/  ISETP.LT.AND P6, PT, R229, c[0x0][0x178], !P2 ;  /* 0x00005e00e5007a0c */ /* 0x000fc600057c1270 */
[----:B-1----:R-:W4:Y:S01]  /*32bb0*/  LDL.LU R238, [R1+0x1d4] ;  /* 0x0001d40001ee7983 */ /* 0x002f220000300800 */
[----:B------:R-:W-:-:S03]  /*32bc0*/  IMAD.WIDE R218, R3, 0x4, R212 ;  /* 0x0000000403da7825 */ /* 0x000fc600078e02d4 */
[----:B------:R-:W4:Y:S04]  /*32bd0*/  LDL.LU R242, [R1+0x2d0] ;  /* 0x0002d00001f27983 */ /* 0x000f280000300800 */
[----:B------:R1:W-:Y:S01]  /*32be0*/  @P0 STG.E [R216.64], R244 ;  /* 0x000000f4d8000986 */ /* 0x0003e2000c10190a */
[----:B------:R-:W-:-:S03]  /*32bf0*/  IMAD.WIDE R224, R2, 0x4, R214 ;  /* 0x0000000402e07825 */ /* 0x000fc600078e02d6 */
[----:B------:R-:W4:Y:S04]  /*32c00*/  LDL.LU R243, [R1+0x2b0] ;  /* 0x0002b00001f37983 */ /* 0x000f280000300800 */
[----:B------:R3:W-:Y:S01]  /*32c10*/  @P3 STG.E [R218.64], R245 ;  /* 0x000000f5da003986 */ /* 0x0007e2000c10190a */
[----:B-1----:R-:W-:Y:S01]  /*32c20*/  IMAD.WIDE R216, R3, 0x4, R6 ;  /* 0x0000000403d87825 */ /* 0x002fe200078e0206 */
[----:B---3--:R-:W-:Y:S02]  /*32c30*/  ISETP.GE.AND P0, PT, R232, c[0x0][0x17c], PT ;  /* 0x00005f00e8007a0c */ /* 0x008fe40003f06270 */
[----:B------:R-:W3:Y:S01]  /*32c40*/  LDL.LU R232, [R1+0x280] ;  /* 0x0002800001e87983 */ /* 0x000ee20000300800 */
        /* <DEDUP_REMOVED lines=10> */
[----:B------:R-:W-:Y:S01]  /*32cf0*/  ISETP.LT.AND P2, PT, R227, c[0x0][0x178], !P2 ;  /* 0x00005e00e3007a0c */ /* 0x000fe20005741270 */
[----:B------:R-:W2:Y:S01]  /*32d00*/  LDL.LU R233, [R1+0x1160] ;  /* 0x0011600001e97983 */ /* 0x000ea20000300800 */
[----:B------:R-:W-:Y:S02]  /*32d10*/  ISETP.LT.AND P4, PT, R230, c[0x0][0x178], !P1 ;  /* 0x00005e00e6007a0c */ /* 0x000fe40004f81270 */
[----:B------:R-:W-:-:S05]  /*32d20*/  IADD3 R3, R2, c[0x0][0x198], RZ ;  /* 0x0000660002037a10 */ /* 0x000fca0007ffe0ff */
[----:B----4-:R1:W-:Y:S01]  /*32d30*/  @P3 STG.E [R216.64], R239 ;  /* 0x000000efd8003986 */ /* 0x0103e2000c10190a */
[----:B------:R-:W-:Y:S01]  /*32d40*/  ISETP.LT.AND P5, PT, R229, c[0x0][0x178], !P1 ;  /* 0x00005e00e5007a0c */ /* 0x000fe20004fa1270 */
[----:B------:R-:W-:Y:S01]  /*32d50*/  IMAD.WIDE R218, R2, 0x4, R6 ;  /* 0x0000000402da7825 */ /* 0x000fe200078e0206 */
[----:B------:R-:W-:Y:S01]  /*32d60*/  ISETP.LT.AND P6, PT, R228, c[0x0][0x178], !P1 ;  /* 0x00005e00e4007a0c */ /* 0x000fe20004fc1270 */
[----:B-1----:R-:W4:Y:S02]  /*32d70*/  LDL.LU R239, [R1+0x284] ;  /* 0x0002840001ef7983 */ /* 0x002f240000300800 */
[----:B------:R-:W-:Y:S01]  /*32d80*/  IMAD.WIDE R224, R3, 0x4, R4 ;  /* 0x0000000403e07825 */ /* 0x000fe200078e0204 */
[----:B------:R-:W-:-:S03]  /*32d90*/  ISETP.LT.AND P1, PT, R227, c[0x0][0x178], !P1 ;  /* 0x00005e00e3007a0c */ /* 0x000fc60004f21270 */
[C---:B------:R-:W-:Y:S01]  /*32da0*/  IMAD.WIDE R216, R3.reuse, 0x4, R214 ;  /* 0x0000000403d87825 */ /* 0x040fe200078e02d6 */
[----:B------:R-:W-:Y:S01]  /*32db0*/  IADD3 R2, R3, c[0x0][0x198], RZ ;  /* 0x0000660003027a10 */ /* 0x000fe20007ffe0ff */
[----:B------:R1:W-:Y:S01]  /*32dc0*/  @P2 STG.E [R218.64], R238 ;  /* 0x000000eeda002986 */ /* 0x0003e2000c10190a */
[----:B------:R-:W-:-:S03]  /*32dd0*/  ISETP.LT.AND P2, PT, R230, c[0x0][0x178], !P0 ;  /* 0x00005e00e6007a0c */ /* 0x000fc60004741270 */
[----:B------:R1:W-:Y:S01]  /*32de0*/  @P4 STG.E [R224.64], R242 ;  /* 0x000000f2e0004986 */ /* 0x0003e2000c10190a */
[----:B------:R-:W-:-:S03]  /*32df0*/  ISETP.LT.AND P4, PT, R229, c[0x0][0x178], !P0 ;  /* 0x00005e00e5007a0c */ /* 0x000fc60004781270 */
        /* <DEDUP_REMOVED lines=22> */
[----:B------:R-:W-:Y:S02]  /*32f60*/  ISETP.LT.AND P6, PT, R230, c[0x0][0x178], !P3 ;  /* 0x00005e00e6007a0c */ /* 0x000fe40005fc1270 */
[----:B------:R-:W-:-:S05]  /*32f70*/  IADD3 R226, R2, c[0x0][0x198], RZ ;  /* 0x0000660002e27a10 */ /* 0x000fca0007ffe0ff */
[----:B----4-:R1:W-:Y:S01]  /*32f80*/  @P5 STG.E [R216.64], R239 ;  /* 0x000000efd8005986 */ /* 0x0103e2000c10190a */
[----:B------:R-:W-:Y:S01]  /*32f90*/  ISETP.LT.AND P1, PT, R229, c[0x0][0x178], !P3 ;  /* 0x00005e00e5007a0c */ /* 0x000fe20005f21270 */
[----:B------:R-:W-:Y:S01]  /*32fa0*/  IMAD.WIDE R2, R2, 0x4, R6 ;  /* 0x0000000402027825 */ /* 0x000fe200078e0206 */
[----:B------:R-:W-:Y:S01]  /*32fb0*/  ISETP.LT.AND P4, PT, R228, c[0x0][0x178], !P3 ;  /* 0x00005e00e4007a0c */ /* 0x000fe20005f81270 */
[----:B-1----:R-:W4:Y:S02]  /*32fc0*/  LDL.LU R239, [R1+0x2c4] ;  /* 0x0002c40001ef7983 */ /* 0x002f240000300800 */
[C---:B------:R-:W-:Y:S01]  /*32fd0*/  IMAD.WIDE R218, R226.reuse, 0x4, R4 ;  /* 0x00000004e2da7825 */ /* 0x040fe200078e0204 */
[----:B------:R-:W-:Y:S02]  /*32fe0*/  ISETP.GE.AND P2, PT, R233, c[0x0][0x17c], PT ;  /* 0x00005f00e9007a0c */ /* 0x000fe40003f46270 */
[----:B------:R-:W4:Y:S01]  /*32ff0*/  LDL.LU R233, [R1+0x116c] ;  /* 0x00116c0001e97983 */ /* 0x000f220000300800 */
[----:B------:R-:W-:Y:S01]  /*33000*/  ISETP.LT.AND P3, PT, R227, c[0x0][0x178], !P3 ;  /* 0x00005e00e3007a0c */ /* 0x000fe20005f61270 */
[----:B------:R-:W-:Y:S01]  /*33010*/  IMAD.WIDE R216, R226, 0x4, R214 ;  /* 0x00000004e2d87825 */ /* 0x000fe200078e02d6 */
        /* <DEDUP_REMOVED lines=24> */
[----:B------:R-:W-:Y:S01]  /*331a0*/  ISETP.GE.AND P0, PT, R234, c[0x0][0x17c], PT ;  /* 0x00005f00ea007a0c */ /* 0x000fe20003f06270 */
[----:B------:R-:W2:Y:S01]  /*331b0*/  LDL.LU R226, [R1+0x1170] ;  /* 0x0011700001e27983 */ /* 0x000ea20000300800 */
[----:B------:R-:W-:-:S02]  /*331c0*/  ISETP.LT.AND P2, PT, R227, c[0x0][0x178], !P2 ;  /* 0x00005e00e3007a0c */ /* 0x000fc40005741270 */
        /* <DEDUP_REMOVED lines=9> */
[----:B------:R-:W-:Y:S01]  /*33260*/  IMAD.WIDE R216, R225, 0x4, R212 ;  /* 0x00000004e1d87825 */ /* 0x000fe200078e02d4 */
[----:B------:R-:W-:Y:S01]  /*33270*/  ISETP.GE.AND P4, PT, R233, c[0x0][0x17c], PT ;  /* 0x00005f00e9007a0c */ /* 0x000fe20003f86270 */
        /* <DEDUP_REMOVED lines=27> */
[----:B------:R-:W-:Y:S02]  /*33430*/  ISETP.GE.AND P2, PT, R226, c[0x0][0x17c], PT ;  /* 0x00005f00e2007a0c */ /* 0x000fe40003f46270 */
[----:B------:R-:W-:-:S05]  /*33440*/  IADD3 R225, R224, c[0x0][0x198], RZ ;  /* 0x00006600e0e17a10 */ /* 0x000fca0007ffe0ff */
[----:B----4-:R1:W-:Y:S01]  /*33450*/  @P5 STG.E [R2.64], R239 ;  /* 0x000000ef02005986 */ /* 0x0103e2000c10190a */
[----:B------:R-:W-:Y:S01]  /*33460*/  ISETP.LT.AND P0, PT, R229, c[0x0][0x178], !P4 ;  /* 0x00005e00e5007a0c */ /* 0x000fe20006701270 */
[----:B------:R-:W-:Y:S01]  /*33470*/  IMAD.WIDE R216, R224, 0x4, R6 ;  /* 0x00000004e0d87825 */ /* 0x000fe200078e0206 */
[----:B------:R-:W-:Y:S01]  /*33480*/  ISETP.LT.AND P3, PT, R228, c[0x0][0x178], !P4 ;  /* 0x00005e00e4007a0c */ /* 0x000fe20006761270 */
[----:B-1----:R-:W4:Y:S04]  /*33490*/  LDL.LU R239, [R1+0x25c] ;  /* 0x00025c0001ef7983 */ /* 0x002f280000300800 */
[----:B------:R-:W4:Y:S01]  /*334a0*/  LDL.LU R226, [R1+0x117c] ;  /* 0x00117c0001e27983 */ /* 0x000f220000300800 */
[----:B------:R-:W-:Y:S01]  /*334b0*/  IMAD.WIDE R218, R225, 0x4, R4 ;  /* 0x00000004e1da7825 */ /* 0x000fe200078e0204 */
[----:B------:R-:W-:-:S02]  /*334c0*/  ISETP.LT.AND P4, PT, R227, c[0x0][0x178], !P4 ;  /* 0x00005e00e3007a0c */ /* 0x000fc40006781270 */
[----:B------:R-:W-:Y:S01]  /*334d0*/  ISETP.LT.AND P5, PT, R230, c[0x0][0x178], !P2 ;  /* 0x00005e00e6007a0c */ /* 0x000fe200057a1270 */
[C---:B------:R-:W-:Y:S01]  /*334e0*/  IMAD.WIDE R2, R225.reuse, 0x4, R212 ;  /* 0x00000004e1027825 */ /* 0x040fe200078e02d4 */
        /* <DEDUP_REMOVED lines=25> */
[----:B------:R-:W-:Y:S01]  /*33680*/  ISETP.LT.AND P4, PT, R230, c[0x0][0x178], !P1 ;  /* 0x00005e00e6007a0c */ /* 0x000fe20004f81270 */
[C---:B------:R-:W-:Y:S01]  /*33690*/  IMAD.WIDE R216, R224.reuse, 0x4, R6 ;  /* 0x00000004e0d87825 */ /* 0x040fe200078e0206 */
[----:B------:R-:W-:-:S05]  /*336a0*/  IADD3 R224, R224, c[0x0][0x198], RZ ;  /* 0x00006600e0e07a10 */ /* 0x000fca0007ffe0ff */
[----:B----4-:R1:W-:Y:S01]  /*336b0*/  @P3 STG.E [R2.64], R239 ;  /* 0x000000ef02003986 */ /* 0x0103e2000c10190a */
[----:B------:R-:W-:-:S03]  /*336c0*/  ISETP.GE.AND P3, PT, R226, c[0x0][0x17c], PT ;  /* 0x00005f00e2007a0c */ /* 0x000fc60003f66270 */
[----:B------:R-:W4:Y:S01]  /*336d0*/  LDL.LU R226, [R1+0x1180] ;  /* 0x0011800001e27983 */ /* 0x000f220000300800 */
[----:B------:R-:W-:-:S03]  /*336e0*/  ISETP.LT.AND P5, PT, R229, c[0x0][0x178], !P1 ;  /* 0x00005e00e5007a0c */ /* 0x000fc60004fa1270 */
[----:B-1----:R-:W4:Y:S01]  /*336f0*/  LDL.LU R239, [R1+0x28c] ;  /* 0x00028c0001ef7983 */ /* 0x002f220000300800 */
[----:B------:R-:W-:Y:S01]  /*33700*/  ISETP.LT.AND P6, PT, R228, c[0x0][0x178], !P1 ;  /* 0x00005e00e4007a0c */ /* 0x000fe20004fc1270 */
        /* <DEDUP_REMOVED lines=30> */
[----:B------:R-:W-:Y:S02]  /*338f0*/  IADD3 R224, R225, c[0x0][0x198], RZ ;  /* 0x00006600e1e07a10 */ /* 0x000fe40007ffe0ff */
[----:B----4-:R-:W-:-:S05]  /*33900*/  ISETP.GE.AND P2, PT, R226, c[0x0][0x17c], PT ;  /* 0x00005f00e2007a0c */ /* 0x010fca0003f46270 */
[----:B------:R1:W-:Y:S01]  /*33910*/  @P5 STG.E [R2.64], R239 ;  /* 0x000000ef02005986 */ /* 0x0003e2000c10190a */
[----:B------:R-:W-:Y:S01]  /*33920*/  ISETP.LT.AND P1, PT, R229, c[0x0][0x178], !P3 ;  /* 0x00005e00e5007a0c */ /* 0x000fe20005f21270 */
[----:B------:R-:W-:Y:S01]  /*33930*/  IMAD.WIDE R216, R225, 0x4, R6 ;  /* 0x00000004e1d87825 */ /* 0x000fe200078e0206 */
[----:B------:R-:W-:-:S03]  /*33940*/  ISETP.LT.AND P4, PT, R228, c[0x0][0x178], !P3 ;  /* 0x00005e00e4007a0c */ /* 0x000fc60005f81270 */
[----:B------:R-:W-:Y:S01]  /*33950*/  IMAD.WIDE R218, R224, 0x4, R4 ;  /* 0x00000004e0da7825 */ /* 0x000fe200078e0204 */
[----:B-1----:R-:W4:Y:S04]  /*33960*/  LDL.LU R239, [R1+0x2cc] ;  /* 0x0002cc0001ef7983 */ /* 0x002f280000300800 */
[----:B------:R-:W4:Y:S01]  /*33970*/  LDL.LU R226, [R1+0x118c] ;  /* 0x00118c0001e27983 */ /* 0x000f220000300800 */
[----:B------:R-:W-:Y:S02]  /*33980*/  ISETP.LT.AND P3, PT, R227, c[0x0][0x178], !P3 ;  /* 0x00005e00e3007a0c */ /* 0x000fe40005f61270 */
[----:B------:R-:W-:Y:S01]  /*33990*/  ISETP.LT.AND P5, PT, R230, c[0x0][0x178], !P2 ;  /* 0x00005e00e6007a0c */ /* 0x000fe200057a1270 */
[----:B------:R1:W-:Y:S01]  /*339a0*/  @P0 STG.E [R216.64], R238 ;  /* 0x000000eed8000986 */ /* 0x0003e2000c10190a */
[----:B------:R-:W-:-:S03]  /*339b0*/  IADD3 R2, R224, c[0x0][0x198], RZ ;  /* 0x00006600e0027a10 */ /* 0x000fc60007ffe0ff */
[----:B------:R1:W-:Y:S01]  /*339c0*/  @P6 STG.E [R218.64], R234 ;  /* 0x000000eada006986 */ /* 0x0003e2000c10190a */
[----:B------:R-:W-:-:S03]  /*339d0*/  ISETP.LT.AND P6, PT, R229, c[0x0][0x178], !P2 ;  /* 0x00005e00e5007a0c */ /* 0x000fc600057c1270 */
        /* <DEDUP_REMOVED lines=25> */
[----:B------:R-:W-:Y:S02]  /*33b70*/  ISETP.LT.AND P5, PT, R229, c[0x0][0x178], !P0 ;  /* 0x00005e00e5007a0c */ /* 0x000fe400047a1270 */
[----:B------:R-:W-:Y:S02]  /*33b80*/  ISETP.GE.AND P4, PT, R226, c[0x0][0x17c], PT ;  /* 0x00005f00e2007a0c */ /* 0x000fe40003f86270 */
[----:B------:R-:W4:Y:S01]  /*33b90*/  LDL.LU R226, [R1+0x1190] ;  /* 0x0011900001e27983 */ /* 0x000f220000300800 */
[----:B------:R-:W-:Y:S01]  /*33ba0*/  ISETP.LT.AND P6, PT, R228, c[0x0][0x178], !P0 ;  /* 0x00005e00e4007a0c */ /* 0x000fe200047c1270 */
[----:B------:R-:W-:Y:S02]  /*33bb0*/  IMAD.WIDE R218, R2, 0x4, R6 ;  /* 0x0000000402da7825 */ /* 0x000fe400078e0206 */
        /* <DEDUP_REMOVED lines=31> */
[C---:B------:R-:W-:Y:S02]  /*33db0*/  IADD3 R3, R2.reuse, c[0x0][0x198], RZ ;  /* 0x0000660002037a10 */ /* 0x040fe40007ffe0ff */
[----:B------:R-:W-:Y:S01]  /*33dc0*/  ISETP.LT.AND P0, PT, R229, c[0x0][0x178], !P4 ;  /* 0x00005e00e5007a0c */ /* 0x000fe20006701270 */
[----:B------:R-:W-:-:S04]  /*33dd0*/  IMAD.WIDE R218, R2, 0x4, R6 ;  /* 0x0000000402da7825 */ /* 0x000fc800078e0206 */
[----:B----4-:R1:W-:Y:S01]  /*33de0*/  @P5 STG.E [R216.64], R239 ;  /* 0x000000efd8005986 */ /* 0x0103e2000c10190a */
[----:B------:R-:W-:Y:S01]  /*33df0*/  ISETP.LT.AND P3, PT, R228, c[0x0][0x178], !P4 ;  /* 0x00005e00e4007a0c */ /* 0x000fe20006761270 */
[----:B------:R-:W-:Y:S01]  /*33e00*/  IMAD.WIDE R224, R3, 0x4, R4 ;  /* 0x0000000403e07825 */ /* 0x000fe200078e0204 */
[----:B------:R-:W-:Y:S01]  /*33e10*/  ISETP.GE.AND P2, PT, R226, c[0x0][0x17c], PT ;  /* 0x00005f00e2007a0c */ /* 0x000fe20003f46270 */
[----:B-1----:R-:W4:Y:S01]  /*33e20*/  LDL.LU R239, [R1+0x344] ;  /* 0x0003440001ef7983 */ /* 0x002f220000300800 */
[----:B------:R-:W-:Y:S01]  /*33e30*/  ISETP.LT.AND P4, PT, R227, c[0x0][0x178], !P4 ;  /* 0x00005e00e3007a0c */ /* 0x000fe20006781270 */
[C---:B------:R-:W-:Y:S01]  /*33e40*/  IMAD.WIDE R216, R3.reuse, 0x4, R214 ;  /* 0x0000000403d87825 */ /* 0x040fe200078e02d6 */
[----:B------:R-:W-:Y:S01]  /*33e50*/  ISETP.LT.AND P5, PT, R230, c[0x0][0x178], !P2 ;  /* 0x00005e00e6007a0c */ /* 0x000fe200057a1270 */
[----:B------:R-:W4:Y:S01]  /*33e60*/  LDL.LU R226, [R1+0x119c] ;  /* 0x00119c0001e27983 */ /* 0x000f220000300800 */
[----:B------:R-:W-:-:S03]  /*33e70*/  IADD3 R2, R3, c[0x0][0x198], RZ ;  /* 0x0000660003027a10 */ /* 0x000fc60007ffe0ff */
[----:B------:R1:W-:Y:S04]  /*33e80*/  @P1 STG.E [R218.64], R238 ;  /* 0x000000eeda001986 */ /* 0x0003e8000c10190a */
        /* <DEDUP_REMOVED lines=19> */
[----:B------:R-:W-:-:S02]  /*33fc0*/  ISETP.LT.AND P3, PT, R228, c[0x0][0x178], !P2 ;  /* 0x00005e00e4007a0c */ /* 0x000fc40005761270 */
[----:B------:R-:W-:Y:S01]  /*33fd0*/  ISETP.GE.AND P1, PT, R233, c[0x0][0x17c], PT ;  /* 0x00005f00e9007a0c */ /* 0x000fe20003f26270 */
[----:B------:R-:W-:Y:S01]  /*33fe0*/  IMAD.WIDE R216, R2, 0x4, R212 ;  /* 0x0000000402d87825 */ /* 0x000fe200078e02d4 */
[----:B------:R-:W-:Y:S01]  /*33ff0*/  ISETP.LT.AND P2, PT, R227, c[0x0][0x178], !P2 ;  /* 0x00005e00e3007a0c */ /* 0x000fe20005741270 */
[----:B------:R-:W2:Y:S01]  /*34000*/  LDL.LU R233, [R1+0x11a0] ;  /* 0x0011a00001e97983 */ /* 0x000ea20000300800 */
[----:B------:R-:W-:Y:S02]  /*34010*/  ISETP.LT.AND P4, PT, R230, c[0x0][0x178], !P1 ;  /* 0x00005e00e6007a0c */ /* 0x000fe40004f81270 */
[----:B------:R-:W-:Y:S02]  /*34020*/  IADD3 R3, R2, c[0x0][0x198], RZ ;  /* 0x0000660002037a10 */ /* 0x000fe40007ffe0ff */
[----:B------:R-:W-:-:S03]  /*34030*/  ISETP.LT.AND P5, PT, R229, c[0x0][0x178], !P1 ;  /* 0x00005e00e5007a0c */ /* 0x000fc60004fa1270 */
[----:B----4-:R1:W-:Y:S01]  /*34040*/  @P3 STG.E [R216.64], R239 ;  /* 0x000000efd8003986 */ /* 0x0103e2000c10190a */
[----:B------:R-:W-:Y:S01]  /*34050*/  ISETP.LT.AND P6, PT, R228, c[0x0][0x178], !P1 ;  /* 0x00005e00e4007a0c */ /* 0x000fe20004fc1270 */
[----:B------:R-:W-:-:S04]  /*34060*/  IMAD.WIDE R218, R2, 0x4, R6 ;  /* 0x0000000402da7825 */ /* 0x000fc800078e0206 */
[----:B------:R-:W-:Y:S01]  /*34070*/  IMAD.WIDE R224, R3, 0x4, R4 ;  /* 0x0000000403e07825 */ /* 0x000fe200078e0204 */
[----:B-1----:R-:W4:Y:S01]  /*34080*/  LDL.LU R239, [R1+0x384] ;  /* 0x0003840001ef7983 */ /* 0x002f220000300800 */
[----:B------:R-:W-:Y:S02]  /*34090*/  ISETP.LT.AND P1, PT, R227, c[0x0][0x178], !P1 ;  /* 0x00005e00e3007a0c */ /* 0x000fe40004f21270 */
        /* <DEDUP_REMOVED lines=27> */
[----:B------:R-:W-:Y:S02]  /*34250*/  ISETP.LT.AND P0, PT, R227, c[0x0][0x178], !P0 ;  /* 0x00005e00e3007a0c */ /* 0x000fe40004701270 */
[----:B------:R-:W-:Y:S02]  /*34260*/  ISETP.LT.AND P6, PT, R230, c[0x0][0x178], !P3 ;  /* 0x00005e00e6007a0c */ /* 0x000fe40005fc1270 */
[----:B------:R-:W-:Y:S02]  /*34270*/  IADD3 R226, R2, c[0x0][0x198], RZ ;  /* 0x0000660002e27a10 */ /* 0x000fe40007ffe0ff */
[----:B------:R-:W-:-:S03]  /*34280*/  ISETP.LT.AND P1, PT, R229, c[0x0][0x178], !P3 ;  /* 0x00005e00e5007a0c */ /* 0x000fc60005f21270 */
[----:B----4-:R1:W-:Y:S01]  /*34290*/  @P5 STG.E [R216.64], R239 ;  /* 0x000000efd8005986 */ /* 0x0103e2000c10190a */
[----:B------:R-:W-:Y:S01]  /*342a0*/  ISETP.LT.AND P4, PT, R228, c[0x0][0x178], !P3 ;  /* 0x00005e00e4007a0c */ /* 0x000fe20005f81270 */
[----:B------:R-:W-:Y:S01]  /*342b0*/  IMAD.WIDE R2, R2, 0x4, R6 ;  /* 0x0000000402027825 */ /* 0x000fe200078e0206 */
[----:B------:R-:W-:-:S03]  /*342c0*/  ISETP.GE.AND P2, PT, R233, c[0x0][0x17c], PT ;  /* 0x00005f00e9007a0c */ /* 0x000fc60003f46270 */
[C---:B------:R-:W-:Y:S01]  /*342d0*/  IMAD.WIDE R218, R226.reuse, 0x4, R4 ;  /* 0x00000004e2da7825 */ /* 0x040fe200078e0204 */
[----:B-1----:R-:W4:Y:S01]  /*342e0*/  LDL.LU R239, [R1+0x3c4] ;  /* 0x0003c40001ef7983 */ /* 0x002f220000300800 */
[----:B------:R-:W-:Y:S02]  /*342f0*/  ISETP.LT.AND P3, PT, R227, c[0x0][0x178], !P3 ;  /* 0x00005e00e3007a0c */ /* 0x000fe40005f61270 */
[----:B------:R-:W-:Y:S01]  /*34300*/  IMAD.WIDE R216, R226, 0x4, R214 ;  /* 0x00000004e2d87825 */ /* 0x000fe200078e02d6 */
        /* <DEDUP_REMOVED lines=37> */
[----:B------:R-:W-:Y:S01]  /*34560*/  IMAD.WIDE R216, R225, 0x4, R212 ;  /* 0x00000004e1d87825 */ /* 0x000fe200078e02d4 */
[----:B------:R-:W-:Y:S02]  /*34570*/  ISETP.GE.AND P4, PT, R233, c[0x0][0x17c], PT ;  /* 0x00005f00e9007a0c */ /* 0x000fe40003f86270 */
        /* <DEDUP_REMOVED lines=28> */
[----:B------:R-:W-:Y:S02]  /*34740*/  ISETP.GE.AND P2, PT, R226, c[0x0][0x17c], PT ;  /* 0x00005f00e2007a0c */ /* 0x000fe40003f46270 */
[----:B------:R-:W-:-:S03]  /*34750*/  ISETP.LT.AND P0, PT, R229, c[0x0][0x178], !P4 ;  /* 0x00005e00e5007a0c */ /* 0x000fc60006701270 */
[----:B----4-:R1:W-:Y:S01]  /*34760*/  @P5 STG.E [R2.64], R239 ;  /* 0x000000ef02005986 */ /* 0x0103e2000c10190a */
[----:B------:R-:W-:Y:S01]  /*34770*/  ISETP.LT.AND P3, PT, R228, c[0x0][0x178], !P4 ;  /* 0x00005e00e4007a0c */ /* 0x000fe20006761270 */
[----:B------:R-:W-:-:S04]  /*34780*/  IMAD.WIDE R216, R224, 0x4, R6 ;  /* 0x00000004e0d87825 */ /* 0x000fc800078e0206 */
[----:B------:R-:W-:Y:S01]  /*34790*/  IMAD.WIDE R218, R225, 0x4, R4 ;  /* 0x00000004e1da7825 */ /* 0x000fe200078e0204 */
[----:B-1----:R-:W4:Y:S04]  /*347a0*/  LDL.LU R239, [R1+0x34c] ;  /* 0x00034c0001ef7983 */ /* 0x002f280000300800 */
        /* <DEDUP_REMOVED lines=29> */
[----:B------:R-:W-:Y:S01]  /*34980*/  ISETP.LT.AND P4, PT, R230, c[0x0][0x178], !P1 ;  /* 0x00005e00e6007a0c */ /* 0x000fe20004f81270 */
[C---:B------:R-:W-:Y:S01]  /*34990*/  IMAD.WIDE R216, R224.reuse, 0x4, R6 ;  /* 0x00000004e0d87825 */ /* 0x040fe200078e0206 */
[----:B------:R-:W-:Y:S02]  /*349a0*/  IADD3 R224, R224, c[0x0][0x198], RZ ;  /* 0x00006600e0e07a10 */ /* 0x000fe40007ffe0ff */
[----:B------:R-:W-:-:S03]  /*349b0*/  ISETP.LT.AND P5, PT, R229, c[0x0][0x178], !P1 ;  /* 0x00005e00e5007a0c */ /* 0x000fc60004fa1270 */
[----:B----4-:R1:W-:Y:S01]  /*349c0*/  @P3 STG.E [R2.64], R239 ;  /* 0x000000ef02003986 */ /* 0x0103e2000c10190a */
[----:B------:R-:W-:Y:S02]  /*349d0*/  ISETP.LT.AND P6, PT, R228, c[0x0][0x178], !P1 ;  /* 0x00005e00e4007a0c */ /* 0x000fe40004fc1270 */
[----:B------:R-:W-:Y:S02]  /*349e0*/  ISETP.GE.AND P3, PT, R226, c[0x0][0x17c], PT ;  /* 0x00005f00e2007a0c */ /* 0x000fe40003f66270 */
[----:B------:R-:W4:Y:S04]  /*349f0*/  LDL.LU R226, [R1+0x11c0] ;  /* 0x0011c00001e27983 */ /* 0x000f280000300800 */
[----:B-1----:R-:W4:Y:S01]  /*34a00*/  LDL.LU R239, [R1+0x38c] ;  /* 0x00038c0001ef7983 */ /* 0x002f220000300800 */
        /* <DEDUP_REMOVED lines=31> */
[----:B------:R-:W-:Y:S01]  /*34c00*/  ISETP.LT.AND P1, PT, R229, c[0x0][0x178], !P3 ;  /* 0x00005e00e5007a0c */ /* 0x000fe20005f21270 */
[----:B------:R-:W-:Y:S01]  /*34c10*/  IMAD.WIDE R216, R225, 0x4, R6 ;  /* 0x00000004e1d87825 */ /* 0x000fe200078e0206 */
[----:B----4-:R-:W-:-:S03]  /*34c20*/  ISETP.GE.AND P2, PT, R226, c[0x0][0x17c], PT ;  /* 0x00005f00e2007a0c */ /* 0x010fc60003f46270 */
[----:B------:R1:W-:Y:S01]  /*34c30*/  @P5 STG.E [R2.64], R239 ;  /* 0x000000ef02005986 */ /* 0x0003e2000c10190a */
[----:B------:R-:W-:Y:S01]  /*34c40*/  ISETP.LT.AND P4, PT, R228, c[0x0][0x178], !P3 ;  /* 0x00005e00e4007a0c */ /* 0x000fe20005f81270 */
[----:B------:R-:W-:Y:S01]  /*34c50*/  IMAD.WIDE R218, R224, 0x4, R4 ;  /* 0x00000004e0da7825 */ /* 0x000fe200078e0204 */
[----:B------:R-:W-:Y:S02]  /*34c60*/  ISETP.LT.AND P3, PT, R227, c[0x0][0x178], !P3 ;  /* 0x00005e00e3007a0c */ /* 0x000fe40005f61270 */
[----:B------:R-:W-:Y:S01]  /*34c70*/  ISETP.LT.AND P5, PT, R230, c[0x0][0x178], !P2 ;  /* 0x00005e00e6007a0c */ /* 0x000fe200057a1270 */
[----:B-1----:R-:W4:Y:S04]  /*34c80*/  LDL.LU R239, [R1+0x3cc] ;  /* 0x0003cc0001ef7983 */ /* 0x002f280000300800 */
[----:B------:R-:W4:Y:S01]  /*34c90*/  LDL.LU R226, [R1+0x11cc] ;  /* 0x0011cc0001e27983 */ /* 0x000f220000300800 */
[----:B------:R-:W-:-:S03]  /*34ca0*/  IADD3 R2, R224, c[0x0][0x198], RZ ;  /* 0x00006600e0027a10 */ /* 0x000fc60007ffe0ff */
[----:B------:R1:W-:Y:S04]  /*34cb0*/  @P0 STG.E [R216.64], R238 ;  /* 0x000000eed8000986 */ /* 0x0003e8000c10190a */
        /* <DEDUP_REMOVED lines=25> */
[C---:B------:R-:W-:Y:S02]  /*34e50*/  IADD3 R3, R2.reuse, c[0x0][0x198], RZ ;  /* 0x0000660002037a10 */ /* 0x040fe40007ffe0ff */
[----:B------:R-:W-:Y:S01]  /*34e60*/  ISETP.LT.AND P5, PT, R229, c[0x0][0x178], !P0 ;  /* 0x00005e00e5007a0c */ /* 0x000fe200047a1270 */
[----:B------:R-:W-:Y:S01]  /*34e70*/  IMAD.WIDE R218, R2, 0x4, R6 ;  /* 0x0000000402da7825 */ /* 0x000fe200078e0206 */
[----:B------:R-:W-:Y:S01]  /*34e80*/  ISETP.LT.AND P6, PT, R228, c[0x0][0x178], !P0 ;  /* 0x00005e00e4007a0c */ /* 0x000fe200047c1270 */
[----:B----4-:R1:W-:Y:S02]  /*34e90*/  @P4 STG.E [R216.64], R239 ;  /* 0x000000efd8004986 */ /* 0x0103e4000c10190a */
[----:B------:R-:W-:Y:S01]  /*34ea0*/  IMAD.WIDE R224, R3, 0x4, R4 ;  /* 0x0000000403e07825 */ /* 0x000fe200078e0204 */
[----:B------:R-:W-:-:S02]  /*34eb0*/  ISETP.GE.AND P4, PT, R226, c[0x0][0x17c], PT ;  /* 0x00005f00e2007a0c */ /* 0x000fc40003f86270 */
[----:B------:R-:W4:Y:S01]  /*34ec0*/  LDL.LU R226, [R1+0x11d0] ;  /* 0x0011d00001e27983 */ /* 0x000f220000300800 */
[----:B------:R-:W-:-:S03]  /*34ed0*/  ISETP.LT.AND P0, PT, R227, c[0x0][0x178], !P0 ;  /* 0x00005e00e3007a0c */ /* 0x000fc60004701270 */
[----:B-1----:R-:W4:Y:S01]  /*34ee0*/  LDL.LU R239, [R1+0x414] ;  /* 0x0004140001ef7983 */ /* 0x002f220000300800 */
[C---:B------:R-:W-:Y:S01]  /*34ef0*/  IMAD.WIDE R216, R3.reuse, 0x4, R214 ;  /* 0x0000000403d87825 */ /* 0x040fe200078e02d6 */
[----:B------:R-:W-:Y:S02]  /*34f00*/  IADD3 R2, R3, c[0x0][0x198], RZ ;  /* 0x0000660003027a10 */ /* 0x000fe40007ffe0ff */
        /* <DEDUP_REMOVED lines=9> */
[----:B------:R1:W-:Y:S04]  /*34fa0*/  @P5 STG.E [R216.64], R235 ;  /* 0x000000ebd8005986 */ /* 0x0003e8000c10190a */
[----:B------:R-:W4:Y:S04]  /*34fb0*/  LDL.LU R244, [R1+0x460] ;  /* 0x0004600001f47983 */ /* 0x000f280000300800 */
[----:B---3--:R3:W-:Y:S04]  /*34fc0*/  @P6 STG.E [R218.64], R232 ;  /* 0x000000e8da006986 */ /* 0x0087e8000c10190a */
[----:B------:R-:W4:Y:S01]  /*34fd0*/  LDL.LU R245, [R1+0x430] ;  /* 0x0004300001f57983 */ /* 0x000f220000300800 */
        /* <DEDUP_REMOVED lines=10> */
[----:B------:R-:W-:Y:S02]  /*35080*/  ISETP.LT.AND P1, PT, R227, c[0x0][0x178], !P1 ;  /* 0x00005e00e3007a0c */ /* 0x000fe40004f21270 */
[----:B------:R-:W-:Y:S01]  /*35090*/  ISETP.LT.AND P6, PT, R230, c[0x0][0x178], !P4 ;  /* 0x00005e00e6007a0c */ /* 0x000fe200067c1270 */
[C---:B------:R-:W-:Y:S01]  /*350a0*/  IMAD.WIDE R216, R2.reuse, 0x4, R212 ;  /* 0x0000000402d87825 */ /* 0x040fe200078e02d4 */
[C---:B------:R-:W-:Y:S02]  /*350b0*/  IADD3 R3, R2.reuse, c[0x0][0x198], RZ ;  /* 0x0000660002037a10 */ /* 0x040fe40007ffe0ff */
[----:B------:R-:W-:Y:S01]  /*350c0*/  ISETP.LT.AND P0, PT, R229, c[0x0][0x178], !P4 ;  /* 0x00005e00e5007a0c */ /* 0x000fe20006701270 */
[----:B------:R-:W-:Y:S01]  /*350d0*/  IMAD.WIDE R218, R2, 0x4, R6 ;  /* 0x0000000402da7825 */ /* 0x000fe200078e0206 */
[----:B------:R-:W-:-:S03]  /*350e0*/  ISETP.LT.AND P3, PT, R228, c[0x0][0x178], !P4 ;  /* 0x00005e00e4007a0c */ /* 0x000fc60006761270 */
[----:B----4-:R1:W-:Y:S01]  /*350f0*/  @P5 STG.E [R216.64], R239 ;  /* 0x000000efd8005986 */ /* 0x0103e2000c10190a */
[----:B------:R-:W-:Y:S01]  /*35100*/  IMAD.WIDE R224, R3, 0x4, R4 ;  /* 0x0000000403e07825 */ /* 0x000fe200078e0204 */
[----:B------:R-:W-:Y:S02]  /*35110*/  ISETP.GE.AND P2, PT, R226, c[0x0][0x17c], PT ;  /* 0x00005f00e2007a0c */ /* 0x000fe40003f46270 */
[----:B------:R-:W-:Y:S02]  /*35120*/  ISETP.LT.AND P4, PT, R227, c[0x0][0x178], !P4 ;  /* 0x00005e00e3007a0c */ /* 0x000fe40006781270 */
[----:B------:R-:W-:Y:S01]  /*35130*/  ISETP.LT.AND P5, PT, R230, c[0x0][0x178], !P2 ;  /* 0x00005e00e6007a0c */ /* 0x000fe200057a1270 */
[----:B-1----:R-:W4:Y:S01]  /*35140*/  LDL.LU R239, [R1+0x434] ;  /* 0x0004340001ef7983 */ /* 0x002f220000300800 */
[----:B------:R-:W-:-:S03]  /*35150*/  IMAD.WIDE R216, R3, 0x4, R214 ;  /* 0x0000000403d87825 */ /* 0x000fc600078e02d6 */
        /* <DEDUP_REMOVED lines=10> */
[----:B------:R3:W-:Y:S04]  /*35200*/  @P3 STG.E [R218.64], R245 ;  /* 0x000000f5da003986 */ /* 0x0007e8000c10190a */
[----:B------:R-:W4:Y:S01]  /*35210*/  LDL.LU R243, [R1+0x4b0] ;  /* 0x0004b00001f37983 */ /* 0x000f220000300800 */
[----:B-1----:R-:W-:Y:S01]  /*35220*/  IMAD.WIDE R216, R3, 0x4, R6 ;  /* 0x0000000403d87825 */ /* 0x002fe200078e0206 */
[----:B---3--:R-:W-:-:S02]  /*35230*/  ISETP.GE.AND P0, PT, R232, c[0x0][0x17c], PT ;  /* 0x00005f00e8007a0c */ /* 0x008fc40003f06270 */
        /* <DEDUP_REMOVED lines=9> */
[----:B------:R-:W-:Y:S02]  /*352d0*/  ISETP.GE.AND P1, PT, R233, c[0x0][0x17c], PT ;  /* 0x00005f00e9007a0c */ /* 0x000fe40003f26270 */
[----:B------:R-:W-:Y:S01]  /*352e0*/  ISETP.LT.AND P2, PT, R227, c[0x0][0x178], !P2 ;  /* 0x00005e00e3007a0c */ /* 0x000fe20005741270 */
[----:B------:R-:W-:Y:S01]  /*352f0*/  IMAD.WIDE R216, R2, 0x4, R212 ;  /* 0x0000000402d87825 */ /* 0x000fe200078e02d4 */
[----:B------:R-:W-:Y:S01]  /*35300*/  ISETP.LT.AND P4, PT, R230, c[0x0][0x178], !P1 ;  /* 0x00005e00e6007a0c */ /* 0x000fe20004f81270 */
[----:B------:R-:W2:Y:S01]  /*35310*/  LDL.LU R233, [R1+0x11e0] ;  /* 0x0011e00001e97983 */ /* 0x000ea20000300800 */
[C---:B------:R-:W-:Y:S01]  /*35320*/  IADD3 R3, R2.reuse, c[0x0][0x198], RZ ;  /* 0x0000660002037a10 */ /* 0x040fe20007ffe0ff */
[----:B------:R-:W-:Y:S01]  /*35330*/  IMAD.WIDE R218, R2, 0x4, R6 ;  /* 0x0000000402da7825 */ /* 0x000fe200078e0206 */
[----:B------:R-:W-:Y:S02]  /*35340*/  ISETP.LT.AND P5, PT, R229, c[0x0][0x178], !P1 ;  /* 0x00005e00e5007a0c */ /* 0x000fe40004fa1270 */
[----:B------:R-:W-:Y:S01]  /*35350*/  ISETP.LT.AND P6, PT, R228, c[0x0][0x178], !P1 ;  /* 0x00005e00e4007a0c */ /* 0x000fe20004fc1270 */
[----:B----4-:R1:W-:Y:S01]  /*35360*/  @P3 STG.E [R216.64], R239 ;  /* 0x000000efd8003986 */ /* 0x0103e2000c10190a */
[----:B------:R-:W-:Y:S01]  /*35370*/  IMAD.WIDE R224, R3, 0x4, R4 ;  /* 0x0000000403e07825 */ /* 0x000fe200078e0204 */
[----:B------:R-:W-:-:S02]  /*35380*/  ISETP.LT.AND P1, PT, R227, c[0x0][0x178], !P1 ;  /* 0x00005e00e3007a0c */ /* 0x000fc40004f21270 */
[C---:B------:R-:W-:Y:S01]  /*35390*/  IADD3 R2, R3.reuse, c[0x0][0x198], RZ ;  /* 0x0000660003027a10 */ /* 0x040fe20007ffe0ff */
[----:B-1----:R-:W4:Y:S01]  /*353a0*/  LDL.LU R239, [R1+0x474] ;  /* 0x0004740001ef7983 */ /* 0x002f220000300800 */
[----:B------:R-:W-:-:S03]  /*353b0*/  IMAD.WIDE R216, R3, 0x4, R214 ;  /* 0x0000000403d87825 */ /* 0x000fc600078e02d6 */
        /* <DEDUP_REMOVED lines=24> */
[----:B------:R-:W-:Y:S02]  /*35540*/  ISETP.LT.AND P0, PT, R227, c[0x0][0x178], !P0 ;  /* 0x00005e00e3007a0c */ /* 0x000fe40004701270 */
[----:B------:R-:W-:Y:S01]  /*35550*/  ISETP.LT.AND P6, PT, R230, c[0x0][0x178], !P3 ;  /* 0x00005e00e6007a0c */ /* 0x000fe20005fc1270 */
[C---:B------:R-:W-:Y:S01]  /*35560*/  IMAD.WIDE R216, R2.reuse, 0x4, R212 ;  /* 0x0000000402d87825 */ /* 0x040fe200078e02d4 */
[C---:B------:R-:W-:Y:S02]  /*35570*/  IADD3 R226, R2.reuse, c[0x0][0x198], RZ ;  /* 0x0000660002e27a10 */ /* 0x040fe40007ffe0ff */
[----:B------:R-:W-:Y:S01]  /*35580*/  ISETP.LT.AND P2, PT, R229, c[0x0][0x178], !P3 ;  /* 0x00005e00e5007a0c */ /* 0x000fe20005f41270 */
[----:B------:R-:W-:Y:S01]  /*35590*/  IMAD.WIDE R2, R2, 0x4, R6 ;  /* 0x0000000402027825 */ /* 0x000fe200078e0206 */
[----:B------:R-:W-:Y:S01]  /*355a0*/  ISETP.LT.AND P4, PT, R228, c[0x0][0x178], !P3 ;  /* 0x00005e00e4007a0c */ /* 0x000fe20005f81270 */
[----:B----4-:R1:W-:Y:S01]  /*355b0*/  @P5 STG.E [R216.64], R239 ;  /* 0x000000efd8005986 */ /* 0x0103e2000c10190a */
[----:B------:R-:W-:Y:S01]  /*355c0*/  ISETP.GE.AND P1, PT, R233, c[0x0][0x17c], PT ;  /* 0x00005f00e9007a0c */ /* 0x000fe20003f26270 */
[----:B------:R-:W-:Y:S01]  /*355d0*/  IMAD.WIDE R218, R226, 0x4, R4 ;  /* 0x00000004e2da7825 */ /* 0x000fe200078e0204 */
[----:B------:R-:W-:-:S02]  /*355e0*/  ISETP.LT.AND P3, PT, R227, c[0x0][0x178], !P3 ;  /* 0x00005e00e3007a0c */ /* 0x000fc40005f61270 */
        /* <DEDUP_REMOVED lines=15> */
[----:B-1----:R-:W-:-:S04]  /*356e0*/  IMAD.WIDE R216, R224, 0x4, R4 ;  /* 0x00000004e0d87825 */ /* 0x002fc800078e0204 */
[----:B---3--:R-:W-:Y:S01]  /*356f0*/  IMAD.WIDE R2, R226, 0x4, R6 ;  /* 0x00000004e2027825 */ /* 0x008fe200078e0206 */
[----:B------:R-:W-:Y:S02]  /*35700*/  ISETP.GE.AND P2, PT, R232, c[0x0][0x17c], PT ;  /* 0x00005f00e8007a0c */ /* 0x000fe40003f46270 */
        /* <DEDUP_REMOVED lines=22> */
[----:B------:R-:W-:Y:S01]  /*35870*/  IMAD.WIDE R216, R225, 0x4, R212 ;  /* 0x00000004e1d87825 */ /* 0x000fe200078e02d4 */
[----:B------:R-:W-:Y:S02]  /*35880*/  ISETP.GE.AND P4, PT, R233, c[0x0][0x17c], PT ;  /* 0x00005f00e9007a0c */ /* 0x000fe40003f86270 */
        /* <DEDUP_REMOVED lines=49> */
[----:B-1----:R-:W-:-:S03]  /*35ba0*/  IMAD.WIDE R216, R224, 0x4, R4 ;  /* 0x00000004e0d87825 */ /* 0x002fc600078e0204 */
[----:B------:R-:W4:Y:S01]  /*35bb0*/  LDL.LU R244, [R1+0x478] ;  /* 0x0004780001f47983 */ /* 0x000f220000300800 */
[----:B------:R-:W-:-:S03]  /*35bc0*/  IMAD.WIDE R2, R225, 0x4, R6 ;  /* 0x00000004e1027825 */ /* 0x000fc600078e0206 */
[----:B------:R-:W4:Y:S04]  /*35bd0*/  LDL.LU R245, [R1+0xe8] ;  /* 0x0000e80001f57983 */ /* 0x000f280000300800 */
[----:B---3--:R1:W-:Y:S04]  /*35be0*/  @P4 STG.E [R2.64], R246 ;  /* 0x000000f602004986 */ /* 0x0083e8000c10190a */
[----:B------:R-:W-:Y:S04]  /*35bf0*/  @P5 STG.E [R216.64], R247 ;  /* 0x000000f7d8005986 */ /* 0x000fe8000c10190a */
[----:B-1----:R-:W3:Y:S04]  /*35c00*/  LDL.LU R246, [R1+0x4fc] ;  /* 0x0004fc0001f67983 */ /* 0x002ee80000300800 */
[----:B--2---:R1:W-:Y:S04]  /*35c10*/  @P6 STG.E [R218.64], R237 ;  /* 0x000000edda006986 */ /* 0x0043e8000c10190a */
[----:B-1----:R-:W2:Y:S01]  /*35c20*/  LDL.LU R237, [R1+0x4bc] ;  /* 0x0004bc0001ed7983 */ /* 0x002ea20000300800 */
[----:B------:R-:W-:-:S02]  /*35c30*/  ISETP.LT.AND P1, PT, R228, c[0x0][0x178], !P3 ;  /* 0x00005e00e4007a0c */ /* 0x000fc40005f21270 */
[----:B------:R-:W-:Y:S01]  /*35c40*/  ISETP.GE.AND P2, PT, R233, c[0x0][0x17c], PT ;  /* 0x00005f00e9007a0c */ /* 0x000fe20003f46270 */
[----:B------:R-:W-:Y:S01]  /*35c50*/  IMAD.WIDE R2, R224, 0x4, R212 ;  /* 0x00000004e0027825 */ /* 0x000fe200078e02d4 */
[----:B------:R-:W-:Y:S01]  /*35c60*/  ISETP.LT.AND P3, PT, R227, c[0x0][0x178], !P3 ;  /* 0x00005e00e3007a0c */ /* 0x000fe20005f61270 */
[----:B------:R-:W2:Y:S01]  /*35c70*/  LDL.LU R235, [R1+0x1200] ;  /* 0x0012000001eb7983 */ /* 0x000ea20000300800 */
[----:B------:R-:W-:Y:S01]  /*35c80*/  ISETP.LT.AND P4, PT, R230, c[0x0][0x178], !P2 ;  /* 0x00005e00e6007a0c */ /* 0x000fe20005781270 */
[C---:B------:R-:W-:Y:S01]  /*35c90*/  IMAD.WIDE R216, R224.reuse, 0x4, R6 ;  /* 0x00000004e0d87825 */ /* 0x040fe200078e0206 */
[----:B------:R-:W-:Y:S01]  /*35ca0*/  IADD3 R224, R224, c[0x0][0x198], RZ ;  /* 0x00006600e0e07a10 */ /* 0x000fe20007ffe0ff */
[----:B------:R-:W2:Y:S01]  /*35cb0*/  LDL.LU R247, [R1+0x47c] ;  /* 0x00047c0001f77983 */ /* 0x000ea20000300800 */
[----:B------:R-:W-:Y:S02]  /*35cc0*/  ISETP.LT.AND P5, PT, R229, c[0x0][0x178], !P2 ;  /* 0x00005e00e5007a0c */ /* 0x000fe400057a1270 */
[----:B------:R-:W-:Y:S01]  /*35cd0*/  ISETP.LT.AND P6, PT, R228, c[0x0][0x178], !P2 ;  /* 0x00005e00e4007a0c */ /* 0x000fe200057c1270 */
[----:B----4-:R1:W-:Y:S01]  /*35ce0*/  @P1 STG.E [R2.64], R239 ;  /* 0x000000ef02001986 */ /* 0x0103e2000c10190a */
[----:B------:R-:W-:-:S02]  /*35cf0*/  ISETP.GE.AND P0, PT, R232, c[0x0][0x17c], PT ;  /* 0x00005f00e8007a0c */ /* 0x000fc40003f06270 */
[----:B------:R-:W-:Y:S01]  /*35d00*/  ISETP.LT.AND P2, PT, R227, c[0x0][0x178], !P2 ;  /* 0x00005e00e3007a0c */ /* 0x000fe20005741270 */
[----:B------:R-:W-:-:S04]  /*35d10*/  IMAD.WIDE R218, R224, 0x4, R212 ;  /* 0x00000004e0da7825 */ /* 0x000fc800078e02d4 */
[C---:B-1----:R-:W-:Y:S01]  /*35d20*/  IMAD.WIDE R2, R224.reuse, 0x4, R4 ;  /* 0x00000004e0027825 */ /* 0x042fe200078e0204 */
[----:B------:R-:W4:Y:S01]  /*35d30*/  LDL.LU R239, [R1+0xec] ;  /* 0x0000ec0001ef7983 */ /* 0x000f220000300800 */
[----:B------:R-:W-:-:S03]  /*35d40*/  IADD3 R225, R224, c[0x0][0x198], RZ ;  /* 0x00006600e0e17a10 */ /* 0x000fc60007ffe0ff */
        /* <DEDUP_REMOVED lines=9> */
[----:B------:R1:W-:Y:S01]  /*35de0*/  @P5 STG.E [R216.64], R243 ;  /* 0x000000f3d8005986 */ /* 0x0003e2000c10190a */
[----:B------:R-:W-:-:S03]  /*35df0*/  ISETP.GE.AND P1, PT, R226, c[0x0][0x17c], PT ;  /* 0x00005f00e2007a0c */ /* 0x000fc60003f26270 */
[----:B------:R-:W4:Y:S04]  /*35e00*/  LDL.LU R232, [R1+0x4c8] ;  /* 0x0004c80001e87983 */ /* 0x000f280000300800 */
[----:B------:R1:W-:Y:S02]  /*35e10*/  @P6 STG.E [R218.64], R244 ;  /* 0x000000f4da006986 */ /* 0x0003e4000c10190a */
[C---:B-1----:R-:W-:Y:S02]  /*35e20*/  IMAD.WIDE R216, R225.reuse, 0x4, R4 ;  /* 0x00000004e1d87825 */ /* 0x042fe400078e0204 */
[----:B------:R-:W-:Y:S04]  /*35e30*/  @P2 STG.E [R2.64], R245 ;  /* 0x000000f502002986 */ /* 0x000fe8000c10190a */
[----:B------:R-:W4:Y:S01]  /*35e40*/  LDL.LU R226, [R1+0x1208] ;  /* 0x0012080001e27983 */ /* 0x000f220000300800 */
[----:B------:R-:W-:-:S03]  /*35e50*/  IMAD.WIDE R218, R225, 0x4, R214 ;  /* 0x00000004e1da7825 */ /* 0x000fc600078e02d6 */
[----:B------:R-:W4:Y:S04]  /*35e60*/  LDL.LU R244, [R1+0x488] ;  /* 0x0004880001f47983 */ /* 0x000f280000300800 */
[----:B---3--:R1:W-:Y:S04]  /*35e70*/  @P3 STG.E [R216.64], R246 ;  /* 0x000000f6d8003986 */ /* 0x0083e8000c10190a */
[----:B-1----:R-:W3:Y:S04]  /*35e80*/  LDL.LU R246, [R1+0x51c] ;  /* 0x00051c0001f67983 */ /* 0x002ee80000300800 */
[----:B--2---:R1:W-:Y:S04]  /*35e90*/  @P4 STG.E [R218.64], R237 ;  /* 0x000000edda004986 */ /* 0x0043e8000c10190a */
[----:B-1----:R-:W2:Y:S01]  /*35ea0*/  LDL.LU R237, [R1+0x50c] ;  /* 0x00050c0001ed7983 */ /* 0x002ea20000300800 */
[----:B------:R-:W-:-:S02]  /*35eb0*/  ISETP.LT.AND P5, PT, R228, c[0x0][0x178], !P0 ;  /* 0x00005e00e4007a0c */ /* 0x000fc400047a1270 */
[----:B------:R-:W-:Y:S02]  /*35ec0*/  ISETP.LT.AND P0, PT, R227, c[0x0][0x178], !P0 ;  /* 0x00005e00e3007a0c */ /* 0x000fe40004701270 */
[----:B------:R-:W-:Y:S02]  /*35ed0*/  ISETP.LT.AND P6, PT, R230, c[0x0][0x178], !P1 ;  /* 0x00005e00e6007a0c */ /* 0x000fe40004fc1270 */
[C---:B------:R-:W-:Y:S01]  /*35ee0*/  IADD3 R224, R225.reuse, c[0x0][0x198], RZ ;  /* 0x00006600e1e07a10 */ /* 0x040fe20007ffe0ff */
[----:B------:R-:W-:Y:S01]  /*35ef0*/  IMAD.WIDE R2, R225, 0x4, R212 ;  /* 0x00000004e1027825 */ /* 0x000fe200078e02d4 */
[----:B------:R-:W-:Y:S02]  /*35f00*/  ISETP.LT.AND P4, PT, R229, c[0x0][0x178], !P1 ;  /* 0x00005e00e5007a0c */ /* 0x000fe40004f81270 */
[----:B------:R-:W-:Y:S01]  /*35f10*/  ISETP.LT.AND P3, PT, R228, c[0x0][0x178], !P1 ;  /* 0x00005e00e4007a0c */ /* 0x000fe20004f61270 */
[----:B------:R-:W-:Y:S01]  /*35f20*/  IMAD.WIDE R216, R225, 0x4, R6 ;  /* 0x00000004e1d87825 */ /* 0x000fe200078e0206 */
[----:B------:R-:W-:-:S03]  /*35f30*/  ISETP.GE.AND P2, PT, R235, c[0x0][0x17c], PT ;  /* 0x00005f00eb007a0c */ /* 0x000fc60003f46270 */
[----:B------:R-:W-:Y:S01]  /*35f40*/  IMAD.WIDE R218, R224, 0x4, R4 ;  /* 0x00000004e0da7825 */ /* 0x000fe200078e0204 */
[----:B------:R1:W-:Y:S01]  /*35f50*/  @P5 STG.E [R2.64], R247 ;  /* 0x000000f702005986 */ /* 0x0003e2000c10190a */
[----:B------:R-:W-:Y:S02]  /*35f60*/  ISETP.LT.AND P1, PT, R227, c[0x0][0x178], !P1 ;  /* 0x00005e00e3007a0c */ /* 0x000fe40004f21270 */
[----:B------:R-:W-:Y:S01]  /*35f70*/  ISETP.LT.AND P5, PT, R230, c[0x0][0x178], !P2 ;  /* 0x00005e00e6007a0c */ /* 0x000fe200057a1270 */
[----:B----4-:R4:W-:Y:S04]  /*35f80*/  @P0 STG.E [R216.64], R239 ;  /* 0x000000efd8000986 */ /* 0x0109e8000c10190a */
[----:B-1----:R-:W2:Y:S01]  /*35f90*/  LDL.LU R247, [R1+0x4cc] ;  /* 0x0004cc0001f77983 */ /* 0x002ea20000300800 */
[----:B------:R-:W-:-:S03]  /*35fa0*/  IADD3 R2, R224, c[0x0][0x198], RZ ;  /* 0x00006600e0027a10 */ /* 0x000fc60007ffe0ff */
[----:B------:R-:W2:Y:S01]  /*35fb0*/  LDL.LU R3, [R1+0x120c] ;  /* 0x00120c0001037983 */ /* 0x000ea20000300800 */
[----:B----4-:R-:W-:-:S03]  /*35fc0*/  IMAD.WIDE R216, R224, 0x4, R214 ;  /* 0x00000004e0d87825 */ /* 0x010fc600078e02d6 */
[----:B------:R1:W-:Y:S01]  /*35fd0*/  @P6 STG.E [R218.64], R238 ;  /* 0x000000eeda006986 */ /* 0x0003e2000c10190a */
[----:B------:R-:W-:-:S03]  /*35fe0*/  ISETP.LT.AND P6, PT, R229, c[0x0][0x178], !P2 ;  /* 0x00005e00e5007a0c */ /* 0x000fc600057c1270 */
[----:B------:R-:W4:Y:S04]  /*35ff0*/  LDL.LU R239, [R1+0x48c] ;  /* 0x00048c0001ef7983 */ /* 0x000f280000300800 */
[----:B------:R1:W-:Y:S02]  /*36000*/  @P4 STG.E [R216.64], R233 ;  /* 0x000000e9d8004986 */ /* 0x0003e4000c10190a */
[C---:B-1----:R-:W-:Y:S02]  /*36010*/  IMAD.WIDE R218, R224.reuse, 0x4, R212 ;  /* 0x00000004e0da7825 */ /* 0x042fe400078e02d4 */
[----:B------:R-:W4:Y:S04]  /*36020*/  LDL.LU R245, [R1+0x4e0] ;  /* 0x0004e00001f57983 */ /* 0x000f280000300800 */
[----:B------:R1:W-:Y:S01]  /*36030*/  @P3 STG.E [R218.64], R232 ;  /* 0x000000e8da003986 */ /* 0x0003e2000c10190a */
[----:B------:R-:W-:-:S03]  /*36040*/  IMAD.WIDE R216, R224, 0x4, R6 ;  /* 0x00000004e0d87825 */ /* 0x000fc600078e0206 */
[----:B------:R-:W4:Y:S01]  /*36050*/  LDL.LU R238, [R1+0x30] ;  /* 0x0000300001ee7983 */ /* 0x000f220000300800 */
[----:B------:R-:W-:-:S04]  /*36060*/  IMAD.WIDE R224, R2, 0x4, R214 ;  /* 0x0000000402e07825 */ /* 0x000fc800078e02d6 */
[----:B-1----:R-:W-:Y:S01]  /*36070*/  IMAD.WIDE R218, R2, 0x4, R4 ;  /* 0x0000000402da7825 */ /* 0x002fe200078e0204 */
[----:B------:R-:W-:Y:S04]  /*36080*/  @P1 STG.E [R216.64], R244 ;  /* 0x000000f4d8001986 */ /* 0x000fe8000c10190a */
[----:B---3--:R-:W-:Y:S04]  /*36090*/  @P5 STG.E [R218.64], R246 ;  /* 0x000000f6da005986 */ /* 0x008fe8000c10190a */
[----:B--2---:R1:W-:Y:S04]  /*360a0*/  @P6 STG.E [R224.64], R237 ;  /* 0x000000ede0006986 */ /* 0x0043e8000c10190a */
[----:B-1----:R-:W2:Y:S01]  /*360b0*/  LDL.LU R237, [R1+0x4e4] ;  /* 0x0004e40001ed7983 */ /* 0x002ea20000300800 */
[----:B------:R-:W-:-:S02]  /*360c0*/  ISETP.LT.AND P3, PT, R228, c[0x0][0x178], !P2 ;  /* 0x00005e00e4007a0c */ /* 0x000fc40005761270 */
[----:B------:R-:W-:Y:S01]  /*360d0*/  ISETP.LT.AND P2, PT, R227, c[0x0][0x178], !P2 ;  /* 0x00005e00e3007a0c */ /* 0x000fe20005741270 */
[----:B------:R-:W3:Y:S01]  /*360e0*/  LDL.LU R246, [R1+0x34] ;  /* 0x0000340001f67983 */ /* 0x000ee20000300800 */
[----:B------:R-:W-:Y:S01]  /*360f0*/  ISETP.GE.AND P0, PT, R234, c[0x0][0x17c], PT ;  /* 0x00005f00ea007a0c */ /* 0x000fe20003f06270 */
[----:B------:R-:W-:Y:S01]  /*36100*/  IMAD.WIDE R216, R2, 0x4, R212 ;  /* 0x0000000402d87825 */ /* 0x000fe200078e02d4 */
[----:B------:R-:W-:Y:S01]  /*36110*/  ISETP.GE.AND P4, PT, R226, c[0x0][0x17c], PT ;  /* 0x00005f00e2007a0c */ /* 0x000fe20003f86270 */
[----:B------:R-:W3:Y:S01]  /*36120*/  LDL.LU R233, [R1+0x1210] ;  /* 0x0012100001e97983 */ /* 0x000ee20000300800 */
[----:B------:R-:W-:Y:S01]  /*36130*/  ISETP.LT.AND P1, PT, R230, c[0x0][0x178], !P0 ;  /* 0x00005e00e6007a0c */ /* 0x000fe20004721270 */
[----:B------:R-:W-:Y:S01]  /*36140*/  IMAD.WIDE R218, R2, 0x4, R6 ;  /* 0x0000000402da7825 */ /* 0x000fe200078e0206 */
[----:B------:R-:W-:Y:S02]  /*36150*/  ISETP.LT.AND P5, PT, R229, c[0x0][0x178], !P0 ;  /* 0x00005e00e5007a0c */ /* 0x000fe400047a1270 */
[----:B------:R-:W-:-:S02]  /*36160*/  ISETP.LT.AND P6, PT, R228, c[0x0][0x178], !P0 ;  /* 0x00005e00e4007a0c */ /* 0x000fc400047c1270 */
[----:B------:R-:W-:Y:S01]  /*36170*/  IADD3 R2, R2, c[0x0][0x198], RZ ;  /* 0x0000660002027a10 */ /* 0x000fe20007ffe0ff */
[----:B------:R1:W-:Y:S01]  /*36180*/  @P3 STG.E [R216.64], R247 ;  /* 0x000000f7d8003986 */ /* 0x0003e2000c10190a */
[----:B------:R-:W-:-:S03]  /*36190*/  ISETP.LT.AND P0, PT, R227, c[0x0][0x178], !P0 ;  /* 0x00005e00e3007a0c */ /* 0x000fc60004701270 */
[C---:B------:R-:W-:Y:S01]  /*361a0*/  IMAD.WIDE R224, R2.reuse, 0x4, R4 ;  /* 0x0000000402e07825 */ /* 0x040fe200078e0204 */
[----:B------:R-:W-:Y:S02]  /*361b0*/  ISETP.GE.AND P3, PT, R3, c[0x0][0x17c], PT ;  /* 0x00005f0003007a0c */ /* 0x000fe40003f66270 */
[----:B------:R-:W-:Y:S01]  /*361c0*/  IADD3 R3, R2, c[0x0][0x198], RZ ;  /* 0x0000660002037a10 */ /* 0x000fe20007ffe0ff */
[----:B----4-:R4:W-:Y:S01]  /*361d0*/  @P2 STG.E [R218.64], R239 ;  /* 0x000000efda002986 */ /* 0x0109e2000c10190a */
[----:B------:R-:W-:Y:S01]  /*361e0*/  ISETP.LT.AND P2, PT, R230, c[0x0][0x178], !P4 ;  /* 0x00005e00e6007a0c */ /* 0x000fe20006741270 */
[C---:B-1----:R-:W-:Y:S02]  /*361f0*/  IMAD.WIDE R216, R2.reuse, 0x4, R214 ;  /* 0x0000000402d87825 */ /* 0x042fe400078e02d6 */
[----:B----4-:R-:W4:Y:S02]  /*36200*/  LDL.LU R239, [R1+0x4d0] ;  /* 0x0004d00001ef7983 */ /* 0x010f240000300800 */
[----:B------:R-:W-:-:S02]  /*36210*/  IMAD.WIDE R218, R2, 0x4, R212 ;  /* 0x0000000402da7825 */ /* 0x000fc400078e02d4 */
[----:B------:R-:W4:Y:S04]  /*36220*/  LDL.LU R232, [R1+0x1214] ;  /* 0x0012140001e87983 */ /* 0x000f280000300800 */
[----:B------:R-:W-:Y:S04]  /*36230*/  @P1 STG.E [R224.64], R245 ;  /* 0x000000f5e0001986 */ /* 0x000fe8000c10190a */
[----:B------:R-:W4:Y:S04]  /*36240*/  LDL.LU R247, [R1+0x20] ;  /* 0x0000200001f77983 */ /* 0x000f280000300800 */
[----:B------:R1:W-:Y:S04]  /*36250*/  @P5 STG.E [R216.64], R238 ;  /* 0x000000eed8005986 */ /* 0x0003e8000c10190a */
[----:B------:R1:W-:Y:S04]  /*36260*/  @P6 STG.E [R218.64], R220 ;  /* 0x000000dcda006986 */ /* 0x0003e8000c10190a */
[----:B------:R-:W4:Y:S01]  /*36270*/  LDL.LU R226, [R1+0x1218] ;  /* 0x0012180001e27983 */ /* 0x000f220000300800 */
[----:B-1----:R-:W-:-:S03]  /*36280*/  IMAD.WIDE R216, R2, 0x4, R6 ;  /* 0x0000000402d87825 */ /* 0x002fc600078e0206 */
[----:B------:R-:W4:Y:S01]  /*36290*/  LDL.LU R238, [R1+0x4d4] ;  /* 0x0004d40001ee7983 */ /* 0x000f220000300800 */
[----:B------:R-:W-:-:S03]  /*362a0*/  IMAD.WIDE R218, R3, 0x4, R4 ;  /* 0x0000000403da7825 */ /* 0x000fc600078e0204 */
[----:B------:R-:W-:Y:S04]  /*362b0*/  @P0 STG.E [R216.64], R36 ;  /* 0x00000024d8000986 */ /* 0x000fe8000c10190a */
[----:B--2---:R1:W-:Y:S04]  /*362c0*/  @P2 STG.E [R218.64], R237 ;  /* 0x000000edda002986 */ /* 0x0043e8000c10190a */
[----:B-1----:R-:W2:Y:S01]  /*362d0*/  LDL.LU R237, [R1+0x24] ;  /* 0x0000240001ed7983 */ /* 0x002ea20000300800 */
[----:B------:R-:W-:Y:S02]  /*362e0*/  ISETP.LT.AND P1, PT, R229, c[0x0][0x178], !P4 ;  /* 0x00005e00e5007a0c */ /* 0x000fe40006721270 */
[----:B------:R-:W-:Y:S01]  /*362f0*/  ISETP.LT.AND P5, PT, R228, c[0x0][0x178], !P4 ;  /* 0x00005e00e4007a0c */ /* 0x000fe200067a1270 */
[----:B------:R-:W-:Y:S01]  /*36300*/  IMAD.WIDE R224, R3, 0x4, R214 ;  /* 0x0000000403e07825 */ /* 0x000fe200078e02d6 */
[----:B------:R-:W-:Y:S01]  /*36310*/  ISETP.LT.AND P4, PT, R227, c[0x0][0x178], !P4 ;  /* 0x00005e00e3007a0c */ /* 0x000fe20006781270 */
[----:B------:R-:W2:Y:S01]  /*36320*/  LDL.LU R220, [R1+0x121c] ;  /* 0x00121c0001dc7983 */ /* 0x000ea20000300800 */
[----:B------:R-:W-:-:S02]  /*36330*/  ISETP.LT.AND P6, PT, R230, c[0x0][0x178], !P3 ;  /* 0x00005e00e6007a0c */ /* 0x000fc40005fc1270 */
[C---:B------:R-:W-:Y:S01]  /*36340*/  IADD3 R36, R3.reuse, c[0x0][0x198], RZ ;  /* 0x0000660003247a10 */ /* 0x040fe20007ffe0ff */
[----:B------:R-:W-:Y:S01]  /*36350*/  IMAD.WIDE R216, R3, 0x4, R212 ;  /* 0x0000000403d87825 */ /* 0x000fe200078e02d4 */
[----:B------:R-:W-:Y:S01]  /*36360*/  ISETP.LT.AND P2, PT, R229, c[0x0][0x178], !P3 ;  /* 0x00005e00e5007a0c */ /* 0x000fe20005f41270 */
[----:B------:R-:W2:Y:S02]  /*36370*/  LDL.LU R245, [R1+0x4a0] ;  /* 0x0004a00001f57983 */ /* 0x000ea40000300800 */
[----:B------:R-:W-:Y:S02]  /*36380*/  IMAD.WIDE R2, R3, 0x4, R6 ;  /* 0x0000000403027825 */ /* 0x000fe400078e0206 */
[----:B---3--:R-:W-:Y:S01]  /*36390*/  @P1 STG.E [R224.64], R246 ;  /* 0x000000f6e0001986 */ /* 0x008fe2000c10190a */
[----:B------:R-:W-:Y:S01]  /*363a0*/  ISETP.LT.AND P1, PT, R228, c[0x0][0x178], !P3 ;  /* 0x00005e00e4007a0c */ /* 0x000fe20005f21270 */
[----:B------:R-:W-:Y:S01]  /*363b0*/  IMAD.WIDE R218, R36, 0x4, R4 ;  /* 0x0000000424da7825 */ /* 0x000fe200078e0204 */
[----:B------:R-:W-:Y:S01]  /*363c0*/  ISETP.GE.AND P0, PT, R233, c[0x0][0x17c], PT ;  /* 0x00005f00e9007a0c */ /* 0x000fe20003f06270 */
[----:B------:R1:W-:Y:S04]  /*363d0*/  @P5 STG.E [R216.64], R221 ;  /* 0x000000ddd8005986 */ /* 0x0003e8000c10190a */
[----:B------:R3:W-:Y:S01]  /*363e0*/  @P4 STG.E [R2.64], R37 ;  /* 0x0000002502004986 */ /* 0x0007e2000c10190a */
[----:B------:R-:W-:-:S02]  /*363f0*/  ISETP.LT.AND P4, PT, R227, c[0x0][0x178], !P3 ;  /* 0x00005e00e3007a0c */ /* 0x000fc40005f81270 */
[----:B------:R-:W-:Y:S01]  /*36400*/  ISETP.LT.AND P5, PT, R230, c[0x0][0x178], !P0 ;  /* 0x00005e00e6007a0c */ /* 0x000fe200047a1270 */
[----:B----4-:R4:W-:Y:S01]  /*36410*/  @P6 STG.E [R218.64], R239 ;  /* 0x000000efda006986 */ /* 0x0109e2000c10190a */
[----:B------:R-:W-:Y:S01]  /*36420*/  ISETP.LT.AND P6, PT, R229, c[0x0][0x178], !P0 ;  /* 0x00005e00e5007a0c */ /* 0x000fe200047c1270 */
[----:B-1----:R-:W-:-:S04]  /*36430*/  IMAD.WIDE R216, R36, 0x4, R214 ;  /* 0x0000000424d87825 */ /* 0x002fc800078e02d6 */
[C---:B---3--:R-:W-:Y:S01]  /*36440*/  IMAD.WIDE R2, R36.reuse, 0x4, R212 ;  /* 0x0000000424027825 */ /* 0x048fe200078e02d4 */
[C---:B----4-:R-:W-:Y:S01]  /*36450*/  IADD3 R218, R36.reuse, c[0x0][0x198], RZ ;  /* 0x0000660024da7a10 */ /* 0x050fe20007ffe0ff */
[----:B------:R1:W-:Y:S02]  /*36460*/  @P2 STG.E [R216.64], R247 ;  /* 0x000000f7d8002986 */ /* 0x0003e4000c10190a */
[----:B------:R-:W-:Y:S02]  /*36470*/  IMAD.WIDE R36, R36, 0x4, R6 ;  /* 0x0000000424247825 */ /* 0x000fe400078e0206 */
[----:B------:R3:W-:Y:S04]  /*36480*/  @P1 STG.E [R2.64], R208 ;  /* 0x000000d002001986 */ /* 0x0007e8000c10190a */
[----:B------:R-:W4:Y:S01]  /*36490*/  LDL.LU R239, [R1+0x10] ;  /* 0x0000100001ef7983 */ /* 0x000f220000300800 */
[----:B-1----:R-:W-:-:S04]  /*364a0*/  IMAD.WIDE R216, R218, 0x4, R214 ;  /* 0x00000004dad87825 */ /* 0x002fc800078e02d6 */
[----:B---3--:R-:W-:Y:S01]  /*364b0*/  IMAD.WIDE R2, R218, 0x4, R4 ;  /* 0x00000004da027825 */ /* 0x008fe200078e0204 */
[----:B------:R-:W-:Y:S04]  /*364c0*/  @P4 STG.E [R36.64], R32 ;  /* 0x0000002024004986 */ /* 0x000fe8000c10190a */
[----:B------:R-:W-:Y:S04]  /*364d0*/  @P5 STG.E [R2.64], R238 ;  /* 0x000000ee02005986 */ /* 0x000fe8000c10190a */
        /* <DEDUP_REMOVED lines=10> */
[C---:B------:R-:W-:Y:S01]  /*36580*/  IMAD.WIDE R36, R218.reuse, 0x4, R6 ;  /* 0x00000004da247825 */ /* 0x040fe200078e0206 */
[----:B------:R-:W-:Y:S01]  /*36590*/  ISETP.LT.AND P5, PT, R229, c[0x0][0x178], !P3 ;  /* 0x00005e00e5007a0c */ /* 0x000fe20005fa1270 */
[----:B------:R-:W3:Y:S01]  /*365a0*/  LDL.LU R238, [R1+0x350] ;  /* 0x0003500001ee7983 */ /* 0x000ee20000300800 */
[----:B------:R-:W-:-:S02]  /*365b0*/  IADD3 R218, R218, c[0x0][0x198], RZ ;  /* 0x00006600dada7a10 */ /* 0x000fc40007ffe0ff */
[----:B------:R-:W-:Y:S01]  /*365c0*/  ISETP.LT.AND P6, PT, R228, c[0x0][0x178], !P3 ;  /* 0x00005e00e4007a0c */ /* 0x000fe20005fc1270 */
[----:B------:R1:W-:Y:S01]  /*365d0*/  @P1 STG.E [R2.64], R209 ;  /* 0x000000d102001986 */ /* 0x0003e2000c10190a */
[----:B------:R-:W-:-:S03]  /*365e0*/  ISETP.LT.AND P3, PT, R227, c[0x0][0x178], !P3 ;  /* 0x00005e00e3007a0c */ /* 0x000fc60005f61270 */
[----:B------:R1:W-:Y:S01]  /*365f0*/  @P2 STG.E [R36.64], R33 ;  /* 0x0000002124002986 */ /* 0x0003e2000c10190a */
[----:B------:R-:W-:Y:S02]  /*36600*/  ISETP.LT.AND P2, PT, R230, c[0x0][0x178], !P0 ;  /* 0x00005e00e6007a0c */ /* 0x000fe40004741270 */
[C---:B------:R-:W-:Y:S01]  /*36610*/  IADD3 R208, R218.reuse, c[0x0][0x198], RZ ;  /* 0x00006600dad07a10 */ /* 0x040fe20007ffe0ff */
[----:B------:R-:W3:Y:S01]  /*36620*/  LDL.LU R217, [R1+0x122c] ;  /* 0x00122c0001d97983 */ /* 0x000ee20000300800 */
[----:B-1----:R-:W-:-:S03]  /*36630*/  IMAD.WIDE R2, R218, 0x4, R4 ;  /* 0x00000004da027825 */ /* 0x002fc600078e0204 */
[----:B------:R-:W3:Y:S01]  /*36640*/  LDL.LU R247, [R1] ;  /* 0x0000000001f77983 */ /* 0x000ee20000300800 */
[----:B------:R-:W-:-:S03]  /*36650*/  IMAD.WIDE R32, R218, 0x4, R214 ;  /* 0x00000004da207825 */ /* 0x000fc600078e02d6 */
[----:B------:R1:W-:Y:S01]  /*36660*/  @P4 STG.E [R2.64], R245 ;  /* 0x000000f502004986 */ /* 0x0003e2000c10190a */
[----:B------:R-:W-:-:S03]  /*36670*/  IMAD.WIDE R36, R218, 0x4, R212 ;  /* 0x00000004da247825 */ /* 0x000fc600078e02d4 */
[----:B------:R-:W3:Y:S04]  /*36680*/  LDL.LU R216, [R1+0x1238] ;  /* 0x0012380001d87983 */ /* 0x000ee80000300800 */
[----:B----4-:R4:W-:Y:S01]  /*36690*/  @P5 STG.E [R32.64], R239 ;  /* 0x000000ef20005986 */ /* 0x0109e2000c10190a */
[----:B-1----:R-:W-:-:S03]  /*366a0*/  IMAD.WIDE R2, R218, 0x4, R6 ;  /* 0x00000004da027825 */ /* 0x002fc600078e0206 */
[----:B------:R-:W-:Y:S01]  /*366b0*/  @P6 STG.E [R36.64], R12 ;  /* 0x0000000c24006986 */ /* 0x000fe2000c10190a */
[----:B----4-:R-:W-:-:S03]  /*366c0*/  IMAD.WIDE R32, R208, 0x4, R4 ;  /* 0x00000004d0207825 */ /* 0x010fc600078e0204 */
[----:B------:R-:W-:Y:S04]  /*366d0*/  @P3 STG.E [R2.64], R28 ;  /* 0x0000001c02003986 */ /* 0x000fe8000c10190a */
[----:B------:R-:W4:Y:S04]  /*366e0*/  LDL.LU R239, [R1+0x354] ;  /* 0x0003540001ef7983 */ /* 0x000f280000300800 */
[----:B--2---:R1:W-:Y:S04]  /*366f0*/  @P2 STG.E [R32.64], R237 ;  /* 0x000000ed20002986 */ /* 0x0043e8000c10190a */
[----:B-1----:R-:W2:Y:S01]  /*36700*/  LDL.LU R237, [R1+0x4] ;  /* 0x0000040001ed7983 */ /* 0x002ea20000300800 */
[----:B------:R-:W-:-:S02]  /*36710*/  ISETP.LT.AND P4, PT, R229, c[0x0][0x178], !P0 ;  /* 0x00005e00e5007a0c */ /* 0x000fc40004781270 */
[----:B------:R-:W-:Y:S02]  /*36720*/  ISETP.GE.AND P1, PT, R220, c[0x0][0x17c], PT ;  /* 0x00005f00dc007a0c */ /* 0x000fe40003f26270 */
[----:B------:R-:W-:Y:S02]  /*36730*/  ISETP.LT.AND P5, PT, R228, c[0x0][0x178], !P0 ;  /* 0x00005e00e4007a0c */ /* 0x000fe400047a1270 */
[----:B------:R-:W-:Y:S01]  /*36740*/  ISETP.LT.AND P0, PT, R227, c[0x0][0x178], !P0 ;  /* 0x00005e00e3007a0c */ /* 0x000fe20004701270 */
[----:B------:R-:W-:Y:S01]  /*36750*/  IMAD.WIDE R36, R208, 0x4, R214 ;  /* 0x00000004d0247825 */ /* 0x000fe200078e02d6 */
[----:B------:R-:W-:Y:S02]  /*36760*/  ISETP.LT.AND P6, PT, R230, c[0x0][0x178], !P1 ;  /* 0x00005e00e6007a0c */ /* 0x000fe40004fc1270 */
[C---:B------:R-:W-:Y:S01]  /*36770*/  IADD3 R12, R208.reuse, c[0x0][0x198], RZ ;  /* 0x00006600d00c7a10 */ /* 0x040fe20007ffe0ff */
[C---:B------:R-:W-:Y:S02]  /*36780*/  IMAD.WIDE R2, R208.reuse, 0x4, R212 ;  /* 0x00000004d0027825 */ /* 0x040fe400078e02d4 */
[----:B---3--:R-:W-:Y:S01]  /*36790*/  @P4 STG.E [R36.64], R246 ;  /* 0x000000f624004986 */ /* 0x008fe2000c10190a */
[----:B------:R-:W-:Y:S01]  /*367a0*/  ISETP.LT.AND P4, PT, R229, c[0x0][0x178], !P1 ;  /* 0x00005e00e5007a0c */ /* 0x000fe20004f81270 */
[----:B------:R-:W-:Y:S01]  /*367b0*/  IMAD.WIDE R208, R208, 0x4, R6 ;  /* 0x00000004d0d07825 */ /* 0x000fe200078e0206 */
[----:B------:R-:W-:-:S02]  /*367c0*/  ISETP.LT.AND P3, PT, R228, c[0x0][0x178], !P1 ;  /* 0x00005e00e4007a0c */ /* 0x000fc40004f61270 */
[----:B------:R-:W-:Y:S01]  /*367d0*/  ISETP.GE.AND P2, PT, R219, c[0x0][0x17c], PT ;  /* 0x00005f00db007a0c */ /* 0x000fe20003f46270 */
[----:B------:R-:W-:Y:S01]  /*367e0*/  IMAD.WIDE R32, R12, 0x4, R4 ;  /* 0x000000040c207825 */ /* 0x000fe200078e0204 */
[----:B------:R1:W-:Y:S01]  /*367f0*/  @P5 STG.E [R2.64], R13 ;  /* 0x0000000d02005986 */ /* 0x0003e2000c10190a */
[----:B------:R-:W-:Y:S02]  /*36800*/  ISETP.LT.AND P1, PT, R227, c[0x0][0x178], !P1 ;  /* 0x00005e00e3007a0c */ /* 0x000fe40004f21270 */
[----:B------:R-:W-:Y:S01]  /*36810*/  ISETP.LT.AND P5, PT, R230, c[0x0][0x178], !P2 ;  /* 0x00005e00e6007a0c */ /* 0x000fe200057a1270 */
[----:B------:R3:W-:Y:S04]  /*36820*/  @P0 STG.E [R208.64], R29 ;  /* 0x0000001dd0000986 */ /* 0x0007e8000c10190a */
[----:B------:R3:W-:Y:S01]  /*36830*/  @P6 STG.E [R32.64], R238 ;  /* 0x000000ee20006986 */ /* 0x0007e2000c10190a */
[----:B------:R-:W-:Y:S01]  /*36840*/  ISETP.LT.AND P6, PT, R229, c[0x0][0x178], !P2 ;  /* 0x00005e00e5007a0c */ /* 0x000fe200057c1270 */
[----:B-1----:R-:W-:-:S02]  /*36850*/  IMAD.WIDE R2, R12, 0x4, R214 ;  /* 0x000000040c027825 */ /* 0x002fc400078e02d6 */
[----:B------:R-:W2:Y:S02]  /*36860*/  LDL.LU R36, [R1+0x1244] ;  /* 0x0012440001247983 */ /* 0x000ea40000300800 */
[C---:B---3--:R-:W-:Y:S01]  /*36870*/  IMAD.WIDE R28, R12.reuse, 0x4, R212 ;  /* 0x000000040c1c7825 */ /* 0x048fe200078e02d4 */
[C---:B------:R-:W-:Y:S01]  /*36880*/  IADD3 R32, R12.reuse, c[0x0][0x198], RZ ;  /* 0x000066000c207a10 */ /* 0x040fe20007ffe0ff */
[----:B------:R1:W-:Y:S02]  /*36890*/  @P4 STG.E [R2.64], R247 ;  /* 0x000000f702004986 */ /* 0x0003e4000c10190a */
[----:B------:R-:W-:Y:S02]  /*368a0*/  IMAD.WIDE R12, R12, 0x4, R6 ;  /* 0x000000040c0c7825 */ /* 0x000fe400078e0206 */
[----:B------:R-:W3:Y:S04]  /*368b0*/  LDL.LU R245, [R1+0x4e8] ;  /* 0x0004e80001f57983 */ /* 0x000ee80000300800 */
[----:B------:R4:W-:Y:S01]  /*368c0*/  @P3 STG.E [R28.64], R8 ;  /* 0x000000081c003986 */ /* 0x0009e2000c10190a */
[----:B-1----:R-:W-:-:S03]  /*368d0*/  IMAD.WIDE R2, R32, 0x4, R4 ;  /* 0x0000000420027825 */ /* 0x002fc600078e0204 */
[----:B------:R-:W3:Y:S04]  /*368e0*/  LDL.LU R238, [R1+0x38] ;  /* 0x0000380001ee7983 */ /* 0x000ee80000300800 */
[----:B------:R-:W-:Y:S01]  /*368f0*/  @P1 STG.E [R12.64], R24 ;  /* 0x000000180c001986 */ /* 0x000fe2000c10190a */
[----:B----4-:R-:W-:-:S03]  /*36900*/  IMAD.WIDE R28, R32, 0x4, R214 ;  /* 0x00000004201c7825 */ /* 0x010fc600078e02d6 */
[----:B------:R-:W-:Y:S04]  /*36910*/  @P5 STG.E [R2.64], R239 ;  /* 0x000000ef02005986 */ /* 0x000fe8000c10190a */
[----:B--2---:R1:W-:Y:S04]  /*36920*/  @P6 STG.E [R28.64], R237 ;  /* 0x000000ed1c006986 */ /* 0x0043e8000c10190a */
[----:B-1----:R-:W2:Y:S04]  /*36930*/  LDL.LU R237, [R1+0x4ec] ;  /* 0x0004ec0001ed7983 */ /* 0x002ea80000300800 */
[----:B------:R-:W4:Y:S04]  /*36940*/  LDL.LU R246, [R1+0x3c] ;  /* 0x00003c0001f67983 */ /* 0x000f280000300800 */
[----:B------:R-:W4:Y:S01]  /*36950*/  LDL.LU R28, [R1+0x125c] ;  /* 0x00125c00011c7983 */ /* 0x000f220000300800 */
[----:B------:R-:W-:-:S02]  /*36960*/  ISETP.LT.AND P3, PT, R228, c[0x0][0x178], !P2 ;  /* 0x00005e00e4007a0c */ /* 0x000fc40005761270 */
[----:B------:R-:W-:Y:S02]  /*36970*/  ISETP.LT.AND P4, PT, R227, c[0x0][0x178], !P2 ;  /* 0x00005e00e3007a0c */ /* 0x000fe40005781270 */
[----:B------:R-:W-:Y:S01]  /*36980*/  ISETP.GE.AND P0, PT, R217, c[0x0][0x17c], PT ;  /* 0x00005f00d9007a0c */ /* 0x000fe20003f06270 */
[----:B------:R-:W-:Y:S01]  /*36990*/  IMAD.WIDE R2, R32, 0x4, R212 ;  /* 0x0000000420027825 */ /* 0x000fe200078e02d4 */
[----:B------:R-:W4:Y:S02]  /*369a0*/  LDL.LU R247, [R1+0x4d8] ;  /* 0x0004d80001f77983 */ /* 0x000f240000300800 */
[----:B------:R-:W-:Y:S01]  /*369b0*/  ISETP.LT.AND P1, PT, R230, c[0x0][0x178], !P0 ;  /* 0x00005e00e6007a0c */ /* 0x000fe20004721270 */
[----:B------:R-:W-:Y:S01]  /*369c0*/  IMAD.WIDE R12, R32, 0x4, R6 ;  /* 0x00000004200c7825 */ /* 0x000fe200078e0206 */
[----:B------:R-:W-:Y:S01]  /*369d0*/  ISETP.LT.AND P5, PT, R229, c[0x0][0x178], !P0 ;  /* 0x00005e00e5007a0c */ /* 0x000fe200047a1270 */
[----:B------:R-:W4:Y:S01]  /*369e0*/  LDL.LU R33, [R1+0x1258] ;  /* 0x0012580001217983 */ /* 0x000f220000300800 */
[----:B------:R-:W-:-:S02]  /*369f0*/  ISETP.GE.AND P2, PT, R216, c[0x0][0x17c], PT ;  /* 0x00005f00d8007a0c */ /* 0x000fc40003f46270 */
[----:B------:R-:W-:Y:S01]  /*36a00*/  IADD3 R32, R32, c[0x0][0x198], RZ ;  /* 0x0000660020207a10 */ /* 0x000fe20007ffe0ff */
[----:B------:R1:W-:Y:S01]  /*36a10*/  @P3 STG.E [R2.64], R9 ;  /* 0x0000000902003986 */ /* 0x0003e2000c10190a */
[----:B------:R-:W-:Y:S02]  /*36a20*/  ISETP.LT.AND P6, PT, R228, c[0x0][0x178], !P0 ;  /* 0x00005e00e4007a0c */ /* 0x000fe400047c1270 */
[----:B------:R-:W-:Y:S01]  /*36a30*/  ISETP.LT.AND P0, PT, R227, c[0x0][0x178], !P0 ;  /* 0x00005e00e3007a0c */ /* 0x000fe20004701270 */
[----:B------:R3:W-:Y:S01]  /*36a40*/  @P4 STG.E [R12.64], R25 ;  /* 0x000000190c004986 */ /* 0x0007e2000c10190a */
[----:B------:R-:W-:-:S03]  /*36a50*/  ISETP.LT.AND P4, PT, R230, c[0x0][0x178], !P2 ;  /* 0x00005e00e6007a0c */ /* 0x000fc60005781270 */
[----:B------:R-:W4:Y:S01]  /*36a60*/  LDL.LU R239, [R1+0x28] ;  /* 0x0000280001ef7983 */ /* 0x000f220000300800 */
[C---:B------:R-:W-:Y:S01]  /*36a70*/  IADD3 R24, R32.reuse, c[0x0][0x198], RZ ;  /* 0x0000660020187a10 */ /* 0x040fe20007ffe0ff */
[C---:B-1----:R-:W-:Y:S02]  /*36a80*/  IMAD.WIDE R2, R32.reuse, 0x4, R4 ;  /* 0x0000000420027825 */ /* 0x042fe400078e0204 */
[----:B------:R-:W4:Y:S02]  /*36a90*/  LDL.LU R29, [R1+0x126c] ;  /* 0x00126c00011d7983 */ /* 0x000f240000300800 */
[C---:B------:R-:W-:Y:S02]  /*36aa0*/  IMAD.WIDE R8, R32.reuse, 0x4, R214 ;  /* 0x0000000420087825 */ /* 0x040fe400078e02d6 */
[----:B---3--:R1:W-:Y:S02]  /*36ab0*/  @P1 STG.E [R2.64], R245 ;  /* 0x000000f502001986 */ /* 0x0083e4000c10190a */
[----:B------:R-:W-:-:S02]  /*36ac0*/  IMAD.WIDE R12, R32, 0x4, R212 ;  /* 0x00000004200c7825 */ /* 0x000fc400078e02d4 */
[----:B------:R3:W-:Y:S04]  /*36ad0*/  @P5 STG.E [R8.64], R238 ;  /* 0x000000ee08005986 */ /* 0x0007e8000c10190a */
[----:B------:R-:W-:Y:S01]  /*36ae0*/  @P6 STG.E [R12.64], R222 ;  /* 0x000000de0c006986 */ /* 0x000fe2000c10190a */
[----:B-1----:R-:W-:-:S04]  /*36af0*/  IMAD.WIDE R2, R32, 0x4, R6 ;  /* 0x0000000420027825 */ /* 0x002fc800078e0206 */
[----:B---3--:R-:W-:Y:S01]  /*36b00*/  IMAD.WIDE R8, R24, 0x4, R4 ;  /* 0x0000000418087825 */ /* 0x008fe200078e0204 */
[----:B------:R-:W3:Y:S04]  /*36b10*/  LDL.LU R238, [R1+0x4dc] ;  /* 0x0004dc0001ee7983 */ /* 0x000ee80000300800 */
[----:B------:R-:W-:Y:S04]  /*36b20*/  @P0 STG.E [R2.64], R38 ;  /* 0x0000002602000986 */ /* 0x000fe8000c10190a */
[----:B--2---:R1:W-:Y:S01]  /*36b30*/  @P4 STG.E [R8.64], R237 ;  /* 0x000000ed08004986 */ /* 0x0043e2000c10190a */
[----:B----4-:R-:W-:-:S03]  /*36b40*/  ISETP.GE.AND P0, PT, R28, c[0x0][0x17c], PT ;  /* 0x00005f001c007a0c */ /* 0x010fc60003f06270 */
[----:B-1----:R-:W2:Y:S04]  /*36b50*/  LDL.LU R237, [R1+0x2c] ;  /* 0x00002c0001ed7983 */ /* 0x002ea80000300800 */
[----:B------:R-:W4:Y:S04]  /*36b60*/  LDL.LU R28, [R1+0x1274] ;  /* 0x00127400011c7983 */ /* 0x000f280000300800 */
[----:B------:R-:W4:Y:S01]  /*36b70*/  LDL.LU R232, [R1+0x4a8] ;  /* 0x0004a80001e87983 */ /* 0x000f220000300800 */
[----:B------:R-:W-:Y:S01]  /*36b80*/  ISETP.LT.AND P1, PT, R229, c[0x0][0x178], !P2 ;  /* 0x00005e00e5007a0c */ /* 0x000fe20005721270 */
[----:B------:R-:W-:Y:S01]  /*36b90*/  IMAD.WIDE R12, R24, 0x4, R214 ;  /* 0x00000004180c7825 */ /* 0x000fe200078e02d6 */
[----:B------:R-:W-:Y:S01]  /*36ba0*/  ISETP.LT.AND P5, PT, R228, c[0x0][0x178], !P2 ;  /* 0x00005e00e4007a0c */ /* 0x000fe200057a1270 */
[----:B------:R-:W4:Y:S01]  /*36bb0*/  LDL.LU R244, [R1+0x18] ;  /* 0x0000180001f47983 */ /* 0x000f220000300800 */
[----:B------:R-:W-:-:S02]  /*36bc0*/  ISETP.GE.AND P3, PT, R36, c[0x0][0x17c], PT ;  /* 0x00005f0024007a0c */ /* 0x000fc40003f66270 */
[----:B------:R-:W-:Y:S01]  /*36bd0*/  ISETP.LT.AND P2, PT, R227, c[0x0][0x178], !P2 ;  /* 0x00005e00e3007a0c */ /* 0x000fe20005741270 */
[----:B------:R-:W-:Y:S01]  /*36be0*/  IMAD.WIDE R2, R24, 0x4, R212 ;  /* 0x0000000418027825 */ /* 0x000fe200078e02d4 */
[----:B------:R-:W-:Y:S01]  /*36bf0*/  ISETP.LT.AND P6, PT, R230, c[0x0][0x178], !P3 ;  /* 0x00005e00e6007a0c */ /* 0x000fe20005fc1270 */
[----:B------:R-:W4:Y:S01]  /*36c00*/  LDL.LU R245, [R1+0x4ac] ;  /* 0x0004ac0001f57983 */ /* 0x000f220000300800 */
[----:B------:R-:W-:-:S03]  /*36c10*/  ISETP.LT.AND P4, PT, R229, c[0x0][0x178], !P3 ;  /* 0x00005e00e5007a0c */ /* 0x000fc60005f81270 */
[----:B------:R1:W-:Y:S01]  /*36c20*/  @P1 STG.E [R12.64], R246 ;  /* 0x000000f60c001986 */ /* 0x0003e2000c10190a */
[----:B------:R-:W-:Y:S01]  /*36c30*/  ISETP.LT.AND P1, PT, R228, c[0x0][0x178], !P3 ;  /* 0x00005e00e4007a0c */ /* 0x000fe20005f21270 */
[C---:B------:R-:W-:Y:S01]  /*36c40*/  IMAD.WIDE R8, R24.reuse, 0x4, R6 ;  /* 0x0000000418087825 */ /* 0x040fe200078e0206 */
[----:B------:R-:W-:Y:S01]  /*36c50*/  IADD3 R25, R24, c[0x0][0x198], RZ ;  /* 0x0000660018197a10 */ /* 0x000fe20007ffe0ff */
[----:B------:R1:W-:Y:S01]  /*36c60*/  @P5 STG.E [R2.64], R223 ;  /* 0x000000df02005986 */ /* 0x0003e2000c10190a */
[----:B------:R-:W-:Y:S02]  /*36c70*/  ISETP.LT.AND P3, PT, R227, c[0x0][0x178], !P3 ;  /* 0x00005e00e3007a0c */ /* 0x000fe40005f61270 */
[----:B------:R-:W-:Y:S01]  /*36c80*/  ISETP.LT.AND P5, PT, R230, c[0x0][0x178], !P0 ;  /* 0x00005e00e6007a0c */ /* 0x000fe200047a1270 */
[----:B------:R3:W-:Y:S04]  /*36c90*/  @P2 STG.E [R8.64], R39 ;  /* 0x0000002708002986 */ /* 0x0007e8000c10190a */
[----:B-1----:R-:W4:Y:S01]  /*36ca0*/  LDL.LU R246, [R1+0x1c] ;  /* 0x00001c0001f67983 */ /* 0x002f220000300800 */
[----:B------:R-:W-:-:S04]  /*36cb0*/  IMAD.WIDE R12, R25, 0x4, R4 ;  /* 0x00000004190c7825 */ /* 0x000fc800078e0204 */
[C---:B------:R-:W-:Y:S01]  /*36cc0*/  IMAD.WIDE R2, R25.reuse, 0x4, R214 ;  /* 0x0000000419027825 */ /* 0x040fe200078e02d6 */
[----:B------:R-:W-:Y:S03]  /*36cd0*/  @P6 STG.E [R12.64], R247 ;  /* 0x000000f70c006986 */ /* 0x000fe6000c10190a */
[C---:B---3--:R-:W-:Y:S01]  /*36ce0*/  IMAD.WIDE R8, R25.reuse, 0x4, R212 ;  /* 0x0000000419087825 */ /* 0x048fe200078e02d4 */
[----:B------:R-:W-:Y:S01]  /*36cf0*/  IADD3 R24, R25, c[0x0][0x198], RZ ;  /* 0x0000660019187a10 */ /* 0x000fe20007ffe0ff */
[----:B------:R1:W-:Y:S01]  /*36d00*/  @P4 STG.E [R2.64], R239 ;  /* 0x000000ef02004986 */ /* 0x0003e2000c10190a */
[----:B------:R-:W-:-:S03]  /*36d10*/  ISETP.LT.AND P6, PT, R229, c[0x0][0x178], !P0 ;  /* 0x00005e00e5007a0c */ /* 0x000fc600047c1270 */
[----:B------:R3:W-:Y:S01]  /*36d20*/  @P1 STG.E [R8.64], R210 ;  /* 0x000000d208001986 */ /* 0x0007e2000c10190a */
[----:B------:R-:W-:Y:S02]  /*36d30*/  ISETP.LT.AND P1, PT, R228, c[0x0][0x178], !P0 ;  /* 0x00005e00e4007a0c */ /* 0x000fe40004721270 */
[----:B------:R-:W-:Y:S01]  /*36d40*/  ISETP.GE.AND P2, PT, R33, c[0x0][0x17c], PT ;  /* 0x00005f0021007a0c */ /* 0x000fe20003f46270 */
[----:B------:R-:W4:Y:S01]  /*36d50*/  LDL.LU R32, [R1+0x128c] ;  /* 0x00128c0001207983 */ /* 0x000f220000300800 */
[----:B------:R-:W-:Y:S01]  /*36d60*/  ISETP.GE.AND P4, PT, R29, c[0x0][0x17c], PT ;  /* 0x00005f001d007a0c */ /* 0x000fe20003f86270 */
[----:B-1----:R-:W-:Y:S02]  /*36d70*/  IMAD.WIDE R2, R25, 0x4, R6 ;  /* 0x0000000419027825 */ /* 0x002fe400078e0206 */
[----:B------:R-:W4:Y:S02]  /*36d80*/  LDL.LU R247, [R1+0x358] ;  /* 0x0003580001f77983 */ /* 0x000f240000300800 */
[----:B---3--:R-:W-:-:S02]  /*36d90*/  IMAD.WIDE R8, R24, 0x4, R4 ;  /* 0x0000000418087825 */ /* 0x008fc400078e0204 */
[----:B------:R-:W3:Y:S01]  /*36da0*/  LDL.LU R29, [R1+0x1288] ;  /* 0x00128800011d7983 */ /* 0x000ee20000300800 */
[----:B------:R-:W-:-:S03]  /*36db0*/  ISETP.LT.AND P0, PT, R227, c[0x0][0x178], !P0 ;  /* 0x00005e00e3007a0c */ /* 0x000fc60004701270 */
[----:B------:R1:W-:Y:S01]  /*36dc0*/  @P3 STG.E [R2.64], R34 ;  /* 0x0000002202003986 */ /* 0x0003e2000c10190a */
[----:B------:R-:W-:Y:S01]  /*36dd0*/  ISETP.LT.AND P3, PT, R230, c[0x0][0x178], !P2 ;  /* 0x00005e00e6007a0c */ /* 0x000fe20005761270 */
[C---:B------:R-:W-:Y:S02]  /*36de0*/  IMAD.WIDE R12, R24.reuse, 0x4, R214 ;  /* 0x00000004180c7825 */ /* 0x040fe400078e02d6 */
[----:B------:R-:W3:Y:S04]  /*36df0*/  LDL.LU R239, [R1+0x8] ;  /* 0x0000080001ef7983 */ /* 0x000ee80000300800 */
[----:B------:R1:W-:Y:S02]  /*36e00*/  @P5 STG.E [R8.64], R238 ;  /* 0x000000ee08005986 */ /* 0x0003e4000c10190a */
[----:B-1----:R-:W-:-:S04]  /*36e10*/  IMAD.WIDE R2, R24, 0x4, R212 ;  /* 0x0000000418027825 */ /* 0x002fc800078e02d4 */
[C---:B------:R-:W-:Y:S01]  /*36e20*/  IMAD.WIDE R8, R24.reuse, 0x4, R6 ;  /* 0x0000000418087825 */ /* 0x040fe200078e0206 */
[----:B------:R-:W-:-:S04]  /*36e30*/  IADD3 R24, R24, c[0x0][0x198], RZ ;  /* 0x0000660018187a10 */ /* 0x000fc80007ffe0ff */
[----:B------:R-:W-:Y:S01]  /*36e40*/  IADD3 R25, R24, c[0x0][0x198], RZ ;  /* 0x0000660018197a10 */ /* 0x000fe20007ffe0ff */
[----:B--2---:R-:W-:Y:S04]  /*36e50*/  @P6 STG.E [R12.64], R237 ;  /* 0x000000ed0c006986 */ /* 0x004fe8000c10190a */
[----:B------:R1:W-:Y:S01]  /*36e60*/  @P1 STG.E [R2.64], R211 ;  /* 0x000000d302001986 */ /* 0x0003e2000c10190a */
[----:B----4-:R-:W-:-:S03]  /*36e70*/  ISETP.GE.AND P1, PT, R28, c[0x0][0x17c], PT ;  /* 0x00005f001c007a0c */ /* 0x010fc60003f26270 */
[----:B------:R-:W2:Y:S04]  /*36e80*/  LDL.LU R28, [R1+0x129c] ;  /* 0x00129c00011c7983 */ /* 0x000ea80000300800 */
[----:B------:R-:W4:Y:S01]  /*36e90*/  LDL.LU R238, [R1+0x35c] ;  /* 0x00035c0001ee7983 */ /* 0x000f220000300800 */
[----:B-1----:R-:W-:-:S03]  /*36ea0*/  IMAD.WIDE R2, R24, 0x4, R4 ;  /* 0x0000000418027825 */ /* 0x002fc600078e0204 */
[----:B------:R1:W-:Y:S01]  /*36eb0*/  @P0 STG.E [R8.64], R35 ;  /* 0x0000002308000986 */ /* 0x0003e2000c10190a */
[----:B------:R-:W-:-:S03]  /*36ec0*/  IMAD.WIDE R12, R24, 0x4, R212 ;  /* 0x00000004180c7825 */ /* 0x000fc600078e02d4 */
[----:B------:R-:W2:Y:S04]  /*36ed0*/  LDL.LU R237, [R1+0xc] ;  /* 0x00000c0001ed7983 */ /* 0x000ea80000300800 */
[----:B------:R1:W-:Y:S02]  /*36ee0*/  @P3 STG.E [R2.64], R232 ;  /* 0x000000e802003986 */ /* 0x0003e4000c10190a */
[----:B-1----:R-:W-:-:S04]  /*36ef0*/  IMAD.WIDE R8, R24, 0x4, R214 ;  /* 0x0000000418087825 */ /* 0x002fc800078e02d6 */
[----:B------:R-:W-:Y:S02]  /*36f00*/  IMAD.WIDE R2, R24, 0x4, R6 ;  /* 0x0000000418027825 */ /* 0x000fe400078e0206 */
[----:B------:R-:W2:Y:S01]  /*36f10*/  LDL.LU R24, [R1+0x12a4] ;  /* 0x0012a40001187983 */ /* 0x000ea20000300800 */
[----:B------:R-:W-:Y:S02]  /*36f20*/  ISETP.LT.AND P5, PT, R229, c[0x0][0x178], !P2 ;  /* 0x00005e00e5007a0c */ /* 0x000fe400057a1270 */
[----:B------:R-:W-:Y:S02]  /*36f30*/  ISETP.LT.AND P6, PT, R228, c[0x0][0x178], !P2 ;  /* 0x00005e00e4007a0c */ /* 0x000fe400057c1270 */
[----:B------:R-:W-:Y:S02]  /*36f40*/  ISETP.LT.AND P2, PT, R227, c[0x0][0x178], !P2 ;  /* 0x00005e00e3007a0c */ /* 0x000fe40005741270 */
[----:B------:R-:W-:Y:S02]  /*36f50*/  ISETP.LT.AND P0, PT, R230, c[0x0][0x178], !P4 ;  /* 0x00005e00e6007a0c */ /* 0x000fe40006701270 */
[----:B------:R-:W-:-:S05]  /*36f60*/  ISETP.LT.AND P3, PT, R229, c[0x0][0x178], !P4 ;  /* 0x00005e00e5007a0c */ /* 0x000fca0006761270 */
[----:B------:R1:W-:Y:S01]  /*36f70*/  @P5 STG.E [R8.64], R244 ;  /* 0x000000f408005986 */ /* 0x0003e2000c10190a */
[----:B------:R-:W-:-:S03]  /*36f80*/  ISETP.LT.AND P5, PT, R228, c[0x0][0x178], !P4 ;  /* 0x00005e00e4007a0c */ /* 0x000fc600067a1270 */
[----:B------:R3:W-:Y:S01]  /*36f90*/  @P6 STG.E [R12.64], R14 ;  /* 0x0000000e0c006986 */ /* 0x0007e2000c10190a */
[----:B------:R-:W-:-:S03]  /*36fa0*/  ISETP.LT.AND P4, PT, R227, c[0x0][0x178], !P4 ;  /* 0x00005e00e3007a0c */ /* 0x000fc60006781270 */
[----:B------:R3:W-:Y:S01]  /*36fb0*/  @P2 STG.E [R2.64], R30 ;  /* 0x0000001e02002986 */ /* 0x0007e2000c10190a */
[----:B-1----:R-:W-:-:S04]  /*36fc0*/  IMAD.WIDE R8, R25, 0x4, R4 ;  /* 0x0000000419087825 */ /* 0x002fc800078e0204 */
[----:B---3--:R-:W-:Y:S01]  /*36fd0*/  IMAD.WIDE R12, R25, 0x4, R214 ;  /* 0x00000004190c7825 */ /* 0x008fe200078e02d6 */
[----:B------:R1:W-:Y:S01]  /*36fe0*/  @P0 STG.E [R8.64], R245 ;  /* 0x000000f508000986 */ /* 0x0003e2000c10190a */
[----:B------:R-:W-:-:S03]  /*36ff0*/  ISETP.LT.AND P6, PT, R230, c[0x0][0x178], !P1 ;  /* 0x00005e00e6007a0c */ /* 0x000fc60004fc1270 */
[----:B------:R3:W-:Y:S01]  /*37000*/  @P3 STG.E [R12.64], R246 ;  /* 0x000000f60c003986 */ /* 0x0007e2000c10190a */
[----:B------:R-:W-:Y:S01]  /*37010*/  ISETP.LT.AND P3, PT, R229, c[0x0][0x178], !P1 ;  /* 0x00005e00e5007a0c */ /* 0x000fe20004f61270 */
[C---:B------:R-:W-:Y:S01]  /*37020*/  IMAD.WIDE R2, R25.reuse, 0x4, R212 ;  /* 0x0000000419027825 */ /* 0x040fe200078e02d4 */
[----:B------:R-:W-:Y:S02]  /*37030*/  ISETP.LT.AND P2, PT, R228, c[0x0][0x178], !P1 ;  /* 0x00005e00e4007a0c */ /* 0x000fe40004f41270 */
[C---:B------:R-:W-:Y:S01]  /*37040*/  IADD3 R14, R25.reuse, c[0x0][0x198], RZ ;  /* 0x00006600190e7a10 */ /* 0x040fe20007ffe0ff */
[----:B-1----:R-:W-:Y:S01]  /*37050*/  IMAD.WIDE R8, R25, 0x4, R6 ;  /* 0x0000000419087825 */ /* 0x002fe200078e0206 */
[----:B------:R1:W-:Y:S01]  /*37060*/  @P5 STG.E [R2.64], R15 ;  /* 0x0000000f02005986 */ /* 0x0003e2000c10190a */
[----:B------:R-:W-:Y:S02]  /*37070*/  ISETP.GE.AND P0, PT, R32, c[0x0][0x17c], PT ;  /* 0x00005f0020007a0c */ /* 0x000fe40003f06270 */
[----:B---3--:R-:W-:Y:S01]  /*37080*/  IMAD.WIDE R12, R14, 0x4, R4 ;  /* 0x000000040e0c7825 */ /* 0x008fe200078e0204 */
[----:B------:R3:W-:Y:S01]  /*37090*/  @P4 STG.E [R8.64], R31 ;  /* 0x0000001f08004986 */ /* 0x0007e2000c10190a */
[----:B------:R-:W-:-:S02]  /*370a0*/  ISETP.LT.AND P4, PT, R227, c[0x0][0x178], !P1 ;  /* 0x00005e00e3007a0c */ /* 0x000fc40004f81270 */
[----:B------:R-:W-:Y:S01]  /*370b0*/  ISETP.LT.AND P5, PT, R230, c[0x0][0x178], !P0 ;  /* 0x00005e00e6007a0c */ /* 0x000fe200047a1270 */
[----:B------:R-:W-:Y:S01]  /*370c0*/  @P6 STG.E [R12.64], R247 ;  /* 0x000000f70c006986 */ /* 0x000fe2000c10190a */
[----:B-1----:R-:W-:-:S03]  /*370d0*/  IMAD.WIDE R2, R14, 0x4, R214 ;  /* 0x000000040e027825 */ /* 0x002fc600078e02d6 */
[----:B------:R-:W2:Y:S01]  /*370e0*/  LDL.LU R25, [R1+0x12bc] ;  /* 0x0012bc0001197983 */ /* 0x000ea20000300800 */
[----:B---3--:R-:W-:-:S03]  /*370f0*/  IMAD.WIDE R8, R14, 0x4, R212 ;  /* 0x000000040e087825 */ /* 0x008fc600078e02d4 */
[----:B------:R1:W-:Y:S01]  /*37100*/  @P3 STG.E [R2.64], R239 ;  /* 0x000000ef02003986 */ /* 0x0003e2000c10190a */
[----:B------:R-:W-:-:S03]  /*37110*/  ISETP.LT.AND P6, PT, R229, c[0x0][0x178], !P0 ;  /* 0x00005e00e5007a0c */ /* 0x000fc600047c1270 */
[----:B------:R3:W-:Y:S01]  /*37120*/  @P2 STG.E [R8.64], R10 ;  /* 0x0000000a08002986 */ /* 0x0007e2000c10190a */
[----:B------:R-:W-:Y:S02]  /*37130*/  ISETP.LT.AND P2, PT, R228, c[0x0][0x178], !P0 ;  /* 0x00005e00e4007a0c */ /* 0x000fe40004741270 */
[C---:B------:R-:W-:Y:S01]  /*37140*/  IADD3 R15, R14.reuse, c[0x0][0x198], RZ ;  /* 0x000066000e0f7a10 */ /* 0x040fe20007ffe0ff */
[----:B-1----:R-:W-:-:S04]  /*37150*/  IMAD.WIDE R2, R14, 0x4, R6 ;  /* 0x000000040e027825 */ /* 0x002fc800078e0206 */
[C---:B---3--:R-:W-:Y:S01]  /*37160*/  IMAD.WIDE R8, R15.reuse, 0x4, R4 ;  /* 0x000000040f087825 */ /* 0x048fe200078e0204 */
[----:B------:R1:W-:Y:S03]  /*37170*/  @P4 STG.E [R2.64], R26 ;  /* 0x0000001a02004986 */ /* 0x0003e6000c10190a */
[----:B------:R-:W-:-:S04]  /*37180*/  IMAD.WIDE R12, R15, 0x4, R214 ;  /* 0x000000040f0c7825 */ /* 0x000fc800078e02d6 */
[----:B-1----:R-:W-:Y:S01]  /*37190*/  IMAD.WIDE R2, R15, 0x4, R212 ;  /* 0x000000040f027825 */ /* 0x002fe200078e02d4 */
[----:B----4-:R-:W-:Y:S04]  /*371a0*/  @P5 STG.E [R8.64], R238 ;  /* 0x000000ee08005986 */ /* 0x010fe8000c10190a */
[----:B--2---:R1:W-:Y:S04]  /*371b0*/  @P6 STG.E [R12.64], R237 ;  /* 0x000000ed0c006986 */ /* 0x0043e8000c10190a */
[----:B------:R2:W-:Y:S01]  /*371c0*/  @P2 STG.E [R2.64], R11 ;  /* 0x0000000b02002986 */ /* 0x0005e2000c10190a */
[----:B------:R-:W-:-:S03]  /*371d0*/  ISETP.GE.AND P2, PT, R24, c[0x0][0x17c], PT ;  /* 0x00005f0018007a0c */ /* 0x000fc60003f46270 */
[----:B------:R-:W3:Y:S04]  /*371e0*/  LDL.LU R24, [R1+0x12b8] ;  /* 0x0012b80001187983 */ /* 0x000ee80000300800 */
[----:B------:R-:W4:Y:S01]  /*371f0*/  LDL.LU R14, [R1+0x12cc] ;  /* 0x0012cc00010e7983 */ /* 0x000f220000300800 */
[----:B------:R-:W-:-:S03]  /*37200*/  ISETP.LT.AND P3, PT, R227, c[0x0][0x178], !P0 ;  /* 0x00005e00e3007a0c */ /* 0x000fc60004761270 */
[----:B-1----:R-:W4:Y:S01]  /*37210*/  LDL.LU R12, [R1+0x12d4] ;  /* 0x0012d400010c7983 */ /* 0x002f220000300800 */
[----:B------:R-:W-:Y:S01]  /*37220*/  ISETP.GE.AND P1, PT, R29, c[0x0][0x17c], PT ;  /* 0x00005f001d007a0c */ /* 0x000fe20003f26270 */
[----:B------:R-:W-:-:S03]  /*37230*/  IMAD.WIDE R8, R15, 0x4, R6 ;  /* 0x000000040f087825 */ /* 0x000fc600078e0206 */
[----:B------:R-:W-:Y:S02]  /*37240*/  ISETP.LT.AND P4, PT, R230, c[0x0][0x178], !P1 ;  /* 0x00005e00e6007a0c */ /* 0x000fe40004f81270 */
[----:B------:R-:W-:Y:S02]  /*37250*/  ISETP.LT.AND P5, PT, R229, c[0x0][0x178], !P1 ;  /* 0x00005e00e5007a0c */ /* 0x000fe40004fa1270 */
[----:B------:R-:W-:Y:S02]  /*37260*/  IADD3 R15, R15, c[0x0][0x198], RZ ;  /* 0x000066000f0f7a10 */ /* 0x000fe40007ffe0ff */
[----:B------:R-:W-:Y:S01]  /*37270*/  ISETP.GE.AND P0, PT, R28, c[0x0][0x17c], PT ;  /* 0x00005f001c007a0c */ /* 0x000fe20003f06270 */
[----:B------:R1:W-:Y:S01]  /*37280*/  @P3 STG.E [R8.64], R27 ;  /* 0x0000001b08003986 */ /* 0x0003e2000c10190a */
[----:B------:R-:W-:Y:S01]  /*37290*/  ISETP.LT.AND P6, PT, R228, c[0x0][0x178], !P1 ;  /* 0x00005e00e4007a0c */ /* 0x000fe20004fc1270 */
[----:B--2---:R-:W-:Y:S01]  /*372a0*/  IMAD.WIDE R2, R15, 0x4, R4 ;  /* 0x000000040f027825 */ /* 0x004fe200078e0204 */
[----:B------:R-:W-:-:S02]  /*372b0*/  ISETP.LT.AND P1, PT, R227, c[0x0][0x178], !P1 ;  /* 0x00005e00e3007a0c */ /* 0x000fc40004f21270 */
[----:B------:R-:W-:Y:S02]  /*372c0*/  ISETP.LT.AND P3, PT, R230, c[0x0][0x178], !P0 ;  /* 0x00005e00e6007a0c */ /* 0x000fe40004761270 */
[----:B------:R2:W-:Y:S01]  /*372d0*/  @P4 STG.E [R2.64], R52 ;  /* 0x0000003402004986 */ /* 0x0005e2000c10190a */
[C---:B------:R-:W-:Y:S01]  /*372e0*/  IADD3 R13, R15.reuse, c[0x0][0x198], RZ ;  /* 0x000066000f0d7a10 */ /* 0x040fe20007ffe0ff */
[----:B-1----:R-:W-:Y:S01]  /*372f0*/  IMAD.WIDE R8, R15, 0x4, R214 ;  /* 0x000000040f087825 */ /* 0x002fe200078e02d6 */
[----:B------:R-:W-:-:S04]  /*37300*/  ISETP.LT.AND P4, PT, R229, c[0x0][0x178], !P0 ;  /* 0x00005e00e5007a0c */ /* 0x000fc80004781270 */
[----:B------:R1:W-:Y:S01]  /*37310*/  @P5 STG.E [R8.64], R68 ;  /* 0x0000004408005986 */ /* 0x0003e2000c10190a */
[----:B------:R-:W-:Y:S01]  /*37320*/  ISETP.LT.AND P5, PT, R228, c[0x0][0x178], !P0 ;  /* 0x00005e00e4007a0c */ /* 0x000fe200047a1270 */
[----:B------:R-:W-:Y:S01]  /*37330*/  IMAD.WIDE R10, R15, 0x4, R212 ;  /* 0x000000040f0a7825 */ /* 0x000fe200078e02d4 */
[----:B------:R-:W-:-:S03]  /*37340*/  ISETP.LT.AND P0, PT, R227, c[0x0][0x178], !P0 ;  /* 0x00005e00e3007a0c */ /* 0x000fc60004701270 */
[----:B--2---:R-:W-:Y:S01]  /*37350*/  IMAD.WIDE R2, R15, 0x4, R6 ;  /* 0x000000040f027825 */ /* 0x004fe200078e0206 */
[----:B------:R2:W-:Y:S03]  /*37360*/  @P6 STG.E [R10.64], R80 ;  /* 0x000000500a006986 */ /* 0x0005e6000c10190a */
[C---:B-1----:R-:W-:Y:S01]  /*37370*/  IMAD.WIDE R8, R13.reuse, 0x4, R4 ;  /* 0x000000040d087825 */ /* 0x042fe200078e0204 */
[----:B------:R1:W-:Y:S04]  /*37380*/  @P1 STG.E [R2.64], R100 ;  /* 0x0000006402001986 */ /* 0x0003e8000c10190a */
[----:B------:R1:W-:Y:S01]  /*37390*/  @P3 STG.E [R8.64], R53 ;  /* 0x0000003508003986 */ /* 0x0003e2000c10190a */
[----:B--2---:R-:W-:-:S04]  /*373a0*/  IMAD.WIDE R10, R13, 0x4, R214 ;  /* 0x000000040d0a7825 */ /* 0x004fc800078e02d6 */
[C---:B-1----:R-:W-:Y:S01]  /*373b0*/  IMAD.WIDE R2, R13.reuse, 0x4, R212 ;  /* 0x000000040d027825 */ /* 0x042fe200078e02d4 */
[----:B------:R1:W-:Y:S03]  /*373c0*/  @P4 STG.E [R10.64], R69 ;  /* 0x000000450a004986 */ /* 0x0003e6000c10190a */
[----:B------:R-:W-:Y:S01]  /*373d0*/  IMAD.WIDE R8, R13, 0x4, R6 ;  /* 0x000000040d087825 */ /* 0x000fe200078e0206 */
[----:B------:R2:W-:Y:S01]  /*373e0*/  @P5 STG.E [R2.64], R81 ;  /* 0x0000005102005986 */ /* 0x0005e2000c10190a */
[----:B------:R-:W-:-:S03]  /*373f0*/  ISETP.GE.AND P1, PT, R25, c[0x0][0x17c], PT ;  /* 0x00005f0019007a0c */ /* 0x000fc60003f26270 */
[----:B------:R1:W-:Y:S04]  /*37400*/  @P0 STG.E [R8.64], R101 ;  /* 0x0000006508000986 */ /* 0x0003e8000c10190a */
[----:B------:R-:W4:Y:S01]  /*37410*/  LDL.LU R25, [R1+0x12ec] ;  /* 0x0012ec0001197983 */ /* 0x000f220000300800 */
[----:B---3--:R-:W-:-:S03]  /*37420*/  ISETP.GE.AND P0, PT, R24, c[0x0][0x17c], PT ;  /* 0x00005f0018007a0c */ /* 0x008fc60003f06270 */
[----:B------:R-:W3:Y:S01]  /*37430*/  LDL.LU R24, [R1+0x12e8] ;  /* 0x0012e80001187983 */ /* 0x000ee20000300800 */
[----:B------:R-:W-:Y:S02]  /*37440*/  ISETP.LT.AND P6, PT, R230, c[0x0][0x178], !P2 ;  /* 0x00005e00e6007a0c */ /* 0x000fe400057c1270 */
[----:B------:R-:W-:Y:S02]  /*37450*/  ISETP.LT.AND P4, PT, R229, c[0x0][0x178], !P2 ;  /* 0x00005e00e5007a0c */ /* 0x000fe40005781270 */
[----:B------:R-:W-:Y:S02]  /*37460*/  ISETP.LT.AND P3, PT, R228, c[0x0][0x178], !P2 ;  /* 0x00005e00e4007a0c */ /* 0x000fe40005761270 */
[----:B------:R-:W-:Y:S02]  /*37470*/  IADD3 R15, R13, c[0x0][0x198], RZ ;  /* 0x000066000d0f7a10 */ /* 0x000fe40007ffe0ff */
[----:B------:R-:W-:-:S03]  /*37480*/  ISETP.LT.AND P2, PT, R227, c[0x0][0x178], !P2 ;  /* 0x00005e00e3007a0c */ /* 0x000fc60005741270 */
[----:B-1----:R-:W-:-:S04]  /*37490*/  IMAD.WIDE R10, R15, 0x4, R4 ;  /* 0x000000040f0a7825 */ /* 0x002fc800078e0204 */
[C---:B--2---:R-:W-:Y:S01]  /*374a0*/  IMAD.WIDE R2, R15.reuse, 0x4, R214 ;  /* 0x000000040f027825 */ /* 0x044fe200078e02d6 */
[----:B------:R-:W-:Y:S03]  /*374b0*/  @P6 STG.E [R10.64], R48 ;  /* 0x000000300a006986 */ /* 0x000fe6000c10190a */
[----:B------:R-:W-:Y:S01]  /*374c0*/  IMAD.WIDE R8, R15, 0x4, R212 ;  /* 0x000000040f087825 */ /* 0x000fe200078e02d4 */
[----:B------:R-:W-:Y:S01]  /*374d0*/  ISETP.LT.AND P5, PT, R230, c[0x0][0x178], !P1 ;  /* 0x00005e00e6007a0c */ /* 0x000fe20004fa1270 */
[----:B------:R1:W-:Y:S01]  /*374e0*/  @P4 STG.E [R2.64], R64 ;  /* 0x0000004002004986 */ /* 0x0003e2000c10190a */
[----:B------:R-:W-:-:S03]  /*374f0*/  ISETP.LT.AND P6, PT, R229, c[0x0][0x178], !P1 ;  /* 0x00005e00e5007a0c */ /* 0x000fc60004fc1270 */
[----:B------:R2:W-:Y:S01]  /*37500*/  @P3 STG.E [R8.64], R76 ;  /* 0x0000004c08003986 */ /* 0x0005e2000c10190a */
[----:B------:R-:W-:Y:S02]  /*37510*/  ISETP.LT.AND P3, PT, R228, c[0x0][0x178], !P1 ;  /* 0x00005e00e4007a0c */ /* 0x000fe40004f61270 */
[----:B------:R-:W-:Y:S02]  /*37520*/  IADD3 R13, R15, c[0x0][0x198], RZ ;  /* 0x000066000f0d7a10 */ /* 0x000fe40007ffe0ff */
[----:B------:R-:W-:Y:S01]  /*37530*/  ISETP.LT.AND P4, PT, R227, c[0x0][0x178], !P1 ;  /* 0x00005e00e3007a0c */ /* 0x000fe20004f81270 */
[----:B-1----:R-:W-:Y:S01]  /*37540*/  IMAD.WIDE R2, R15, 0x4, R6 ;  /* 0x000000040f027825 */ /* 0x002fe200078e0206 */
[----:B----4-:R-:W-:Y:S02]  /*37550*/  ISETP.GE.AND P1, PT, R14, c[0x0][0x17c], PT ;  /* 0x00005f000e007a0c */ /* 0x010fe40003f26270 */
[----:B------:R-:W4:Y:S01]  /*37560*/  LDL.LU R14, [R1+0x12fc] ;  /* 0x0012fc00010e7983 */ /* 0x000f220000300800 */
[----:B--2---:R-:W-:-:S03]  /*37570*/  IMAD.WIDE R8, R13, 0x4, R4 ;  /* 0x000000040d087825 */ /* 0x004fc600078e0204 */
[----:B------:R1:W-:Y:S01]  /*37580*/  @P2 STG.E [R2.64], R96 ;  /* 0x0000006002002986 */ /* 0x0003e2000c10190a */
[----:B------:R-:W-:-:S03]  /*37590*/  IMAD.WIDE R10, R13, 0x4, R214 ;  /* 0x000000040d0a7825 */ /* 0x000fc600078e02d6 */
[----:B------:R2:W-:Y:S04]  /*375a0*/  @P5 STG.E [R8.64], R49 ;  /* 0x0000003108005986 */ /* 0x0005e8000c10190a */
[----:B------:R-:W-:Y:S01]  /*375b0*/  @P6 STG.E [R10.64], R65 ;  /* 0x000000410a006986 */ /* 0x000fe2000c10190a */
[----:B-1----:R-:W-:-:S05]  /*375c0*/  IMAD.WIDE R2, R13, 0x4, R212 ;  /* 0x000000040d027825 */ /* 0x002fca00078e02d4 */
[----:B------:R1:W-:Y:S01]  /*375d0*/  @P3 STG.E [R2.64], R77 ;  /* 0x0000004d02003986 */ /* 0x0003e2000c10190a */
[----:B------:R-:W-:-:S03]  /*375e0*/  ISETP.GE.AND P3, PT, R12, c[0x0][0x17c], PT ;  /* 0x00005f000c007a0c */ /* 0x000fc60003f66270 */
[----:B------:R-:W4:Y:S01]  /*375f0*/  LDL.LU R12, [R1+0x1300] ;  /* 0x00130000010c7983 */ /* 0x000f220000300800 */
[----:B------:R-:W-:Y:S01]  /*37600*/  ISETP.LT.AND P2, PT, R230, c[0x0][0x178], !P0 ;  /* 0x00005e00e6007a0c */ /* 0x000fe20004741270 */
[----:B--2---:R-:W-:Y:S01]  /*37610*/  IMAD.WIDE R8, R13, 0x4, R6 ;  /* 0x000000040d087825 */ /* 0x004fe200078e0206 */
[----:B------:R-:W-:Y:S01]  /*37620*/  ISETP.LT.AND P5, PT, R229, c[0x0][0x178], !P0 ;  /* 0x00005e00e5007a0c */ /* 0x000fe200047a1270 */
[----:B------:R-:W2:Y:S01]  /*37630*/  LDL.LU R27, [R1+0x12f8] ;  /* 0x0012f800011b7983 */ /* 0x000ea20000300800 */
[----:B------:R-:W-:Y:S02]  /*37640*/  IADD3 R13, R13, c[0x0][0x198], RZ ;  /* 0x000066000d0d7a10 */ /* 0x000fe40007ffe0ff */
[----:B------:R-:W-:Y:S01]  /*37650*/  ISETP.LT.AND P6, PT, R228, c[0x0][0x178], !P0 ;  /* 0x00005e00e4007a0c */ /* 0x000fe200047c1270 */
[----:B------:R1:W-:Y:S01]  /*37660*/  @P4 STG.E [R8.64], R97 ;  /* 0x0000006108004986 */ /* 0x0003e2000c10190a */
[----:B------:R-:W-:Y:S01]  /*37670*/  ISETP.LT.AND P0, PT, R227, c[0x0][0x178], !P0 ;  /* 0x00005e00e3007a0c */ /* 0x000fe20004701270 */
[C---:B-1----:R-:W-:Y:S01]  /*37680*/  IMAD.WIDE R2, R13.reuse, 0x4, R4 ;  /* 0x000000040d027825 */ /* 0x042fe200078e0204 */
[----:B------:R-:W-:Y:S01]  /*37690*/  ISETP.LT.AND P4, PT, R230, c[0x0][0x178], !P1 ;  /* 0x00005e00e6007a0c */ /* 0x000fe20004f81270 */
[----:B------:R-:W2:Y:S01]  /*376a0*/  LDL.LU R26, [R1+0x12f4] ;  /* 0x0012f400011a7983 */ /* 0x000ea20000300800 */
[----:B------:R-:W-:-:S03]  /*376b0*/  IADD3 R15, R13, c[0x0][0x198], RZ ;  /* 0x000066000d0f7a10 */ /* 0x000fc60007ffe0ff */
[----:B------:R1:W-:Y:S01]  /*376c0*/  @P2 STG.E [R2.64], R44 ;  /* 0x0000002c02002986 */ /* 0x0003e2000c10190a */
[----:B------:R-:W-:Y:S01]  /*376d0*/  IMAD.WIDE R8, R13, 0x4, R214 ;  /* 0x000000040d087825 */ /* 0x000fe200078e02d6 */
[----:B------:R-:W-:-:S04]  /*376e0*/  ISETP.LT.AND P2, PT, R229, c[0x0][0x178], !P1 ;  /* 0x00005e00e5007a0c */ /* 0x000fc80004f41270 */
[----:B------:R1:W-:Y:S01]  /*376f0*/  @P5 STG.E [R8.64], R60 ;  /* 0x0000003c08005986 */ /* 0x0003e2000c10190a */
[----:B------:R-:W-:Y:S01]  /*37700*/  ISETP.LT.AND P5, PT, R228, c[0x0][0x178], !P1 ;  /* 0x00005e00e4007a0c */ /* 0x000fe20004fa1270 */
[----:B------:R-:W-:Y:S01]  /*37710*/  IMAD.WIDE R10, R13, 0x4, R212 ;  /* 0x000000040d0a7825 */ /* 0x000fe200078e02d4 */
[----:B------:R-:W-:-:S03]  /*37720*/  ISETP.LT.AND P1, PT, R227, c[0x0][0x178], !P1 ;  /* 0x00005e00e3007a0c */ /* 0x000fc60004f21270 */
[----:B-1----:R-:W-:Y:S01]  /*37730*/  IMAD.WIDE R2, R13, 0x4, R6 ;  /* 0x000000040d027825 */ /* 0x002fe200078e0206 */
[----:B------:R1:W-:Y:S03]  /*37740*/  @P6 STG.E [R10.64], R20 ;  /* 0x000000140a006986 */ /* 0x0003e6000c10190a */
[C---:B------:R-:W-:Y:S01]  /*37750*/  IMAD.WIDE R8, R15.reuse, 0x4, R4 ;  /* 0x000000040f087825 */ /* 0x040fe200078e0204 */
[----:B------:R1:W-:Y:S04]  /*37760*/  @P0 STG.E [R2.64], R92 ;  /* 0x0000005c02000986 */ /* 0x0003e8000c10190a */
[----:B------:R1:W-:Y:S02]  /*37770*/  @P4 STG.E [R8.64], R45 ;  /* 0x0000002d08004986 */ /* 0x0003e4000c10190a */
[----:B-1----:R-:W-:-:S04]  /*37780*/  IMAD.WIDE R10, R15, 0x4, R214 ;  /* 0x000000040f0a7825 */ /* 0x002fc800078e02d6 */
[C---:B------:R-:W-:Y:S01]  /*37790*/  IMAD.WIDE R2, R15.reuse, 0x4, R212 ;  /* 0x000000040f027825 */ /* 0x040fe200078e02d4 */
[----:B------:R1:W-:Y:S03]  /*377a0*/  @P2 STG.E [R10.64], R61 ;  /* 0x0000003d0a002986 */ /* 0x0003e6000c10190a */
[----:B------:R-:W-:Y:S01]  /*377b0*/  IMAD.WIDE R8, R15, 0x4, R6 ;  /* 0x000000040f087825 */ /* 0x000fe200078e0206 */
[----:B------:R1:W-:Y:S04]  /*377c0*/  @P5 STG.E [R2.64], R21 ;  /* 0x0000001502005986 */ /* 0x0003e8000c10190a */
[----:B------:R1:W-:Y:S01]  /*377d0*/  @P1 STG.E [R8.64], R93 ;  /* 0x0000005d08001986 */ /* 0x0003e2000c10190a */
[----:B---3--:R-:W-:-:S03]  /*377e0*/  ISETP.GE.AND P1, PT, R24, c[0x0][0x17c], PT ;  /* 0x00005f0018007a0c */ /* 0x008fc60003f26270 */
[----:B------:R-:W3:Y:S04]  /*377f0*/  LDL.LU R24, [R1+0x12f0] ;  /* 0x0012f00001187983 */ /* 0x000ee80000300800 */
[----:B------:R-:W3:Y:S01]  /*37800*/  LDL.LU R20, [R1+0x12e4] ;  /* 0x0012e40001147983 */ /* 0x000ee20000300800 */
[----:B------:R-:W-:Y:S02]  /*37810*/  ISETP.LT.AND P6, PT, R230, c[0x0][0x178], !P3 ;  /* 0x00005e00e6007a0c */ /* 0x000fe40005fc1270 */
[----:B------:R-:W-:Y:S02]  /*37820*/  ISETP.LT.AND P4, PT, R229, c[0x0][0x178], !P3 ;  /* 0x00005e00e5007a0c */ /* 0x000fe40005f81270 */
[----:B------:R-:W-:Y:S02]  /*37830*/  IADD3 R13, R15, c[0x0][0x198], RZ ;  /* 0x000066000f0d7a10 */ /* 0x000fe40007ffe0ff */
[----:B------:R-:W-:-:S02]  /*37840*/  ISETP.LT.AND P2, PT, R228, c[0x0][0x178], !P3 ;  /* 0x00005e00e4007a0c */ /* 0x000fc40005f41270 */
[----:B------:R-:W-:Y:S01]  /*37850*/  ISETP.LT.AND P3, PT, R227, c[0x0][0x178], !P3 ;  /* 0x00005e00e3007a0c */ /* 0x000fe20005f61270 */
[----:B-1----:R-:W-:Y:S01]  /*37860*/  IMAD.WIDE R10, R13, 0x4, R4 ;  /* 0x000000040d0a7825 */ /* 0x002fe200078e0204 */
[----:B------:R-:W-:-:S03]  /*37870*/  ISETP.GE.AND P0, PT, R25, c[0x0][0x17c], PT ;  /* 0x00005f0019007a0c */ /* 0x000fc60003f06270 */
[C---:B------:R-:W-:Y:S01]  /*37880*/  IMAD.WIDE R2, R13.reuse, 0x4, R214 ;  /* 0x000000040d027825 */ /* 0x040fe200078e02d6 */
[----:B------:R-:W-:Y:S01]  /*37890*/  @P6 STG.E [R10.64], R40 ;  /* 0x000000280a006986 */ /* 0x000fe2000c10190a */
[----:B------:R-:W-:Y:S02]  /*378a0*/  ISETP.LT.AND P5, PT, R230, c[0x0][0x178], !P0 ;  /* 0x00005e00e6007a0c */ /* 0x000fe400047a1270 */
[C---:B------:R-:W-:Y:S01]  /*378b0*/  IMAD.WIDE R8, R13.reuse, 0x4, R212 ;  /* 0x000000040d087825 */ /* 0x040fe200078e02d4 */
[----:B------:R1:W-:Y:S01]  /*378c0*/  @P4 STG.E [R2.64], R56 ;  /* 0x0000003802004986 */ /* 0x0003e2000c10190a */
[----:B------:R-:W-:Y:S02]  /*378d0*/  IADD3 R15, R13, c[0x0][0x198], RZ ;  /* 0x000066000d0f7a10 */ /* 0x000fe40007ffe0ff */
[----:B------:R-:W-:Y:S01]  /*378e0*/  ISETP.LT.AND P6, PT, R229, c[0x0][0x178], !P0 ;  /* 0x00005e00e5007a0c */ /* 0x000fe200047c1270 */
[----:B------:R4:W-:Y:S01]  /*378f0*/  @P2 STG.E [R8.64], R16 ;  /* 0x0000001008002986 */ /* 0x0009e2000c10190a */
[----:B------:R-:W-:-:S02]  /*37900*/  ISETP.LT.AND P2, PT, R228, c[0x0][0x178], !P0 ;  /* 0x00005e00e4007a0c */ /* 0x000fc40004741270 */
[----:B------:R-:W-:Y:S01]  /*37910*/  ISETP.LT.AND P0, PT, R227, c[0x0][0x178], !P0 ;  /* 0x00005e00e3007a0c */ /* 0x000fe20004701270 */
[----:B-1----:R-:W-:Y:S01]  /*37920*/  IMAD.WIDE R2, R13, 0x4, R6 ;  /* 0x000000040d027825 */ /* 0x002fe200078e0206 */
[----:B------:R-:W-:-:S04]  /*37930*/  IADD3 R21, R15, c[0x0][0x198], RZ ;  /* 0x000066000f157a10 */ /* 0x000fc80007ffe0ff */
[----:B------:R1:W-:Y:S01]  /*37940*/  @P3 STG.E [R2.64], R88 ;  /* 0x0000005802003986 */ /* 0x0003e2000c10190a */
[----:B------:R-:W-:Y:S01]  /*37950*/  ISETP.LT.AND P3, PT, R230, c[0x0][0x178], !P1 ;  /* 0x00005e00e6007a0c */ /* 0x000fe20004f61270 */
[----:B----4-:R-:W-:Y:S01]  /*37960*/  IMAD.WIDE R8, R15, 0x4, R4 ;  /* 0x000000040f087825 */ /* 0x010fe200078e0204 */
[----:B------:R-:W-:-:S03]  /*37970*/  ISETP.GE.AND P4, PT, R14, c[0x0][0x17c], PT ;  /* 0x00005f000e007a0c */ /* 0x000fc60003f86270 */
[----:B------:R-:W-:Y:S01]  /*37980*/  IMAD.WIDE R10, R15, 0x4, R214 ;  /* 0x000000040f0a7825 */ /* 0x000fe200078e02d6 */
[----:B------:R4:W-:Y:S01]  /*37990*/  @P5 STG.E [R8.64], R41 ;  /* 0x0000002908005986 */ /* 0x0009e2000c10190a */
[----:B------:R-:W-:Y:S02]  /*379a0*/  ISETP.LT.AND P5, PT, R229, c[0x0][0x178], !P1 ;  /* 0x00005e00e5007a0c */ /* 0x000fe40004fa1270 */
[C---:B-1----:R-:W-:Y:S01]  /*379b0*/  IMAD.WIDE R2, R15.reuse, 0x4, R212 ;  /* 0x000000040f027825 */ /* 0x042fe200078e02d4 */
[----:B------:R1:W-:Y:S01]  /*379c0*/  @P6 STG.E [R10.64], R57 ;  /* 0x000000390a006986 */ /* 0x0003e2000c10190a */
[----:B------:R-:W-:Y:S02]  /*379d0*/  ISETP.LT.AND P6, PT, R228, c[0x0][0x178], !P1 ;  /* 0x00005e00e4007a0c */ /* 0x000fe40004fc1270 */
[----:B----4-:R-:W-:Y:S01]  /*379e0*/  IMAD.WIDE R8, R15, 0x4, R6 ;  /* 0x000000040f087825 */ /* 0x010fe200078e0206 */
[----:B------:R-:W-:Y:S03]  /*379f0*/  @P2 STG.E [R2.64], R17 ;  /* 0x0000001102002986 */ /* 0x000fe6000c10190a */
[----:B------:R-:W-:Y:S01]  /*37a00*/  IMAD.WIDE R14, R21, 0x4, R4 ;  /* 0x00000004150e7825 */ /* 0x000fe200078e0204 */
[----:B------:R4:W-:Y:S01]  /*37a10*/  @P0 STG.E [R8.64], R89 ;  /* 0x0000005908000986 */ /* 0x0009e2000c10190a */
[----:B------:R-:W-:-:S02]  /*37a20*/  ISETP.LT.AND P1, PT, R227, c[0x0][0x178], !P1 ;  /* 0x00005e00e3007a0c */ /* 0x000fc40004f21270 */
[----:B------:R-:W-:Y:S01]  /*37a30*/  ISETP.LT.AND P0, PT, R230, c[0x0][0x178], !P4 ;  /* 0x00005e00e6007a0c */ /* 0x000fe20006701270 */
[----:B------:R-:W-:Y:S01]  /*37a40*/  @P3 STG.E [R14.64], R54 ;  /* 0x000000360e003986 */ /* 0x000fe2000c10190a */
[----:B------:R-:W-:Y:S02]  /*37a50*/  ISETP.LT.AND P3, PT, R229, c[0x0][0x178], !P4 ;  /* 0x00005e00e5007a0c */ /* 0x000fe40006761270 */
[C---:B------:R-:W-:Y:S02]  /*37a60*/  IADD3 R25, R21.reuse, c[0x0][0x198], RZ ;  /* 0x0000660015197a10 */ /* 0x040fe40007ffe0ff */
[----:B------:R-:W-:Y:S01]  /*37a70*/  ISETP.GE.AND P2, PT, R12, c[0x0][0x17c], PT ;  /* 0x00005f000c007a0c */ /* 0x000fe20003f46270 */
[----:B------:R-:W-:-:S04]  /*37a80*/  IMAD.WIDE R12, R21, 0x4, R214 ;  /* 0x00000004150c7825 */ /* 0x000fc800078e02d6 */
[C---:B-1----:R-:W-:Y:S01]  /*37a90*/  IMAD.WIDE R10, R21.reuse, 0x4, R212 ;  /* 0x00000004150a7825 */ /* 0x042fe200078e02d4 */
[----:B------:R-:W-:Y:S03]  /*37aa0*/  @P5 STG.E [R12.64], R70 ;  /* 0x000000460c005986 */ /* 0x000fe6000c10190a */
[----:B----4-:R-:W-:Y:S01]  /*37ab0*/  IMAD.WIDE R8, R21, 0x4, R6 ;  /* 0x0000000415087825 */ /* 0x010fe200078e0206 */
[----:B------:R1:W-:Y:S03]  /*37ac0*/  @P6 STG.E [R10.64], R82 ;  /* 0x000000520a006986 */ /* 0x0003e6000c10190a */
[----:B------:R-:W-:Y:S01]  /*37ad0*/  IMAD.WIDE R16, R25, 0x4, R4 ;  /* 0x0000000419107825 */ /* 0x000fe200078e0204 */
[----:B------:R-:W-:-:S03]  /*37ae0*/  ISETP.LT.AND P5, PT, R228, c[0x0][0x178], !P4 ;  /* 0x00005e00e4007a0c */ /* 0x000fc600067a1270 */
[----:B------:R-:W-:Y:S01]  /*37af0*/  IMAD.WIDE R2, R25, 0x4, R214 ;  /* 0x0000000419027825 */ /* 0x000fe200078e02d6 */
[----:B------:R-:W-:Y:S01]  /*37b00*/  @P1 STG.E [R8.64], R102 ;  /* 0x0000006608001986 */ /* 0x000fe2000c10190a */
[----:B------:R-:W-:Y:S02]  /*37b10*/  ISETP.LT.AND P4, PT, R227, c[0x0][0x178], !P4 ;  /* 0x00005e00e3007a0c */ /* 0x000fe40006781270 */
[----:B------:R-:W-:Y:S01]  /*37b20*/  ISETP.LT.AND P6, PT, R230, c[0x0][0x178], !P2 ;  /* 0x00005e00e6007a0c */ /* 0x000fe200057c1270 */
[----:B------:R-:W-:Y:S01]  /*37b30*/  @P0 STG.E [R16.64], R55 ;  /* 0x0000003710000986 */ /* 0x000fe2000c10190a */
[----:B------:R-:W-:-:S03]  /*37b40*/  ISETP.LT.AND P1, PT, R228, c[0x0][0x178], !P2 ;  /* 0x00005e00e4007a0c */ /* 0x000fc60005721270 */
[----:B------:R4:W-:Y:S01]  /*37b50*/  @P3 STG.E [R2.64], R71 ;  /* 0x0000004702003986 */ /* 0x0009e2000c10190a */
[----:B------:R-:W-:Y:S02]  /*37b60*/  ISETP.LT.AND P3, PT, R229, c[0x0][0x178], !P2 ;  /* 0x00005e00e5007a0c */ /* 0x000fe40005761270 */
[C---:B------:R-:W-:Y:S01]  /*37b70*/  IADD3 R21, R25.reuse, c[0x0][0x198], RZ ;  /* 0x0000660019157a10 */ /* 0x040fe20007ffe0ff */
[----:B-1----:R-:W-:Y:S01]  /*37b80*/  IMAD.WIDE R10, R25, 0x4, R212 ;  /* 0x00000004190a7825 */ /* 0x002fe200078e02d4 */
[----:B--2---:R-:W-:Y:S02]  /*37b90*/  ISETP.GE.AND P0, PT, R27, c[0x0][0x17c], PT ;  /* 0x00005f001b007a0c */ /* 0x004fe40003f06270 */
[----:B------:R-:W2:Y:S01]  /*37ba0*/  LDL.LU R27, [R1+0x12e0] ;  /* 0x0012e000011b7983 */ /* 0x000ea20000300800 */
[----:B------:R-:W-:-:S04]  /*37bb0*/  IMAD.WIDE R12, R25, 0x4, R6 ;  /* 0x00000004190c7825 */ /* 0x000fc800078e0206 */
[C---:B------:R-:W-:Y:S01]  /*37bc0*/  IMAD.WIDE R14, R21.reuse, 0x4, R4 ;  /* 0x00000004150e7825 */ /* 0x040fe200078e0204 */
[----:B------:R1:W-:Y:S03]  /*37bd0*/  @P5 STG.E [R10.64], R83 ;  /* 0x000000530a005986 */ /* 0x0003e6000c10190a */
[C---:B----4-:R-:W-:Y:S01]  /*37be0*/  IMAD.WIDE R2, R21.reuse, 0x4, R214 ;  /* 0x0000000415027825 */ /* 0x050fe200078e02d6 */
[----:B------:R4:W-:Y:S03]  /*37bf0*/  @P4 STG.E [R12.64], R103 ;  /* 0x000000670c004986 */ /* 0x0009e6000c10190a */
[----:B------:R-:W-:Y:S01]  /*37c00*/  IMAD.WIDE R8, R21, 0x4, R212 ;  /* 0x0000000415087825 */ /* 0x000fe200078e02d4 */
[----:B------:R1:W-:Y:S01]  /*37c10*/  @P6 STG.E [R14.64], R50 ;  /* 0x000000320e006986 */ /* 0x0003e2000c10190a */
[----:B------:R-:W-:-:S02]  /*37c20*/  ISETP.LT.AND P4, PT, R227, c[0x0][0x178], !P2 ;  /* 0x00005e00e3007a0c */ /* 0x000fc40005781270 */
[----:B------:R-:W-:Y:S01]  /*37c30*/  ISETP.LT.AND P5, PT, R230, c[0x0][0x178], !P0 ;  /* 0x00005e00e6007a0c */ /* 0x000fe200047a1270 */
[----:B------:R4:W-:Y:S01]  /*37c40*/  @P3 STG.E [R2.64], R66 ;  /* 0x0000004202003986 */ /* 0x0009e2000c10190a */
[----:B------:R-:W-:-:S03]  /*37c50*/  ISETP.LT.AND P6, PT, R229, c[0x0][0x178], !P0 ;  /* 0x00005e00e5007a0c */ /* 0x000fc600047c1270 */
[----:B------:R3:W-:Y:S01]  /*37c60*/  @P1 STG.E [R8.64], R78 ;  /* 0x0000004e08001986 */ /* 0x0007e2000c10190a */
[----:B------:R-:W-:Y:S02]  /*37c70*/  ISETP.LT.AND P1, PT, R228, c[0x0][0x178], !P0 ;  /* 0x00005e00e4007a0c */ /* 0x000fe40004721270 */
[C---:B------:R-:W-:Y:S01]  /*37c80*/  IADD3 R17, R21.reuse, c[0x0][0x198], RZ ;  /* 0x0000660015117a10 */ /* 0x040fe20007ffe0ff */
[----:B-1----:R-:W-:-:S04]  /*37c90*/  IMAD.WIDE R10, R21, 0x4, R6 ;  /* 0x00000004150a7825 */ /* 0x002fc800078e0206 */
[C---:B----4-:R-:W-:Y:S01]  /*37ca0*/  IMAD.WIDE R12, R17.reuse, 0x4, R4 ;  /* 0x00000004110c7825 */ /* 0x050fe200078e0204 */
[----:B------:R1:W-:Y:S03]  /*37cb0*/  @P4 STG.E [R10.64], R98 ;  /* 0x000000620a004986 */ /* 0x0003e6000c10190a */
[C---:B------:R-:W-:Y:S01]  /*37cc0*/  IMAD.WIDE R14, R17.reuse, 0x4, R214 ;  /* 0x00000004110e7825 */ /* 0x040fe200078e02d6 */
[----:B------:R4:W-:Y:S03]  /*37cd0*/  @P5 STG.E [R12.64], R51 ;  /* 0x000000330c005986 */ /* 0x0009e6000c10190a */
[----:B------:R-:W-:Y:S01]  /*37ce0*/  IMAD.WIDE R2, R17, 0x4, R212 ;  /* 0x0000000411027825 */ /* 0x000fe200078e02d4 */
[----:B------:R-:W-:Y:S01]  /*37cf0*/  ISETP.GE.AND P2, PT, R26, c[0x0][0x17c], PT ;  /* 0x00005f001a007a0c */ /* 0x000fe20003f46270 */
[----:B------:R1:W-:Y:S01]  /*37d00*/  @P6 STG.E [R14.64], R67 ;  /* 0x000000430e006986 */ /* 0x0003e2000c10190a */
[----:B------:R-:W-:-:S03]  /*37d10*/  ISETP.LT.AND P3, PT, R227, c[0x0][0x178], !P0 ;  /* 0x00005e00e3007a0c */ /* 0x000fc60004761270 */
[----:B------:R1:W-:Y:S04]  /*37d20*/  @P1 STG.E [R2.64], R79 ;  /* 0x0000004f02001986 */ /* 0x0003e8000c10190a */
[----:B------:R-:W2:Y:S01]  /*37d30*/  LDL.LU R26, [R1+0x12dc] ;  /* 0x0012dc00011a7983 */ /* 0x000ea20000300800 */
[----:B---3--:R-:W-:-:S03]  /*37d40*/  ISETP.GE.AND P0, PT, R24, c[0x0][0x17c], PT ;  /* 0x00005f0018007a0c */ /* 0x008fc60003f06270 */
[----:B------:R-:W3:Y:S01]  /*37d50*/  LDL.LU R24, [R1+0x12d8] ;  /* 0x0012d80001187983 */ /* 0x000ee20000300800 */
[----:B------:R-:W-:-:S03]  /*37d60*/  ISETP.GE.AND P1, PT, R20, c[0x0][0x17c], PT ;  /* 0x00005f0014007a0c */ /* 0x000fc60003f26270 */
[----:B------:R-:W3:Y:S01]  /*37d70*/  LDL.LU R20, [R1+0x12d0] ;  /* 0x0012d00001147983 */ /* 0x000ee20000300800 */
[----:B------:R-:W-:Y:S01]  /*37d80*/  ISETP.LT.AND P4, PT, R230, c[0x0][0x178], !P2 ;  /* 0x00005e00e6007a0c */ /* 0x000fe20005781270 */
[C---:B------:R-:W-:Y:S01]  /*37d90*/  IMAD.WIDE R8, R17.reuse, 0x4, R6 ;  /* 0x0000000411087825 */ /* 0x040fe200078e0206 */
[----:B------:R-:W-:Y:S02]  /*37da0*/  IADD3 R17, R17, c[0x0][0x198], RZ ;  /* 0x0000660011117a10 */ /* 0x000fe40007ffe0ff */
[----:B------:R-:W-:-:S03]  /*37db0*/  ISETP.LT.AND P5, PT, R229, c[0x0][0x178], !P2 ;  /* 0x00005e00e5007a0c */ /* 0x000fc600057a1270 */
[----:B-1----:R-:W-:Y:S01]  /*37dc0*/  IMAD.WIDE R10, R17, 0x4, R4 ;  /* 0x00000004110a7825 */ /* 0x002fe200078e0204 */
[----:B------:R-:W-:Y:S01]  /*37dd0*/  ISETP.LT.AND P6, PT, R228, c[0x0][0x178], !P2 ;  /* 0x00005e00e4007a0c */ /* 0x000fe200057c1270 */
[----:B------:R1:W-:Y:S01]  /*37de0*/  @P3 STG.E [R8.64], R99 ;  /* 0x0000006308003986 */ /* 0x0003e2000c10190a */
[----:B------:R-:W-:Y:S02]  /*37df0*/  ISETP.LT.AND P2, PT, R227, c[0x0][0x178], !P2 ;  /* 0x00005e00e3007a0c */ /* 0x000fe40005741270 */
[----:B------:R-:W-:Y:S01]  /*37e00*/  ISETP.LT.AND P3, PT, R230, c[0x0][0x178], !P0 ;  /* 0x00005e00e6007a0c */ /* 0x000fe20004761270 */
[----:B------:R1:W-:Y:S01]  /*37e10*/  @P4 STG.E [R10.64], R46 ;  /* 0x0000002e0a004986 */ /* 0x0003e2000c10190a */
[----:B------:R-:W-:Y:S02]  /*37e20*/  ISETP.LT.AND P4, PT, R229, c[0x0][0x178], !P0 ;  /* 0x00005e00e5007a0c */ /* 0x000fe40004781270 */
[C---:B------:R-:W-:Y:S01]  /*37e30*/  IADD3 R21, R17.reuse, c[0x0][0x198], RZ ;  /* 0x0000660011157a10 */ /* 0x040fe20007ffe0ff */
[----:B----4-:R-:W-:-:S04]  /*37e40*/  IMAD.WIDE R12, R17, 0x4, R214 ;  /* 0x00000004110c7825 */ /* 0x010fc800078e02d6 */
[C---:B------:R-:W-:Y:S01]  /*37e50*/  IMAD.WIDE R14, R17.reuse, 0x4, R212 ;  /* 0x00000004110e7825 */ /* 0x040fe200078e02d4 */
[----:B------:R4:W-:Y:S03]  /*37e60*/  @P5 STG.E [R12.64], R62 ;  /* 0x0000003e0c005986 */ /* 0x0009e6000c10190a */
[----:B------:R-:W-:Y:S01]  /*37e70*/  IMAD.WIDE R2, R17, 0x4, R6 ;  /* 0x0000000411027825 */ /* 0x000fe200078e0206 */
[----:B------:R4:W-:Y:S03]  /*37e80*/  @P6 STG.E [R14.64], R22 ;  /* 0x000000160e006986 */ /* 0x0009e6000c10190a */
[----:B-1----:R-:W-:Y:S01]  /*37e90*/  IMAD.WIDE R8, R21, 0x4, R4 ;  /* 0x0000000415087825 */ /* 0x002fe200078e0204 */
[----:B------:R-:W-:-:S03]  /*37ea0*/  ISETP.LT.AND P5, PT, R228, c[0x0][0x178], !P0 ;  /* 0x00005e00e4007a0c */ /* 0x000fc600047a1270 */
[----:B------:R-:W-:Y:S01]  /*37eb0*/  IMAD.WIDE R16, R21, 0x4, R214 ;  /* 0x0000000415107825 */ /* 0x000fe200078e02d6 */
[----:B------:R1:W-:Y:S01]  /*37ec0*/  @P2 STG.E [R2.64], R94 ;  /* 0x0000005e02002986 */ /* 0x0003e2000c10190a */
[----:B------:R-:W-:Y:S02]  /*37ed0*/  ISETP.LT.AND P0, PT, R227, c[0x0][0x178], !P0 ;  /* 0x00005e00e3007a0c */ /* 0x000fe40004701270 */
[----:B------:R-:W-:Y:S01]  /*37ee0*/  ISETP.LT.AND P6, PT, R230, c[0x0][0x178], !P1 ;  /* 0x00005e00e6007a0c */ /* 0x000fe20004fc1270 */
[----:B------:R1:W-:Y:S01]  /*37ef0*/  @P3 STG.E [R8.64], R47 ;  /* 0x0000002f08003986 */ /* 0x0003e2000c10190a */
[----:B------:R-:W-:-:S03]  /*37f00*/  ISETP.LT.AND P3, PT, R228, c[0x0][0x178], !P1 ;  /* 0x00005e00e4007a0c */ /* 0x000fc60004f61270 */
[----:B------:R-:W-:Y:S01]  /*37f10*/  @P4 STG.E [R16.64], R63 ;  /* 0x0000003f10004986 */ /* 0x000fe2000c10190a */
[----:B------:R-:W-:Y:S02]  /*37f20*/  ISETP.LT.AND P4, PT, R229, c[0x0][0x178], !P1 ;  /* 0x00005e00e5007a0c */ /* 0x000fe40004f81270 */
[C---:B------:R-:W-:Y:S01]  /*37f30*/  IADD3 R25, R21.reuse, c[0x0][0x198], RZ ;  /* 0x0000660015197a10 */ /* 0x040fe20007ffe0ff */
[----:B------:R-:W-:-:S04]  /*37f40*/  IMAD.WIDE R10, R21, 0x4, R212 ;  /* 0x00000004150a7825 */ /* 0x000fc800078e02d4 */
[----:B----4-:R-:W-:Y:S01]  /*37f50*/  IMAD.WIDE R12, R21, 0x4, R6 ;  /* 0x00000004150c7825 */ /* 0x010fe200078e0206 */
[----:B------:R4:W-:Y:S03]  /*37f60*/  @P5 STG.E [R10.64], R23 ;  /* 0x000000170a005986 */ /* 0x0009e6000c10190a */
[C---:B------:R-:W-:Y:S01]  /*37f70*/  IMAD.WIDE R14, R25.reuse, 0x4, R4 ;  /* 0x00000004190e7825 */ /* 0x040fe200078e0204 */
[----:B------:R4:W-:Y:S03]  /*37f80*/  @P0 STG.E [R12.64], R95 ;  /* 0x0000005f0c000986 */ /* 0x0009e6000c10190a */
[C---:B-1----:R-:W-:Y:S01]  /*37f90*/  IMAD.WIDE R2, R25.reuse, 0x4, R214 ;  /* 0x0000000419027825 */ /* 0x042fe200078e02d6 */
[----:B------:R1:W-:Y:S03]  /*37fa0*/  @P6 STG.E [R14.64], R42 ;  /* 0x0000002a0e006986 */ /* 0x0003e6000c10190a */
[----:B------:R-:W-:Y:S01]  /*37fb0*/  IMAD.WIDE R8, R25, 0x4, R212 ;  /* 0x0000000419087825 */ /* 0x000fe200078e02d4 */
[----:B----4-:R-:W4:Y:S01]  /*37fc0*/  LDL.LU R23, [R1+0x12c8] ;  /* 0x0012c80001177983 */ /* 0x010f220000300800 */
[----:B------:R-:W-:-:S03]  /*37fd0*/  ISETP.LT.AND P1, PT, R227, c[0x0][0x178], !P1 ;  /* 0x00005e00e3007a0c */ /* 0x000fc60004f21270 */
[----:B------:R1:W-:Y:S01]  /*37fe0*/  @P4 STG.E [R2.64], R58 ;  /* 0x0000003a02004986 */ /* 0x0003e2000c10190a */
[----:B------:R-:W-:-:S03]  /*37ff0*/  IADD3 R17, R25, c[0x0][0x198], RZ ;  /* 0x0000660019117a10 */ /* 0x000fc60007ffe0ff */
[----:B------:R2:W-:Y:S01]  /*38000*/  @P3 STG.E [R8.64], R18 ;  /* 0x0000001208003986 */ /* 0x0005e2000c10190a */
[----:B------:R-:W-:-:S03]  /*38010*/  IMAD.WIDE R10, R25, 0x4, R6 ;  /* 0x00000004190a7825 */ /* 0x000fc600078e0206 */
[----:B------:R-:W4:Y:S01]  /*38020*/  LDL.LU R22, [R1+0x12c4] ;  /* 0x0012c40001167983 */ /* 0x000f220000300800 */
[----:B------:R-:W-:-:S04]  /*38030*/  IMAD.WIDE R12, R17, 0x4, R4 ;  /* 0x00000004110c7825 */ /* 0x000fc800078e0204 */
[C---:B-1----:R-:W-:Y:S01]  /*38040*/  IMAD.WIDE R14, R17.reuse, 0x4, R214 ;  /* 0x00000004110e7825 */ /* 0x042fe200078e02d6 */
[----:B------:R1:W-:Y:S03]  /*38050*/  @P1 STG.E [R10.64], R90 ;  /* 0x0000005a0a001986 */ /* 0x0003e6000c10190a */
[----:B------:R-:W-:Y:S01]  /*38060*/  IMAD.WIDE R2, R17, 0x4, R212 ;  /* 0x0000000411027825 */ /* 0x000fe200078e02d4 */
[----:B--2---:R-:W-:-:S04]  /*38070*/  ISETP.GE.AND P2, PT, R27, c[0x0][0x17c], PT ;  /* 0x00005f001b007a0c */ /* 0x004fc80003f46270 */
[----:B------:R-:W-:Y:S02]  /*38080*/  ISETP.LT.AND P5, PT, R230, c[0x0][0x178], !P2 ;  /* 0x00005e00e6007a0c */ /* 0x000fe400057a1270 */
[----:B------:R-:W-:Y:S02]  /*38090*/  ISETP.LT.AND P6, PT, R229, c[0x0][0x178], !P2 ;  /* 0x00005e00e5007a0c */ /* 0x000fe400057c1270 */
[----:B------:R-:W-:-:S09]  /*380a0*/  ISETP.LT.AND P3, PT, R228, c[0x0][0x178], !P2 ;  /* 0x00005e00e4007a0c */ /* 0x000fd20005761270 */
[----:B------:R2:W-:Y:S04]  /*380b0*/  @P5 STG.E [R12.64], R43 ;  /* 0x0000002b0c005986 */ /* 0x0005e8000c10190a */
[----:B------:R1:W-:Y:S04]  /*380c0*/  @P6 STG.E [R14.64], R59 ;  /* 0x0000003b0e006986 */ /* 0x0003e8000c10190a */
[----:B------:R1:W-:Y:S01]  /*380d0*/  @P3 STG.E [R2.64], R19 ;  /* 0x0000001302003986 */ /* 0x0003e2000c10190a */
[----:B---3--:R-:W-:-:S03]  /*380e0*/  ISETP.GE.AND P3, PT, R20, c[0x0][0x17c], PT ;  /* 0x00005f0014007a0c */ /* 0x008fc60003f66270 */
[----:B------:R-:W3:Y:S04]  /*380f0*/  LDL.LU R20, [R1+0x12c0] ;  /* 0x0012c00001147983 */ /* 0x000ee80000300800 */
[----:B------:R-:W3:Y:S01]  /*38100*/  LDL.LU R18, [R1+0x12b4] ;  /* 0x0012b40001127983 */ /* 0x000ee20000300800 */
[----:B------:R-:W-:Y:S02]  /*38110*/  ISETP.GE.AND P0, PT, R26, c[0x0][0x17c], PT ;  /* 0x00005f001a007a0c */ /* 0x000fe40003f06270 */
[----:B------:R-:W-:Y:S02]  /*38120*/  ISETP.LT.AND P4, PT, R227, c[0x0][0x178], !P2 ;  /* 0x00005e00e3007a0c */ /* 0x000fe40005781270 */
[----:B------:R-:W-:Y:S01]  /*38130*/  ISETP.LT.AND P1, PT, R230, c[0x0][0x178], !P0 ;  /* 0x00005e00e6007a0c */ /* 0x000fe20004721270 */
[C---:B------:R-:W-:Y:S01]  /*38140*/  IMAD.WIDE R8, R17.reuse, 0x4, R6 ;  /* 0x0000000411087825 */ /* 0x040fe200078e0206 */
[----:B------:R-:W-:-:S02]  /*38150*/  IADD3 R17, R17, c[0x0][0x198], RZ ;  /* 0x0000660011117a10 */ /* 0x000fc40007ffe0ff */
[----:B------:R-:W-:-:S03]  /*38160*/  ISETP.GE.AND P2, PT, R24, c[0x0][0x17c], PT ;  /* 0x00005f0018007a0c */ /* 0x000fc60003f46270 */
[----:B-1----:R-:W-:Y:S01]  /*38170*/  IMAD.WIDE R10, R17, 0x4, R4 ;  /* 0x00000004110a7825 */ /* 0x002fe200078e0204 */
[----:B------:R-:W-:Y:S02]  /*38180*/  ISETP.LT.AND P5, PT, R229, c[0x0][0x178], !P0 ;  /* 0x00005e00e5007a0c */ /* 0x000fe400047a1270 */
[----:B------:R-:W-:Y:S01]  /*38190*/  ISETP.LT.AND P6, PT, R228, c[0x0][0x178], !P0 ;  /* 0x00005e00e4007a0c */ /* 0x000fe200047c1270 */
[----:B------:R1:W-:Y:S01]  /*381a0*/  @P4 STG.E [R8.64], R91 ;  /* 0x0000005b08004986 */ /* 0x0003e2000c10190a */
[----:B------:R-:W-:Y:S02]  /*381b0*/  ISETP.LT.AND P0, PT, R227, c[0x0][0x178], !P0 ;  /* 0x00005e00e3007a0c */ /* 0x000fe40004701270 */
[----:B------:R-:W-:Y:S01]  /*381c0*/  ISETP.LT.AND P4, PT, R230, c[0x0][0x178], !P2 ;  /* 0x00005e00e6007a0c */ /* 0x000fe20005781270 */
[----:B------:R1:W-:Y:S01]  /*381d0*/  @P1 STG.E [R10.64], R116 ;  /* 0x000000740a001986 */ /* 0x0003e2000c10190a */
[----:B------:R-:W-:Y:S02]  /*381e0*/  ISETP.LT.AND P1, PT, R229, c[0x0][0x178], !P2 ;  /* 0x00005e00e5007a0c */ /* 0x000fe40005721270 */
[C---:B------:R-:W-:Y:S01]  /*381f0*/  IADD3 R21, R17.reuse, c[0x0][0x198], RZ ;  /* 0x0000660011157a10 */ /* 0x040fe20007ffe0ff */
[----:B--2---:R-:W-:-:S04]  /*38200*/  IMAD.WIDE R12, R17, 0x4, R214 ;  /* 0x00000004110c7825 */ /* 0x004fc800078e02d6 */
[C---:B------:R-:W-:Y:S01]  /*38210*/  IMAD.WIDE R14, R17.reuse, 0x4, R212 ;  /* 0x00000004110e7825 */ /* 0x040fe200078e02d4 */
[----:B------:R2:W-:Y:S03]  /*38220*/  @P5 STG.E [R12.64], R132 ;  /* 0x000000840c005986 */ /* 0x0005e6000c10190a */
[----:B------:R-:W-:Y:S01]  /*38230*/  IMAD.WIDE R2, R17, 0x4, R6 ;  /* 0x0000000411027825 */ /* 0x000fe200078e0206 */
[----:B------:R2:W-:Y:S03]  /*38240*/  @P6 STG.E [R14.64], R148 ;  /* 0x000000940e006986 */ /* 0x0005e6000c10190a */
[----:B-1----:R-:W-:Y:S01]  /*38250*/  IMAD.WIDE R8, R21, 0x4, R4 ;  /* 0x0000000415087825 */ /* 0x002fe200078e0204 */
[----:B------:R-:W-:-:S03]  /*38260*/  ISETP.LT.AND P5, PT, R228, c[0x0][0x178], !P2 ;  /* 0x00005e00e4007a0c */ /* 0x000fc600057a1270 */
[----:B------:R-:W-:Y:S01]  /*38270*/  IMAD.WIDE R16, R21, 0x4, R214 ;  /* 0x0000000415107825 */ /* 0x000fe200078e02d6 */
[----:B------:R-:W-:Y:S01]  /*38280*/  ISETP.LT.AND P2, PT, R227, c[0x0][0x178], !P2 ;  /* 0x00005e00e3007a0c */ /* 0x000fe20005741270 */
[----:B------:R1:W-:Y:S01]  /*38290*/  @P0 STG.E [R2.64], R164 ;  /* 0x000000a402000986 */ /* 0x0003e2000c10190a */
[----:B------:R-:W-:-:S03]  /*382a0*/  ISETP.LT.AND P6, PT, R230, c[0x0][0x178], !P3 ;  /* 0x00005e00e6007a0c */ /* 0x000fc60005fc1270 */
[----:B------:R1:W-:Y:S01]  /*382b0*/  @P4 STG.E [R8.64], R117 ;  /* 0x0000007508004986 */ /* 0x0003e2000c10190a */
[----:B------:R-:W-:-:S03]  /*382c0*/  ISETP.LT.AND P4, PT, R229, c[0x0][0x178], !P3 ;  /* 0x00005e00e5007a0c */ /* 0x000fc60005f81270 */
[----:B------:R1:W-:Y:S01]  /*382d0*/  @P1 STG.E [R16.64], R133 ;  /* 0x0000008510001986 */ /* 0x0003e2000c10190a */
[----:B------:R-:W-:Y:S02]  /*382e0*/  ISETP.LT.AND P1, PT, R228, c[0x0][0x178], !P3 ;  /* 0x00005e00e4007a0c */ /* 0x000fe40005f21270 */
[C---:B------:R-:W-:Y:S01]  /*382f0*/  IADD3 R19, R21.reuse, c[0x0][0x198], RZ ;  /* 0x0000660015137a10 */ /* 0x040fe20007ffe0ff */
[----:B------:R-:W-:-:S04]  /*38300*/  IMAD.WIDE R10, R21, 0x4, R212 ;  /* 0x00000004150a7825 */ /* 0x000fc800078e02d4 */
[----:B--2---:R-:W-:Y:S01]  /*38310*/  IMAD.WIDE R12, R21, 0x4, R6 ;  /* 0x00000004150c7825 */ /* 0x004fe200078e0206 */
[----:B----4-:R-:W-:-:S03]  /*38320*/  ISETP.GE.AND P0, PT, R23, c[0x0][0x17c], PT ;  /* 0x00005f0017007a0c */ /* 0x010fc60003f06270 */
[C---:B------:R-:W-:Y:S01]  /*38330*/  IMAD.WIDE R14, R19.reuse, 0x4, R4 ;  /* 0x00000004130e7825 */ /* 0x040fe200078e0204 */
[----:B------:R2:W-:Y:S03]  /*38340*/  @P5 STG.E [R10.64], R149 ;  /* 0x000000950a005986 */ /* 0x0005e6000c10190a */
[C---:B-1----:R-:W-:Y:S01]  /*38350*/  IMAD.WIDE R2, R19.reuse, 0x4, R214 ;  /* 0x0000000413027825 */ /* 0x042fe200078e02d6 */
        /* <DEDUP_REMOVED lines=10> */
[----:B--2---:R-:W-:Y:S01]  /*38400*/  IMAD.WIDE R10, R19, 0x4, R6 ;  /* 0x00000004130a7825 */ /* 0x004fe200078e0206 */
[----:B------:R-:W-:Y:S02]  /*38410*/  ISETP.GE.AND P2, PT, R22, c[0x0][0x17c], PT ;  /* 0x00005f0016007a0c */ /* 0x000fe40003f46270 */
[----:B------:R-:W2:Y:S01]  /*38420*/  LDL.LU R22, [R1+0x12b0] ;  /* 0x0012b00001167983 */ /* 0x000ea20000300800 */
[----:B-1----:R-:W-:-:S04]  /*38430*/  IMAD.WIDE R12, R17, 0x4, R4 ;  /* 0x00000004110c7825 */ /* 0x002fc800078e0204 */
[C---:B----4-:R-:W-:Y:S01]  /*38440*/  IMAD.WIDE R14, R17.reuse, 0x4, R214 ;  /* 0x00000004110e7825 */ /* 0x050fe200078e02d6 */
[----:B------:R1:W-:Y:S03]  /*38450*/  @P3 STG.E [R10.64], R160 ;  /* 0x000000a00a003986 */ /* 0x0003e6000c10190a */
[----:B------:R-:W-:Y:S01]  /*38460*/  IMAD.WIDE R2, R17, 0x4, R212 ;  /* 0x0000000411027825 */ /* 0x000fe200078e02d4 */
[----:B------:R4:W-:Y:S04]  /*38470*/  @P5 STG.E [R12.64], R113 ;  /* 0x000000710c005986 */ /* 0x0009e8000c10190a */
[----:B------:R1:W-:Y:S04]  /*38480*/  @P6 STG.E [R14.64], R129 ;  /* 0x000000810e006986 */ /* 0x0003e8000c10190a */
[----:B------:R1:W-:Y:S01]  /*38490*/  @P1 STG.E [R2.64], R145 ;  /* 0x0000009102001986 */ /* 0x0003e2000c10190a */
[----:B---3--:R-:W-:-:S03]  /*384a0*/  ISETP.GE.AND P4, PT, R20, c[0x0][0x17c], PT ;  /* 0x00005f0014007a0c */ /* 0x008fc60003f86270 */
[----:B------:R-:W3:Y:S01]  /*384b0*/  LDL.LU R20, [R1+0x12ac] ;  /* 0x0012ac0001147983 */ /* 0x000ee20000300800 */
[----:B------:R-:W-:-:S03]  /*384c0*/  ISETP.GE.AND P1, PT, R18, c[0x0][0x17c], PT ;  /* 0x00005f0012007a0c */ /* 0x000fc60003f26270 */
[----:B------:R-:W3:Y:S01]  /*384d0*/  LDL.LU R18, [R1+0x12a8] ;  /* 0x0012a80001127983 */ /* 0x000ee20000300800 */
[----:B------:R-:W-:Y:S02]  /*384e0*/  ISETP.LT.AND P0, PT, R227, c[0x0][0x178], !P0 ;  /* 0x00005e00e3007a0c */ /* 0x000fe40004701270 */
[----:B------:R-:W-:Y:S01]  /*384f0*/  ISETP.LT.AND P3, PT, R230, c[0x0][0x178], !P2 ;  /* 0x00005e00e6007a0c */ /* 0x000fe20005761270 */
[C---:B------:R-:W-:Y:S01]  /*38500*/  IMAD.WIDE R8, R17.reuse, 0x4, R6 ;  /* 0x0000000411087825 */ /* 0x040fe200078e0206 */
[----:B------:R-:W-:Y:S02]  /*38510*/  IADD3 R17, R17, c[0x0][0x198], RZ ;  /* 0x0000660011117a10 */ /* 0x000fe40007ffe0ff */
[----:B------:R-:W-:-:S03]  /*38520*/  ISETP.LT.AND P5, PT, R229, c[0x0][0x178], !P2 ;  /* 0x00005e00e5007a0c */ /* 0x000fc600057a1270 */
[----:B-1----:R-:W-:Y:S01]  /*38530*/  IMAD.WIDE R10, R17, 0x4, R4 ;  /* 0x00000004110a7825 */ /* 0x002fe200078e0204 */
[----:B------:R-:W-:Y:S02]  /*38540*/  ISETP.LT.AND P6, PT, R228, c[0x0][0x178], !P2 ;  /* 0x00005e00e4007a0c */ /* 0x000fe400057c1270 */
[----:B------:R-:W-:Y:S01]  /*38550*/  ISETP.LT.AND P2, PT, R227, c[0x0][0x178], !P2 ;  /* 0x00005e00e3007a0c */ /* 0x000fe20005741270 */
[----:B------:R1:W-:Y:S01]  /*38560*/  @P0 STG.E [R8.64], R161 ;  /* 0x000000a108000986 */ /* 0x0003e2000c10190a */
[----:B------:R-:W-:-:S03]  /*38570*/  ISETP.LT.AND P0, PT, R230, c[0x0][0x178], !P4 ;  /* 0x00005e00e6007a0c */ /* 0x000fc60006701270 */
        /* <DEDUP_REMOVED lines=16> */
[----:B------:R1:W-:Y:S01]  /*38680*/  @P3 STG.E [R16.64], R125 ;  /* 0x0000007d10003986 */ /* 0x0003e2000c10190a */
        /* <DEDUP_REMOVED lines=10> */
[----:B------:R1:W-:Y:S04]  /*38730*/  @P3 STG.E [R2.64], R120 ;  /* 0x0000007802003986 */ /* 0x0003e8000c10190a */
[----:B------:R1:W-:Y:S04]  /*38740*/  @P2 STG.E [R8.64], R136 ;  /* 0x0000008808002986 */ /* 0x0003e8000c10190a */
[----:B------:R-:W4:Y:S04]  /*38750*/  LDL.LU R19, [R1+0x12a0] ;  /* 0x0012a00001137983 */ /* 0x000f280000300800 */
[----:B------:R-:W4:Y:S01]  /*38760*/  LDL.LU R16, [R1+0x1298] ;  /* 0x0012980001107983 */ /* 0x000f220000300800 */
[----:B--2---:R-:W-:-:S04]  /*38770*/  ISETP.GE.AND P0, PT, R22, c[0x0][0x17c], PT ;  /* 0x00005f0016007a0c */ /* 0x004fc80003f06270 */
[----:B------:R-:W-:Y:S02]  /*38780*/  ISETP.LT.AND P5, PT, R230, c[0x0][0x178], !P0 ;  /* 0x00005e00e6007a0c */ /* 0x000fe400047a1270 */
[----:B------:R-:W-:Y:S02]  /*38790*/  ISETP.LT.AND P6, PT, R229, c[0x0][0x178], !P0 ;  /* 0x00005e00e5007a0c */ /* 0x000fe400047c1270 */
[----:B------:R-:W-:Y:S02]  /*387a0*/  ISETP.LT.AND P2, PT, R228, c[0x0][0x178], !P0 ;  /* 0x00005e00e4007a0c */ /* 0x000fe40004741270 */
[C---:B------:R-:W-:Y:S02]  /*387b0*/  ISETP.LT.AND P3, PT, R227.reuse, c[0x0][0x178], !P0 ;  /* 0x00005e00e3007a0c */ /* 0x040fe40004761270 */
[----:B---3--:R-:W-:Y:S02]  /*387c0*/  ISETP.GE.AND P0, PT, R18, c[0x0][0x17c], PT ;  /* 0x00005f0012007a0c */ /* 0x008fe40003f06270 */
[----:B------:R-:W2:Y:S01]  /*387d0*/  LDL.LU R18, [R1+0x1294] ;  /* 0x0012940001127983 */ /* 0x000ea20000300800 */
[----:B------:R-:W-:-:S02]  /*387e0*/  ISETP.LT.AND P4, PT, R227, c[0x0][0x178], !P1 ;  /* 0x00005e00e3007a0c */ /* 0x000fc40004f81270 */
[C---:B------:R-:W-:Y:S01]  /*387f0*/  IADD3 R17, R21.reuse, c[0x0][0x198], RZ ;  /* 0x0000660015117a10 */ /* 0x040fe20007ffe0ff */
[----:B----4-:R-:W-:Y:S01]  /*38800*/  IMAD.WIDE R10, R21, 0x4, R6 ;  /* 0x00000004150a7825 */ /* 0x010fe200078e0206 */
[----:B------:R-:W-:Y:S02]  /*38810*/  ISETP.GE.AND P1, PT, R20, c[0x0][0x17c], PT ;  /* 0x00005f0014007a0c */ /* 0x000fe40003f26270 */
[----:B------:R-:W3:Y:S01]  /*38820*/  LDL.LU R20, [R1+0x1290] ;  /* 0x0012900001147983 */ /* 0x000ee20000300800 */
[----:B------:R-:W-:-:S04]  /*38830*/  IMAD.WIDE R12, R17, 0x4, R4 ;  /* 0x00000004110c7825 */ /* 0x000fc800078e0204 */
[C---:B-1----:R-:W-:Y:S02]  /*38840*/  IMAD.WIDE R14, R17.reuse, 0x4, R214 ;  /* 0x00000004110e7825 */ /* 0x042fe400078e02d6 */
[----:B------:R1:W-:Y:S01]  /*38850*/  @P4 STG.E [R10.64], R152 ;  /* 0x000000980a004986 */ /* 0x0003e2000c10190a */
[----:B------:R-:W-:Y:S01]  /*38860*/  ISETP.LT.AND P4, PT, R230, c[0x0][0x178], !P1 ;  /* 0x00005e00e6007a0c */ /* 0x000fe20004f81270 */
[----:B------:R-:W-:Y:S02]  /*38870*/  IMAD.WIDE R2, R17, 0x4, R212 ;  /* 0x0000000411027825 */ /* 0x000fe400078e02d4 */
[----:B------:R4:W-:Y:S01]  /*38880*/  @P5 STG.E [R12.64], R105 ;  /* 0x000000690c005986 */ /* 0x0009e2000c10190a */
[----:B------:R-:W-:Y:S01]  /*38890*/  ISETP.LT.AND P5, PT, R229, c[0x0][0x178], !P1 ;  /* 0x00005e00e5007a0c */ /* 0x000fe20004fa1270 */
[----:B------:R-:W-:Y:S02]  /*388a0*/  IMAD.WIDE R8, R17, 0x4, R6 ;  /* 0x0000000411087825 */ /* 0x000fe400078e0206 */
[----:B------:R4:W-:Y:S01]  /*388b0*/  @P6 STG.E [R14.64], R121 ;  /* 0x000000790e006986 */ /* 0x0009e2000c10190a */
[----:B------:R-:W-:-:S02]  /*388c0*/  ISETP.LT.AND P6, PT, R228, c[0x0][0x178], !P1 ;  /* 0x00005e00e4007a0c */ /* 0x000fc40004fc1270 */
[----:B------:R-:W-:Y:S02]  /*388d0*/  IADD3 R17, R17, c[0x0][0x198], RZ ;  /* 0x0000660011117a10 */ /* 0x000fe40007ffe0ff */
[----:B------:R-:W-:Y:S01]  /*388e0*/  ISETP.LT.AND P1, PT, R227, c[0x0][0x178], !P1 ;  /* 0x00005e00e3007a0c */ /* 0x000fe20004f21270 */
[----:B------:R4:W-:Y:S02]  /*388f0*/  @P2 STG.E [R2.64], R137 ;  /* 0x0000008902002986 */ /* 0x0009e4000c10190a */
[----:B-1----:R-:W-:-:S04]  /*38900*/  IMAD.WIDE R10, R17, 0x4, R4 ;  /* 0x00000004110a7825 */ /* 0x002fc800078e0204 */
[C---:B----4-:R-:W-:Y:S01]  /*38910*/  IMAD.WIDE R12, R17.reuse, 0x4, R214 ;  /* 0x00000004110c7825 */ /* 0x050fe200078e02d6 */
[----:B------:R1:W-:Y:S03]  /*38920*/  @P3 STG.E [R8.64], R153 ;  /* 0x0000009908003986 */ /* 0x0003e6000c10190a */
[C---:B------:R-:W-:Y:S01]  /*38930*/  IMAD.WIDE R14, R17.reuse, 0x4, R212 ;  /* 0x00000004110e7825 */ /* 0x040fe200078e02d4 */
[----:B------:R4:W-:Y:S03]  /*38940*/  @P4 STG.E [R10.64], R118 ;  /* 0x000000760a004986 */ /* 0x0009e6000c10190a */
[----:B------:R-:W-:Y:S01]  /*38950*/  IMAD.WIDE R2, R17, 0x4, R6 ;  /* 0x0000000411027825 */ /* 0x000fe200078e0206 */
[----:B------:R1:W-:Y:S04]  /*38960*/  @P5 STG.E [R12.64], R134 ;  /* 0x000000860c005986 */ /* 0x0003e8000c10190a */
[----:B------:R1:W-:Y:S04]  /*38970*/  @P6 STG.E [R14.64], R150 ;  /* 0x000000960e006986 */ /* 0x0003e8000c10190a */
[----:B------:R1:W-:Y:S01]  /*38980*/  @P1 STG.E [R2.64], R166 ;  /* 0x000000a602001986 */ /* 0x0003e2000c10190a */
[----:B--2---:R-:W-:-:S03]  /*38990*/  ISETP.GE.AND P1, PT, R18, c[0x0][0x17c], PT ;  /* 0x00005f0012007a0c */ /* 0x004fc60003f26270 */
[----:B------:R-:W2:Y:S04]  /*389a0*/  LDL.LU R18, [R1+0x1284] ;  /* 0x0012840001127983 */ /* 0x000ea80000300800 */
[----:B------:R-:W2:Y:S01]  /*389b0*/  LDL.LU R22, [R1+0x1280] ;  /* 0x0012800001167983 */ /* 0x000ea20000300800 */
[----:B------:R-:W-:Y:S02]  /*389c0*/  ISETP.LT.AND P3, PT, R230, c[0x0][0x178], !P0 ;  /* 0x00005e00e6007a0c */ /* 0x000fe40004761270 */
[----:B------:R-:W-:Y:S02]  /*389d0*/  ISETP.LT.AND P4, PT, R229, c[0x0][0x178], !P0 ;  /* 0x00005e00e5007a0c */ /* 0x000fe40004781270 */
[----:B------:R-:W-:Y:S02]  /*389e0*/  ISETP.GE.AND P2, PT, R19, c[0x0][0x17c], PT ;  /* 0x00005f0013007a0c */ /* 0x000fe40003f46270 */
[----:B------:R-:W-:-:S02]  /*389f0*/  ISETP.LT.AND P6, PT, R228, c[0x0][0x178], !P0 ;  /* 0x00005e00e4007a0c */ /* 0x000fc400047c1270 */
[----:B------:R-:W-:Y:S02]  /*38a00*/  IADD3 R19, R17, c[0x0][0x198], RZ ;  /* 0x0000660011137a10 */ /* 0x000fe40007ffe0ff */
[----:B------:R-:W-:-:S03]  /*38a10*/  ISETP.GE.AND P5, PT, R16, c[0x0][0x17c], PT ;  /* 0x00005f0010007a0c */ /* 0x000fc60003fa6270 */
[----:B-1----:R-:W-:-:S04]  /*38a20*/  IMAD.WIDE R8, R19, 0x4, R4 ;  /* 0x0000000413087825 */ /* 0x002fc800078e0204 */
[----:B------:R-:W-:Y:S01]  /*38a30*/  IMAD.WIDE R16, R19, 0x4, R214 ;  /* 0x0000000413107825 */ /* 0x000fe200078e02d6 */
[----:B------:R-:W-:-:S03]  /*38a40*/  ISETP.LT.AND P0, PT, R227, c[0x0][0x178], !P0 ;  /* 0x00005e00e3007a0c */ /* 0x000fc60004701270 */
[----:B----4-:R-:W-:Y:S01]  /*38a50*/  IMAD.WIDE R10, R19, 0x4, R212 ;  /* 0x00000004130a7825 */ /* 0x010fe200078e02d4 */
        /* <DEDUP_REMOVED lines=8> */
[C---:B------:R-:W-:Y:S01]  /*38ae0*/  IMAD.WIDE R14, R21.reuse, 0x4, R4 ;  /* 0x00000004150e7825 */ /* 0x040fe200078e0204 */
[----:B------:R3:W-:Y:S03]  /*38af0*/  @P0 STG.E [R12.64], R167 ;  /* 0x000000a70c000986 */ /* 0x0007e6000c10190a */
[----:B------:R-:W-:Y:S01]  /*38b00*/  IMAD.WIDE R2, R21, 0x4, R214 ;  /* 0x0000000415027825 */ /* 0x000fe200078e02d6 */
[----:B------:R-:W-:-:S03]  /*38b10*/  ISETP.LT.AND P2, PT, R227, c[0x0][0x178], !P2 ;  /* 0x00005e00e3007a0c */ /* 0x000fc60005741270 */
[----:B-1----:R-:W-:Y:S01]  /*38b20*/  IMAD.WIDE R8, R21, 0x4, R212 ;  /* 0x0000000415087825 */ /* 0x002fe200078e02d4 */
[----:B------:R1:W-:Y:S01]  /*38b30*/  @P3 STG.E [R14.64], R114 ;  /* 0x000000720e003986 */ /* 0x0003e2000c10190a */
[----:B------:R-:W-:Y:S02]  /*38b40*/  ISETP.LT.AND P0, PT, R230, c[0x0][0x178], !P5 ;  /* 0x00005e00e6007a0c */ /* 0x000fe40006f01270 */
[----:B------:R-:W-:Y:S01]  /*38b50*/  ISETP.LT.AND P3, PT, R229, c[0x0][0x178], !P5 ;  /* 0x00005e00e5007a0c */ /* 0x000fe20006f61270 */
[----:B------:R1:W-:Y:S01]  /*38b60*/  @P4 STG.E [R2.64], R130 ;  /* 0x0000008202004986 */ /* 0x0003e2000c10190a */
[----:B----4-:R-:W-:-:S03]  /*38b70*/  IADD3 R17, R21, c[0x0][0x198], RZ ;  /* 0x0000660015117a10 */ /* 0x010fc60007ffe0ff */
[----:B------:R4:W-:Y:S01]  /*38b80*/  @P6 STG.E [R8.64], R146 ;  /* 0x0000009208006986 */ /* 0x0009e2000c10190a */
[----:B------:R-:W-:Y:S01]  /*38b90*/  ISETP.LT.AND P6, PT, R228, c[0x0][0x178], !P5 ;  /* 0x00005e00e4007a0c */ /* 0x000fe20006fc1270 */
[----:B------:R-:W-:-:S04]  /*38ba0*/  IMAD.WIDE R10, R21, 0x4, R6 ;  /* 0x00000004150a7825 */ /* 0x000fc800078e0206 */
[C---:B---3--:R-:W-:Y:S01]  /*38bb0*/  IMAD.WIDE R12, R17.reuse, 0x4, R4 ;  /* 0x00000004110c7825 */ /* 0x048fe200078e0204 */
[----:B------:R3:W-:Y:S03]  /*38bc0*/  @P2 STG.E [R10.64], R162 ;  /* 0x000000a20a002986 */ /* 0x0007e6000c10190a */
[C---:B-1----:R-:W-:Y:S01]  /*38bd0*/  IMAD.WIDE R14, R17.reuse, 0x4, R214 ;  /* 0x00000004110e7825 */ /* 0x042fe200078e02d6 */
[----:B------:R1:W-:Y:S03]  /*38be0*/  @P0 STG.E [R12.64], R115 ;  /* 0x000000730c000986 */ /* 0x0003e6000c10190a */
[----:B------:R-:W-:Y:S01]  /*38bf0*/  IMAD.WIDE R2, R17, 0x4, R212 ;  /* 0x0000000411027825 */ /* 0x000fe200078e02d4 */
[----:B------:R1:W-:Y:S01]  /*38c00*/  @P3 STG.E [R14.64], R131 ;  /* 0x000000830e003986 */ /* 0x0003e2000c10190a */
[----:B------:R-:W-:-:S03]  /*38c10*/  ISETP.GE.AND P4, PT, R20, c[0x0][0x17c], PT ;  /* 0x00005f0014007a0c */ /* 0x000fc60003f86270 */
[----:B------:R1:W-:Y:S04]  /*38c20*/  @P6 STG.E [R2.64], R147 ;  /* 0x0000009302006986 */ /* 0x0003e8000c10190a */
[----:B------:R-:W2:Y:S01]  /*38c30*/  LDL.LU R20, [R1+0x127c] ;  /* 0x00127c0001147983 */ /* 0x000ea20000300800 */
[----:B------:R-:W-:Y:S02]  /*38c40*/  ISETP.LT.AND P5, PT, R227, c[0x0][0x178], !P5 ;  /* 0x00005e00e3007a0c */ /* 0x000fe40006fa1270 */
[----:B------:R-:W-:Y:S02]  /*38c50*/  ISETP.LT.AND P2, PT, R230, c[0x0][0x178], !P1 ;  /* 0x00005e00e6007a0c */ /* 0x000fe40004f41270 */
[----:B------:R-:W-:Y:S02]  /*38c60*/  IADD3 R19, R17, c[0x0][0x198], RZ ;  /* 0x0000660011137a10 */ /* 0x000fe40007ffe0ff */
[----:B------:R-:W-:Y:S01]  /*38c70*/  ISETP.LT.AND P0, PT, R229, c[0x0][0x178], !P1 ;  /* 0x00005e00e5007a0c */ /* 0x000fe20004f01270 */
[----:B----4-:R-:W-:Y:S01]  /*38c80*/  IMAD.WIDE R8, R17, 0x4, R6 ;  /* 0x0000000411087825 */ /* 0x010fe200078e0206 */
[----:B------:R-:W-:-:S03]  /*38c90*/  ISETP.LT.AND P3, PT, R228, c[0x0][0x178], !P1 ;  /* 0x00005e00e4007a0c */ /* 0x000fc60004f61270 */
[----:B------:R-:W-:Y:S01]  /*38ca0*/  IMAD.WIDE R16, R19, 0x4, R4 ;  /* 0x0000000413107825 */ /* 0x000fe200078e0204 */
[----:B------:R-:W-:Y:S01]  /*38cb0*/  ISETP.LT.AND P1, PT, R227, c[0x0][0x178], !P1 ;  /* 0x00005e00e3007a0c */ /* 0x000fe20004f21270 */
[----:B------:R4:W-:Y:S01]  /*38cc0*/  @P5 STG.E [R8.64], R163 ;  /* 0x000000a308005986 */ /* 0x0009e2000c10190a */
[----:B------:R-:W-:Y:S01]  /*38cd0*/  ISETP.LT.AND P5, PT, R230, c[0x0][0x178], !P4 ;  /* 0x00005e00e6007a0c */ /* 0x000fe200067a1270 */
[----:B---3--:R-:W-:Y:S02]  /*38ce0*/  IMAD.WIDE R10, R19, 0x4, R214 ;  /* 0x00000004130a7825 */ /* 0x008fe400078e02d6 */
[----:B------:R-:W-:Y:S01]  /*38cf0*/  @P2 STG.E [R16.64], R110 ;  /* 0x0000006e10002986 */ /* 0x000fe2000c10190a */
[----:B------:R-:W-:Y:S01]  /*38d00*/  ISETP.LT.AND P2, PT, R229, c[0x0][0x178], !P4 ;  /* 0x00005e00e5007a0c */ /* 0x000fe20006741270 */
[C---:B-1----:R-:W-:Y:S02]  /*38d10*/  IMAD.WIDE R12, R19.reuse, 0x4, R212 ;  /* 0x00000004130c7825 */ /* 0x042fe400078e02d4 */
[----:B------:R-:W-:Y:S02]  /*38d20*/  @P0 STG.E [R10.64], R126 ;  /* 0x0000007e0a000986 */ /* 0x000fe4000c10190a */
[C---:B------:R-:W-:Y:S01]  /*38d30*/  IMAD.WIDE R14, R19.reuse, 0x4, R6 ;  /* 0x00000004130e7825 */ /* 0x040fe200078e0206 */
[----:B------:R-:W-:Y:S01]  /*38d40*/  IADD3 R19, R19, c[0x0][0x198], RZ ;  /* 0x0000660013137a10 */ /* 0x000fe20007ffe0ff */
[----:B------:R-:W-:Y:S04]  /*38d50*/  @P3 STG.E [R12.64], R142 ;  /* 0x0000008e0c003986 */ /* 0x000fe8000c10190a */
[C---:B------:R-:W-:Y:S01]  /*38d60*/  IMAD.WIDE R2, R19.reuse, 0x4, R4 ;  /* 0x0000000413027825 */ /* 0x040fe200078e0204 */
[----:B------:R-:W-:Y:S03]  /*38d70*/  @P1 STG.E [R14.64], R158 ;  /* 0x0000009e0e001986 */ /* 0x000fe6000c10190a */
[----:B----4-:R-:W-:Y:S01]  /*38d80*/  IMAD.WIDE R8, R19, 0x4, R214 ;  /* 0x0000000413087825 */ /* 0x010fe200078e02d6 */
[----:B------:R-:W-:Y:S04]  /*38d90*/  @P5 STG.E [R2.64], R111 ;  /* 0x0000006f02005986 */ /* 0x000fe8000c10190a */
[----:B------:R-:W-:Y:S04]  /*38da0*/  @P2 STG.E [R8.64], R127 ;  /* 0x0000007f08002986 */ /* 0x000fe8000c10190a */
[----:B------:R1:W3:Y:S01]  /*38db0*/  LDS.128 R8, [R0] ;  /* 0x0000000000087984 */ /* 0x0002e20000000c00 */
[----:B--2---:R-:W-:-:S03]  /*38dc0*/  ISETP.GE.AND P6, PT, R18, c[0x0][0x17c], PT ;  /* 0x00005f0012007a0c */ /* 0x004fc60003fc6270 */
[----:B------:R-:W2:Y:S01]  /*38dd0*/  LDL.LU R18, [R1+0x1278] ;  /* 0x0012780001127983 */ /* 0x000ea20000300800 */
[----:B------:R-:W-:-:S03]  /*38de0*/  ISETP.GE.AND P0, PT, R22, c[0x0][0x17c], PT ;  /* 0x00005f0016007a0c */ /* 0x000fc60003f06270 */
[----:B------:R-:W4:Y:S04]  /*38df0*/  LDL.LU R22, [R1+0x1270] ;  /* 0x0012700001167983 */ /* 0x000f280000300800 */
[----:B------:R-:W3:Y:S04]  /*38e00*/  LDL.LU R24, [R1+0x1268] ;  /* 0x0012680001187983 */ /* 0x000ee80000300800 */
[----:B-1----:R-:W3:Y:S01]  /*38e10*/  LDL.LU R0, [R1+0x1264] ;  /* 0x0012640001007983 */ /* 0x002ee20000300800 */
[----:B------:R-:W-:Y:S01]  /*38e20*/  ISETP.LT.AND P1, PT, R228, c[0x0][0x178], !P4 ;  /* 0x00005e00e4007a0c */ /* 0x000fe20006721270 */
[----:B------:R-:W-:Y:S01]  /*38e30*/  IMAD.WIDE R12, R19, 0x4, R212 ;  /* 0x00000004130c7825 */ /* 0x000fe200078e02d4 */
[----:B------:R-:W-:Y:S01]  /*38e40*/  ISETP.LT.AND P4, PT, R227, c[0x0][0x178], !P4 ;  /* 0x00005e00e3007a0c */ /* 0x000fe20006781270 */
[----:B------:R-:W3:Y:S01]  /*38e50*/  LDL.LU R30, [R1+0x1260] ;  /* 0x00126000011e7983 */ /* 0x000ee20000300800 */
[----:B------:R-:W-:-:S02]  /*38e60*/  ISETP.LT.AND P3, PT, R230, c[0x0][0x178], !P6 ;  /* 0x00005e00e6007a0c */ /* 0x000fc40007761270 */
[----:B------:R-:W-:Y:S01]  /*38e70*/  ISETP.LT.AND P5, PT, R229, c[0x0][0x178], !P6 ;  /* 0x00005e00e5007a0c */ /* 0x000fe200077a1270 */
[C---:B------:R-:W-:Y:S01]  /*38e80*/  IMAD.WIDE R14, R19.reuse, 0x4, R6 ;  /* 0x00000004130e7825 */ /* 0x040fe200078e0206 */
[----:B------:R-:W-:Y:S01]  /*38e90*/  IADD3 R21, R19, c[0x0][0x198], RZ ;  /* 0x0000660013157a10 */ /* 0x000fe20007ffe0ff */
[----:B------:R-:W3:Y:S04]  /*38ea0*/  LDL.LU R28, [R1+0x1254] ;  /* 0x00125400011c7983 */ /* 0x000ee80000300800 */
[----:B------:R1:W-:Y:S01]  /*38eb0*/  @P1 STG.E [R12.64], R143 ;  /* 0x0000008f0c001986 */ /* 0x0003e2000c10190a */
[----:B------:R-:W-:Y:S01]  /*38ec0*/  ISETP.LT.AND P1, PT, R228, c[0x0][0x178], !P6 ;  /* 0x00005e00e4007a0c */ /* 0x000fe20007721270 */
[C---:B------:R-:W-:Y:S02]  /*38ed0*/  IMAD.WIDE R16, R21.reuse, 0x4, R4 ;  /* 0x0000000415107825 */ /* 0x040fe400078e0204 */
[----:B------:R1:W-:Y:S02]  /*38ee0*/  @P4 STG.E [R14.64], R159 ;  /* 0x0000009f0e004986 */ /* 0x0003e4000c10190a */
[----:B------:R-:W-:Y:S01]  /*38ef0*/  IMAD.WIDE R2, R21, 0x4, R214 ;  /* 0x0000000415027825 */ /* 0x000fe200078e02d6 */
[----:B------:R-:W-:Y:S01]  /*38f00*/  ISETP.LT.AND P6, PT, R227, c[0x0][0x178], !P6 ;  /* 0x00005e00e3007a0c */ /* 0x000fe200077c1270 */
[----:B------:R1:W-:Y:S01]  /*38f10*/  @P3 STG.E [R16.64], R106 ;  /* 0x0000006a10003986 */ /* 0x0003e2000c10190a */
[----:B------:R-:W-:-:S03]  /*38f20*/  ISETP.LT.AND P3, PT, R230, c[0x0][0x178], !P0 ;  /* 0x00005e00e6007a0c */ /* 0x000fc60004761270 */
[----:B------:R1:W-:Y:S01]  /*38f30*/  @P5 STG.E [R2.64], R122 ;  /* 0x0000007a02005986 */ /* 0x0003e2000c10190a */
[----:B------:R-:W-:Y:S02]  /*38f40*/  ISETP.LT.AND P5, PT, R229, c[0x0][0x178], !P0 ;  /* 0x00005e00e5007a0c */ /* 0x000fe400047a1270 */
[C---:B------:R-:W-:Y:S01]  /*38f50*/  IADD3 R23, R21.reuse, c[0x0][0x198], RZ ;  /* 0x0000660015177a10 */ /* 0x040fe20007ffe0ff */
[----:B-1----:R-:W-:-:S04]  /*38f60*/  IMAD.WIDE R12, R21, 0x4, R6 ;  /* 0x00000004150c7825 */ /* 0x002fc800078e0206 */
[----:B------:R-:W-:-:S04]  /*38f70*/  IMAD.WIDE R14, R23, 0x4, R4 ;  /* 0x00000004170e7825 */ /* 0x000fc800078e0204 */
[----:B------:R-:W-:-:S04]  /*38f80*/  IMAD.WIDE R16, R23, 0x4, R214 ;  /* 0x0000000417107825 */ /* 0x000fc800078e02d6 */
[C---:B------:R-:W-:Y:S01]  /*38f90*/  IMAD.WIDE R2, R23.reuse, 0x4, R212 ;  /* 0x0000000417027825 */ /* 0x040fe200078e02d4 */
[----:B------:R-:W-:-:S04]  /*38fa0*/  IADD3 R25, R23, c[0x0][0x198], RZ ;  /* 0x0000660017197a10 */ /* 0x000fc80007ffe0ff */
[----:B------:R-:W-:Y:S02]  /*38fb0*/  IADD3 R27, R25, c[0x0][0x198], RZ ;  /* 0x00006600191b7a10 */ /* 0x000fe40007ffe0ff */
[----:B------:R-:W-:Y:S02]  /*38fc0*/  ISETP.GE.AND P2, PT, R20, c[0x0][0x17c], PT ;  /* 0x00005f0014007a0c */ /* 0x000fe40003f46270 */
[----:B--2---:R-:W-:Y:S01]  /*38fd0*/  ISETP.GE.AND P4, PT, R18, c[0x0][0x17c], PT ;  /* 0x00005f0012007a0c */ /* 0x004fe20003f86270 */
[----:B------:R-:W-:-:S05]  /*38fe0*/  IMAD.WIDE R18, R21, 0x4, R212 ;  /* 0x0000000415127825 */ /* 0x000fca00078e02d4 */
[----:B------:R1:W-:Y:S01]  /*38ff0*/  @P1 STG.E [R18.64], R138 ;  /* 0x0000008a12001986 */ /* 0x0003e2000c10190a */
[----:B------:R-:W-:Y:S02]  /*39000*/  ISETP.LT.AND P1, PT, R228, c[0x0][0x178], !P0 ;  /* 0x00005e00e4007a0c */ /* 0x000fe40004721270 */
[----:B------:R-:W-:Y:S01]  /*39010*/  ISETP.LT.AND P0, PT, R227, c[0x0][0x178], !P0 ;  /* 0x00005e00e3007a0c */ /* 0x000fe20004701270 */
[----:B------:R-:W-:Y:S01]  /*39020*/  IMAD.WIDE R20, R23, 0x4, R6 ;  /* 0x0000000417147825 */ /* 0x000fe200078e0206 */
[----:B------:R-:W-:Y:S01]  /*39030*/  @P6 STG.E [R12.64], R154 ;  /* 0x0000009a0c006986 */ /* 0x000fe2000c10190a */
[----:B------:R-:W-:-:S03]  /*39040*/  ISETP.LT.AND P6, PT, R230, c[0x0][0x178], !P2 ;  /* 0x00005e00e6007a0c */ /* 0x000fc600057c1270 */
[----:B------:R-:W-:Y:S01]  /*39050*/  @P3 STG.E [R14.64], R107 ;  /* 0x0000006b0e003986 */ /* 0x000fe2000c10190a */
[----:B------:R-:W-:-:S03]  /*39060*/  ISETP.LT.AND P3, PT, R229, c[0x0][0x178], !P2 ;  /* 0x00005e00e5007a0c */ /* 0x000fc60005761270 */
[----:B------:R-:W-:Y:S04]  /*39070*/  @P5 STG.E [R16.64], R123 ;  /* 0x0000007b10005986 */ /* 0x000fe8000c10190a */
[----:B------:R2:W-:Y:S01]  /*39080*/  @P1 STG.E [R2.64], R139 ;  /* 0x0000008b02001986 */ /* 0x0005e2000c10190a */
[----:B------:R-:W-:-:S03]  /*39090*/  ISETP.LT.AND P1, PT, R230, c[0x0][0x178], !P4 ;  /* 0x00005e00e6007a0c */ /* 0x000fc60006721270 */
[----:B------:R-:W-:Y:S01]  /*390a0*/  @P0 STG.E [R20.64], R155 ;  /* 0x0000009b14000986 */ /* 0x000fe2000c10190a */
[----:B------:R-:W-:Y:S02]  /*390b0*/  ISETP.LT.AND P0, PT, R228, c[0x0][0x178], !P2 ;  /* 0x00005e00e4007a0c */ /* 0x000fe40005701270 */
[----:B------:R-:W-:Y:S01]  /*390c0*/  ISETP.LT.AND P2, PT, R227, c[0x0][0x178], !P2 ;  /* 0x00005e00e3007a0c */ /* 0x000fe20005741270 */
[C---:B-1----:R-:W-:Y:S01]  /*390d0*/  IMAD.WIDE R18, R25.reuse, 0x4, R4 ;  /* 0x0000000419127825 */ /* 0x042fe200078e0204 */
[----:B----4-:R-:W-:Y:S01]  /*390e0*/  ISETP.GE.AND P5, PT, R22, c[0x0][0x17c], PT ;  /* 0x00005f0016007a0c */ /* 0x010fe20003fa6270 */
[----:B------:R-:W1:Y:S02]  /*390f0*/  LDS.128 R12, [R236] ;  /* 0x00000000ec0c7984 */ /* 0x000e640000000c00 */
[C---:B------:R-:W-:Y:S02]  /*39100*/  IMAD.WIDE R22, R25.reuse, 0x4, R214 ;  /* 0x0000000419167825 */ /* 0x040fe400078e02d6 */
[----:B------:R4:W-:Y:S02]  /*39110*/  @P6 STG.E [R18.64], R180 ;  /* 0x000000b412006986 */ /* 0x0009e4000c10190a */
[----:B--2---:R-:W-:-:S04]  /*39120*/  IMAD.WIDE R2, R25, 0x4, R212 ;  /* 0x0000000419027825 */ /* 0x004fc800078e02d4 */
[----:B------:R-:W-:Y:S01]  /*39130*/  IMAD.WIDE R16, R25, 0x4, R6 ;  /* 0x0000000419107825 */ /* 0x000fe200078e0206 */
[----:B------:R2:W-:Y:S03]  /*39140*/  @P3 STG.E [R22.64], R184 ;  /* 0x000000b816003986 */ /* 0x0005e6000c10190a */
[----:B----4-:R-:W-:Y:S01]  /*39150*/  IMAD.WIDE R18, R27, 0x4, R4 ;  /* 0x000000041b127825 */ /* 0x010fe200078e0204 */
[----:B------:R4:W-:Y:S04]  /*39160*/  @P0 STG.E [R2.64], R72 ;  /* 0x0000004802000986 */ /* 0x0009e8000c10190a */
[----:B---3--:R-:W-:Y:S04]  /*39170*/  @P2 STG.E [R16.64], R8 ;  /* 0x0000000810002986 */ /* 0x008fe8000c10190a */
[----:B------:R-:W-:Y:S01]  /*39180*/  @P1 STG.E [R18.64], R181 ;  /* 0x000000b512001986 */ /* 0x000fe2000c10190a */
[----:B------:R-:W-:-:S03]  /*39190*/  ISETP.GE.AND P1, PT, R0, c[0x0][0x17c], PT ;  /* 0x00005f0000007a0c */ /* 0x000fc60003f26270 */
[----:B------:R-:W3:Y:S01]  /*391a0*/  LDL.LU R0, [R1+0x1250] ;  /* 0x0012500001007983 */ /* 0x000ee20000300800 */
[----:B------:R-:W-:Y:S02]  /*391b0*/  ISETP.LT.AND P3, PT, R229, c[0x0][0x178], !P4 ;  /* 0x00005e00e5007a0c */ /* 0x000fe40006761270 */
[----:B------:R-:W-:Y:S01]  /*391c0*/  ISETP.LT.AND P6, PT, R228, c[0x0][0x178], !P4 ;  /* 0x00005e00e4007a0c */ /* 0x000fe200067c1270 */
[----:B------:R-:W-:Y:S01]  /*391d0*/  IMAD.WIDE R20, R27, 0x4, R214 ;  /* 0x000000041b147825 */ /* 0x000fe200078e02d6 */
[----:B------:R-:W-:Y:S01]  /*391e0*/  ISETP.LT.AND P4, PT, R227, c[0x0][0x178], !P4 ;  /* 0x00005e00e3007a0c */ /* 0x000fe20006781270 */
[----:B------:R-:W3:Y:S01]  /*391f0*/  LDL.LU R34, [R1+0x124c] ;  /* 0x00124c0001227983 */ /* 0x000ee20000300800 */
[----:B------:R-:W-:Y:S01]  /*39200*/  ISETP.GE.AND P0, PT, R24, c[0x0][0x17c], PT ;  /* 0x00005f0018007a0c */ /* 0x000fe20003f06270 */
[C---:B--2---:R-:W-:Y:S01]  /*39210*/  IMAD.WIDE R22, R27.reuse, 0x4, R212 ;  /* 0x000000041b167825 */ /* 0x044fe200078e02d4 */
[----:B------:R-:W-:Y:S01]  /*39220*/  ISETP.LT.AND P2, PT, R230, c[0x0][0x178], !P5 ;  /* 0x00005e00e6007a0c */ /* 0x000fe20006f41270 */
[----:B------:R-:W2:Y:S02]  /*39230*/  LDL.LU R32, [R1+0x1248] ;  /* 0x0012480001207983 */ /* 0x000ea40000300800 */
[----:B------:R-:W-:-:S02]  /*39240*/  IMAD.WIDE R24, R27, 0x4, R6 ;  /* 0x000000041b187825 */ /* 0x000fc400078e0206 */
[----:B------:R-:W-:Y:S01]  /*39250*/  @P3 STG.E [R20.64], R185 ;  /* 0x000000b914003986 */ /* 0x000fe2000c10190a */
[----:B------:R-:W-:-:S03]  /*39260*/  ISETP.LT.AND P3, PT, R229, c[0x0][0x178], !P5 ;  /* 0x00005e00e5007a0c */ /* 0x000fc60006f61270 */
[----:B------:R-:W-:Y:S01]  /*39270*/  @P6 STG.E [R22.64], R73 ;  /* 0x0000004916006986 */ /* 0x000fe2000c10190a */
[----:B------:R-:W-:-:S03]  /*39280*/  IADD3 R29, R27, c[0x0][0x198], RZ ;  /* 0x000066001b1d7a10 */ /* 0x000fc60007ffe0ff */
[----:B------:R1:W-:Y:S01]  /*39290*/  @P4 STG.E [R24.64], R9 ;  /* 0x0000000918004986 */ /* 0x0003e2000c10190a */
[----:B------:R-:W-:Y:S01]  /*392a0*/  ISETP.LT.AND P4, PT, R228, c[0x0][0x178], !P5 ;  /* 0x00005e00e4007a0c */ /* 0x000fe20006f81270 */
[C---:B----4-:R-:W-:Y:S02]  /*392b0*/  IMAD.WIDE R2, R29.reuse, 0x4, R4 ;  /* 0x000000041d027825 */ /* 0x050fe400078e0204 */
[----:B------:R-:W4:Y:S02]  /*392c0*/  LDS.128 R16, [R231] ;  /* 0x00000000e7107984 */ /* 0x000f240000000c00 */
[C---:B------:R-:W-:Y:S02]  /*392d0*/  IMAD.WIDE R26, R29.reuse, 0x4, R214 ;  /* 0x000000041d1a7825 */ /* 0x040fe400078e02d6 */
[----:B------:R4:W-:Y:S02]  /*392e0*/  @P2 STG.E [R2.64], R172 ;  /* 0x000000ac02002986 */ /* 0x0009e4000c10190a */
[----:B-1----:R-:W-:-:S02]  /*392f0*/  IMAD.WIDE R8, R29, 0x4, R212 ;  /* 0x000000041d087825 */ /* 0x002fc400078e02d4 */
[----:B------:R-:W-:Y:S04]  /*39300*/  @P3 STG.E [R26.64], R84 ;  /* 0x000000541a003986 */ /* 0x000fe8000c10190a */
[----:B------:R1:W-:Y:S01]  /*39310*/  @P4 STG.E [R8.64], R196 ;  /* 0x000000c408004986 */ /* 0x0003e2000c10190a */
[----:B------:R-:W-:-:S03]  /*39320*/  ISETP.GE.AND P4, PT, R30, c[0x0][0x17c], PT ;  /* 0x00005f001e007a0c */ /* 0x000fc60003f86270 */
[----:B------:R-:W2:Y:S01]  /*39330*/  LDL.LU R30, [R1+0x1240] ;  /* 0x00124000011e7983 */ /* 0x000ea20000300800 */
[----:B------:R-:W-:Y:S02]  /*39340*/  ISETP.LT.AND P5, PT, R227, c[0x0][0x178], !P5 ;  /* 0x00005e00e3007a0c */ /* 0x000fe40006fa1270 */
[----:B------:R-:W-:Y:S02]  /*39350*/  ISETP.LT.AND P6, PT, R230, c[0x0][0x178], !P0 ;  /* 0x00005e00e6007a0c */ /* 0x000fe400047c1270 */
[----:B------:R-:W-:Y:S02]  /*39360*/  ISETP.LT.AND P3, PT, R229, c[0x0][0x178], !P0 ;  /* 0x00005e00e5007a0c */ /* 0x000fe40004761270 */
[----:B------:R-:W-:Y:S02]  /*39370*/  ISETP.LT.AND P2, PT, R228, c[0x0][0x178], !P0 ;  /* 0x00005e00e4007a0c */ /* 0x000fe40004741270 */
[C---:B------:R-:W-:Y:S01]  /*39380*/  IADD3 R31, R29.reuse, c[0x0][0x198], RZ ;  /* 0x000066001d1f7a10 */ /* 0x040fe20007ffe0ff */
[----:B------:R-:W-:-:S04]  /*39390*/  IMAD.WIDE R20, R29, 0x4, R6 ;  /* 0x000000041d147825 */ /* 0x000fc800078e0206 */
[C---:B------:R-:W-:Y:S01]  /*393a0*/  IMAD.WIDE R22, R31.reuse, 0x4, R4 ;  /* 0x000000041f167825 */ /* 0x040fe200078e0204 */
[----:B------:R-:W-:Y:S03]  /*393b0*/  @P5 STG.E [R20.64], R12 ;  /* 0x0000000c14005986 */ /* 0x000fe6000c10190a */
[C---:B----4-:R-:W-:Y:S01]  /*393c0*/  IMAD.WIDE R2, R31.reuse, 0x4, R214 ;  /* 0x000000041f027825 */ /* 0x050fe200078e02d6 */
[----:B------:R-:W-:Y:S03]  /*393d0*/  @P6 STG.E [R22.64], R173 ;  /* 0x000000ad16006986 */ /* 0x000fe6000c10190a */
[----:B------:R-:W-:Y:S01]  /*393e0*/  IMAD.WIDE R24, R31, 0x4, R212 ;  /* 0x000000041f187825 */ /* 0x000fe200078e02d4 */
[----:B------:R-:W-:Y:S01]  /*393f0*/  ISETP.LT.AND P0, PT, R227, c[0x0][0x178], !P0 ;  /* 0x00005e00e3007a0c */ /* 0x000fe20004701270 */
[----:B------:R4:W-:Y:S01]  /*39400*/  @P3 STG.E [R2.64], R85 ;  /* 0x0000005502003986 */ /* 0x0009e2000c10190a */
[----:B------:R-:W-:-:S02]  /*39410*/  ISETP.LT.AND P5, PT, R230, c[0x0][0x178], !P1 ;  /* 0x00005e00e6007a0c */ /* 0x000fc40004fa1270 */
[----:B------:R-:W-:Y:S01]  /*39420*/  ISETP.LT.AND P6, PT, R229, c[0x0][0x178], !P1 ;  /* 0x00005e00e5007a0c */ /* 0x000fe20004fc1270 */
[----:B------:R3:W-:Y:S01]  /*39430*/  @P2 STG.E [R24.64], R197 ;  /* 0x000000c518002986 */ /* 0x0007e2000c10190a */
[----:B------:R-:W-:Y:S02]  /*39440*/  ISETP.LT.AND P2, PT, R228, c[0x0][0x178], !P1 ;  /* 0x00005e00e4007a0c */ /* 0x000fe40004f41270 */
[C---:B------:R-:W-:Y:S01]  /*39450*/  IADD3 R33, R31.reuse, c[0x0][0x198], RZ ;  /* 0x000066001f217a10 */ /* 0x040fe20007ffe0ff */
[----:B-1----:R-:W-:Y:S01]  /*39460*/  IMAD.WIDE R8, R31, 0x4, R6 ;  /* 0x000000041f087825 */ /* 0x002fe200078e0206 */
[----:B------:R-:W-:Y:S01]  /*39470*/  ISETP.GE.AND P3, PT, R28, c[0x0][0x17c], PT ;  /* 0x00005f001c007a0c */ /* 0x000fe20003f66270 */
[----:B------:R-:W1:Y:S02]  /*39480*/  LDS.128 R20, [R252] ;  /* 0x00000000fc147984 */ /* 0x000e640000000c00 */
[----:B------:R-:W-:-:S04]  /*39490*/  IMAD.WIDE R26, R33, 0x4, R4 ;  /* 0x00000004211a7825 */ /* 0x000fc800078e0204 */
[C---:B------:R-:W-:Y:S01]  /*394a0*/  IMAD.WIDE R28, R33.reuse, 0x4, R214 ;  /* 0x00000004211c7825 */ /* 0x040fe200078e02d6 */
[----:B------:R1:W-:Y:S03]  /*394b0*/  @P0 STG.E [R8.64], R13 ;  /* 0x0000000d08000986 */ /* 0x0003e6000c10190a */
[----:B----4-:R-:W-:Y:S01]  /*394c0*/  IMAD.WIDE R2, R33, 0x4, R212 ;  /* 0x0000000421027825 */ /* 0x010fe200078e02d4 */
[----:B------:R4:W-:Y:S04]  /*394d0*/  @P5 STG.E [R26.64], R168 ;  /* 0x000000a81a005986 */ /* 0x0009e8000c10190a */
[----:B------:R-:W-:Y:S04]  /*394e0*/  @P6 STG.E [R28.64], R188 ;  /* 0x000000bc1c006986 */ /* 0x000fe8000c10190a */
[----:B------:R1:W-:Y:S01]  /*394f0*/  @P2 STG.E [R2.64], R200 ;  /* 0x000000c802002986 */ /* 0x0003e2000c10190a */
[----:B---3--:R-:W-:-:S03]  /*39500*/  ISETP.GE.AND P2, PT, R0, c[0x0][0x17c], PT ;  /* 0x00005f0000007a0c */ /* 0x008fc60003f46270 */
[----:B------:R-:W3:Y:S01]  /*39510*/  LDL.LU R0, [R1+0x123c] ;  /* 0x00123c0001007983 */ /* 0x000ee20000300800 */
[----:B------:R-:W-:Y:S02]  /*39520*/  ISETP.LT.AND P1, PT, R227, c[0x0][0x178], !P1 ;  /* 0x00005e00e3007a0c */ /* 0x000fe40004f21270 */
[----:B------:R-:W-:Y:S01]  /*39530*/  ISETP.LT.AND P0, PT, R230, c[0x0][0x178], !P4 ;  /* 0x00005e00e6007a0c */ /* 0x000fe20006701270 */
[----:B------:R-:W-:Y:S01]  /*39540*/  IMAD.WIDE R24, R33, 0x4, R6 ;  /* 0x0000000421187825 */ /* 0x000fe200078e0206 */
[----:B------:R-:W-:Y:S02]  /*39550*/  ISETP.LT.AND P5, PT, R229, c[0x0][0x178], !P4 ;  /* 0x00005e00e5007a0c */ /* 0x000fe400067a1270 */
[----:B------:R-:W-:Y:S02]  /*39560*/  IADD3 R33, R33, c[0x0][0x198], RZ ;  /* 0x0000660021217a10 */ /* 0x000fe40007ffe0ff */
[----:B------:R-:W-:Y:S02]  /*39570*/  ISETP.LT.AND P6, PT, R228, c[0x0][0x178], !P4 ;  /* 0x00005e00e4007a0c */ /* 0x000fe400067c1270 */
[----:B------:R-:W-:Y:S01]  /*39580*/  ISETP.LT.AND P4, PT, R227, c[0x0][0x178], !P4 ;  /* 0x00005e00e3007a0c */ /* 0x000fe20006781270 */
[----:B-1----:R-:W-:-:S04]  /*39590*/  IMAD.WIDE R8, R33, 0x4, R4 ;  /* 0x0000000421087825 */ /* 0x002fc800078e0204 */
[C---:B------:R-:W-:Y:S01]  /*395a0*/  IMAD.WIDE R12, R33.reuse, 0x4, R214 ;  /* 0x00000004210c7825 */ /* 0x040fe200078e02d6 */
[----:B------:R1:W-:Y:S01]  /*395b0*/  @P1 STG.E [R24.64], R16 ;  /* 0x0000001018001986 */ /* 0x0003e2000c10190a */
[----:B------:R-:W-:Y:S02]  /*395c0*/  ISETP.LT.AND P1, PT, R230, c[0x0][0x178], !P3 ;  /* 0x00005e00e6007a0c */ /* 0x000fe40005f21270 */
[----:B----4-:R-:W-:Y:S01]  /*395d0*/  IMAD.WIDE R26, R33, 0x4, R212 ;  /* 0x00000004211a7825 */ /* 0x010fe200078e02d4 */
[----:B------:R4:W-:Y:S01]  /*395e0*/  @P0 STG.E [R8.64], R169 ;  /* 0x000000a908000986 */ /* 0x0009e2000c10190a */
[----:B------:R-:W-:Y:S02]  /*395f0*/  ISETP.LT.AND P0, PT, R229, c[0x0][0x178], !P3 ;  /* 0x00005e00e5007a0c */ /* 0x000fe40005f01270 */
[----:B------:R-:W-:Y:S01]  /*39600*/  IMAD.WIDE R2, R33, 0x4, R6 ;  /* 0x0000000421027825 */ /* 0x000fe200078e0206 */
[----:B------:R2:W-:Y:S01]  /*39610*/  @P5 STG.E [R12.64], R189 ;  /* 0x000000bd0c005986 */ /* 0x0005e2000c10190a */
[----:B------:R-:W-:-:S02]  /*39620*/  ISETP.LT.AND P5, PT, R228, c[0x0][0x178], !P3 ;  /* 0x00005e00e4007a0c */ /* 0x000fc40005fa1270 */
[----:B------:R-:W-:Y:S01]  /*39630*/  IADD3 R31, R33, c[0x0][0x198], RZ ;  /* 0x00006600211f7a10 */ /* 0x000fe20007ffe0ff */
[----:B------:R2:W-:Y:S01]  /*39640*/  @P6 STG.E [R26.64], R201 ;  /* 0x000000c91a006986 */ /* 0x0005e2000c10190a */
[----:B------:R-:W-:Y:S02]  /*39650*/  ISETP.LT.AND P3, PT, R227, c[0x0][0x178], !P3 ;  /* 0x00005e00e3007a0c */ /* 0x000fe40005f61270 */
[----:B------:R-:W-:Y:S01]  /*39660*/  ISETP.LT.AND P6, PT, R230, c[0x0][0x178], !P2 ;  /* 0x00005e00e6007a0c */ /* 0x000fe200057c1270 */
[----:B------:R2:W-:Y:S01]  /*39670*/  @P4 STG.E [R2.64], R17 ;  /* 0x0000001102004986 */ /* 0x0005e2000c10190a */
[----:B------:R-:W-:Y:S01]  /*39680*/  ISETP.LT.AND P4, PT, R229, c[0x0][0x178], !P2 ;  /* 0x00005e00e5007a0c */ /* 0x000fe20005781270 */
[C---:B-1----:R-:W-:Y:S01]  /*39690*/  IMAD.WIDE R24, R31.reuse, 0x4, R4 ;  /* 0x000000041f187825 */ /* 0x042fe200078e0204 */
[----:B------:R-:W-:-:S03]  /*396a0*/  IADD3 R33, R31, c[0x0][0x198], RZ ;  /* 0x000066001f217a10 */ /* 0x000fc60007ffe0ff */
[C---:B------:R-:W-:Y:S01]  /*396b0*/  IMAD.WIDE R28, R31.reuse, 0x4, R214 ;  /* 0x000000041f1c7825 */ /* 0x040fe200078e02d6 */
[----:B------:R-:W-:Y:S03]  /*396c0*/  @P1 STG.E [R24.64], R176 ;  /* 0x000000b018001986 */ /* 0x000fe6000c10190a */
[C---:B----4-:R-:W-:Y:S01]  /*396d0*/  IMAD.WIDE R8, R31.reuse, 0x4, R212 ;  /* 0x000000041f087825 */ /* 0x050fe200078e02d4 */
[----:B------:R1:W-:Y:S03]  /*396e0*/  @P0 STG.E [R28.64], R192 ;  /* 0x000000c01c000986 */ /* 0x0003e6000c10190a */
[----:B--2---:R-:W-:Y:S01]  /*396f0*/  IMAD.WIDE R12, R31, 0x4, R6 ;  /* 0x000000041f0c7825 */ /* 0x004fe200078e0206 */
[----:B------:R-:W-:Y:S03]  /*39700*/  @P5 STG.E [R8.64], R204 ;  /* 0x000000cc08005986 */ /* 0x000fe6000c10190a */
[C---:B------:R-:W-:Y:S01]  /*39710*/  IMAD.WIDE R26, R33.reuse, 0x4, R4 ;  /* 0x00000004211a7825 */ /* 0x040fe200078e0204 */
[----:B------:R-:W-:Y:S03]  /*39720*/  @P3 STG.E [R12.64], R20 ;  /* 0x000000140c003986 */ /* 0x000fe6000c10190a */
[----:B------:R-:W-:Y:S01]  /*39730*/  IMAD.WIDE R2, R33, 0x4, R214 ;  /* 0x0000000421027825 */ /* 0x000fe200078e02d6 */
[----:B------:R2:W-:Y:S04]  /*39740*/  @P6 STG.E [R26.64], R177 ;  /* 0x000000b11a006986 */ /* 0x0005e8000c10190a */
[----:B------:R4:W-:Y:S01]  /*39750*/  @P4 STG.E [R2.64], R193 ;  /* 0x000000c102004986 */ /* 0x0009e2000c10190a */
[----:B------:R-:W-:-:S03]  /*39760*/  ISETP.GE.AND P4, PT, R30, c[0x0][0x17c], PT ;  /* 0x00005f001e007a0c */ /* 0x000fc60003f86270 */
[----:B------:R-:W3:Y:S01]  /*39770*/  LDL.LU R30, [R1+0x1234] ;  /* 0x00123400011e7983 */ /* 0x000ee20000300800 */
[----:B------:R-:W-:Y:S01]  /*39780*/  ISETP.LT.AND P1, PT, R228, c[0x0][0x178], !P2 ;  /* 0x00005e00e4007a0c */ /* 0x000fe20005721270 */
[----:B------:R-:W-:Y:S01]  /*39790*/  IMAD.WIDE R16, R33, 0x4, R212 ;  /* 0x0000000421107825 */ /* 0x000fe200078e02d4 */
[----:B------:R-:W-:Y:S01]  /*397a0*/  ISETP.GE.AND P0, PT, R34, c[0x0][0x17c], PT ;  /* 0x00005f0022007a0c */ /* 0x000fe20003f06270 */
[----:B-1----:R-:W3:Y:S01]  /*397b0*/  LDL.LU R28, [R1+0x1230] ;  /* 0x00123000011c7983 */ /* 0x002ee20000300800 */
[----:B------:R-:W-:Y:S02]  /*397c0*/  ISETP.LT.AND P3, PT, R227, c[0x0][0x178], !P2 ;  /* 0x00005e00e3007a0c */ /* 0x000fe40005761270 */
[----:B------:R-:W-:Y:S01]  /*397d0*/  ISETP.LT.AND P5, PT, R230, c[0x0][0x178], !P0 ;  /* 0x00005e00e6007a0c */ /* 0x000fe200047a1270 */
[----:B--2---:R-:W2:Y:S01]  /*397e0*/  LDL.LU R26, [R1+0x1224] ;  /* 0x00122400011a7983 */ /* 0x004ea20000300800 */
[----:B------:R-:W-:Y:S02]  /*397f0*/  ISETP.LT.AND P6, PT, R229, c[0x0][0x178], !P0 ;  /* 0x00005e00e5007a0c */ /* 0x000fe400047c1270 */
[----:B------:R-:W-:-:S03]  /*39800*/  IADD3 R29, R33, c[0x0][0x198], RZ ;  /* 0x00006600211d7a10 */ /* 0x000fc60007ffe0ff */
[----:B------:R1:W-:Y:S01]  /*39810*/  @P1 STG.E [R16.64], R205 ;  /* 0x000000cd10001986 */ /* 0x0003e2000c10190a */
[----:B------:R-:W-:Y:S01]  /*39820*/  ISETP.LT.AND P1, PT, R228, c[0x0][0x178], !P0 ;  /* 0x00005e00e4007a0c */ /* 0x000fe20004721270 */
[----:B------:R-:W-:-:S04]  /*39830*/  IMAD.WIDE R8, R33, 0x4, R6 ;  /* 0x0000000421087825 */ /* 0x000fc800078e0206 */
[C---:B------:R-:W-:Y:S01]  /*39840*/  IMAD.WIDE R12, R29.reuse, 0x4, R4 ;  /* 0x000000041d0c7825 */ /* 0x040fe200078e0204 */
[----:B------:R1:W-:Y:S03]  /*39850*/  @P3 STG.E [R8.64], R21 ;  /* 0x0000001508003986 */ /* 0x0003e6000c10190a */
[C---:B------:R-:W-:Y:S01]  /*39860*/  IMAD.WIDE R24, R29.reuse, 0x4, R214 ;  /* 0x000000041d187825 */ /* 0x040fe200078e02d6 */
[----:B------:R1:W-:Y:S03]  /*39870*/  @P5 STG.E [R12.64], R182 ;  /* 0x000000b60c005986 */ /* 0x0003e6000c10190a */
[----:B----4-:R-:W-:Y:S01]  /*39880*/  IMAD.WIDE R2, R29, 0x4, R212 ;  /* 0x000000041d027825 */ /* 0x010fe200078e02d4 */
[----:B------:R-:W-:Y:S04]  /*39890*/  @P6 STG.E [R24.64], R186 ;  /* 0x000000ba18006986 */ /* 0x000fe8000c10190a */
[----:B------:R4:W-:Y:S01]  /*398a0*/  @P1 STG.E [R2.64], R74 ;  /* 0x0000004a02001986 */ /* 0x0009e2000c10190a */
[----:B---3--:R-:W-:-:S03]  /*398b0*/  ISETP.GE.AND P1, PT, R0, c[0x0][0x17c], PT ;  /* 0x00005f0000007a0c */ /* 0x008fc60003f26270 */
[----:B------:R-:W3:Y:S01]  /*398c0*/  LDL.LU R0, [R1+0x1220] ;  /* 0x0012200001007983 */ /* 0x000ee20000300800 */
[----:B------:R-:W-:Y:S02]  /*398d0*/  ISETP.GE.AND P2, PT, R32, c[0x0][0x17c], PT ;  /* 0x00005f0020007a0c */ /* 0x000fe40003f46270 */
[----:B------:R-:W-:Y:S02]  /*398e0*/  ISETP.LT.AND P0, PT, R227, c[0x0][0x178], !P0 ;  /* 0x00005e00e3007a0c */ /* 0x000fe40004701270 */
[----:B------:R-:W-:Y:S01]  /*398f0*/  ISETP.LT.AND P3, PT, R230, c[0x0][0x178], !P2 ;  /* 0x00005e00e6007a0c */ /* 0x000fe20005761270 */
[C---:B-1----:R-:W-:Y:S01]  /*39900*/  IMAD.WIDE R16, R29.reuse, 0x4, R6 ;  /* 0x000000041d107825 */ /* 0x042fe200078e0206 */
[----:B------:R-:W-:Y:S02]  /*39910*/  IADD3 R29, R29, c[0x0][0x198], RZ ;  /* 0x000066001d1d7a10 */ /* 0x000fe40007ffe0ff */
[----:B------:R-:W-:-:S03]  /*39920*/  ISETP.LT.AND P5, PT, R229, c[0x0][0x178], !P2 ;  /* 0x00005e00e5007a0c */ /* 0x000fc600057a1270 */
[----:B------:R-:W-:Y:S01]  /*39930*/  IMAD.WIDE R8, R29, 0x4, R4 ;  /* 0x000000041d087825 */ /* 0x000fe200078e0204 */
        /* <DEDUP_REMOVED lines=10> */
[----:B----4-:R-:W-:Y:S01]  /*399e0*/  IMAD.WIDE R2, R29, 0x4, R6 ;  /* 0x000000041d027825 */ /* 0x010fe200078e0206 */
[----:B------:R4:W-:Y:S03]  /*399f0*/  @P6 STG.E [R20.64], R75 ;  /* 0x0000004b14006986 */ /* 0x0009e6000c10190a */
[----:B-1----:R-:W-:Y:S01]  /*39a00*/  IMAD.WIDE R16, R27, 0x4, R4 ;  /* 0x000000041b107825 */ /* 0x002fe200078e0204 */
[----:B------:R-:W-:-:S03]  /*39a10*/  ISETP.LT.AND P5, PT, R228, c[0x0][0x178], !P4 ;  /* 0x00005e00e4007a0c */ /* 0x000fc600067a1270 */
[----:B------:R-:W-:Y:S01]  /*39a20*/  IMAD.WIDE R24, R27, 0x4, R214 ;  /* 0x000000041b187825 */ /* 0x000fe200078e02d6 */
[----:B------:R-:W-:Y:S01]  /*39a30*/  ISETP.LT.AND P4, PT, R227, c[0x0][0x178], !P4 ;  /* 0x00005e00e3007a0c */ /* 0x000fe20006781270 */
[----:B------:R1:W-:Y:S01]  /*39a40*/  @P2 STG.E [R2.64], R11 ;  /* 0x0000000b02002986 */ /* 0x0003e2000c10190a */
[----:B------:R-:W-:Y:S02]  /*39a50*/  ISETP.LT.AND P6, PT, R230, c[0x0][0x178], !P1 ;  /* 0x00005e00e6007a0c */ /* 0x000fe40004fc1270 */
[----:B------:R-:W-:Y:S01]  /*39a60*/  ISETP.LT.AND P2, PT, R229, c[0x0][0x178], !P1 ;  /* 0x00005e00e5007a0c */ /* 0x000fe20004f41270 */
[----:B------:R-:W-:Y:S01]  /*39a70*/  @P0 STG.E [R16.64], R174 ;  /* 0x000000ae10000986 */ /* 0x000fe2000c10190a */
[----:B------:R-:W-:-:S03]  /*39a80*/  IADD3 R29, R27, c[0x0][0x198], RZ ;  /* 0x000066001b1d7a10 */ /* 0x000fc60007ffe0ff */
[----:B------:R1:W-:Y:S01]  /*39a90*/  @P3 STG.E [R24.64], R86 ;  /* 0x0000005618003986 */ /* 0x0003e2000c10190a */
[----:B------:R-:W-:Y:S01]  /*39aa0*/  ISETP.LT.AND P3, PT, R228, c[0x0][0x178], !P1 ;  /* 0x00005e00e4007a0c */ /* 0x000fe20004f61270 */
[----:B------:R-:W-:-:S04]  /*39ab0*/  IMAD.WIDE R8, R27, 0x4, R212 ;  /* 0x000000041b087825 */ /* 0x000fc800078e02d4 */
[----:B------:R-:W-:Y:S01]  /*39ac0*/  IMAD.WIDE R12, R27, 0x4, R6 ;  /* 0x000000041b0c7825 */ /* 0x000fe200078e0206 */
[----:B------:R2:W-:Y:S03]  /*39ad0*/  @P5 STG.E [R8.64], R198 ;  /* 0x000000c608005986 */ /* 0x0005e6000c10190a */
[----:B----4-:R-:W-:Y:S01]  /*39ae0*/  IMAD.WIDE R20, R29, 0x4, R4 ;  /* 0x000000041d147825 */ /* 0x010fe200078e0204 */
[----:B------:R-:W-:-:S03]  /*39af0*/  ISETP.GE.AND P0, PT, R30, c[0x0][0x17c], PT ;  /* 0x00005f001e007a0c */ /* 0x000fc60003f06270 */
[C---:B-1----:R-:W-:Y:S01]  /*39b00*/  IMAD.WIDE R2, R29.reuse, 0x4, R214 ;  /* 0x000000041d027825 */ /* 0x042fe200078e02d6 */
[----:B------:R1:W-:Y:S03]  /*39b10*/  @P4 STG.E [R12.64], R14 ;  /* 0x0000000e0c004986 */ /* 0x0003e6000c10190a */
[----:B------:R-:W-:Y:S01]  /*39b20*/  IMAD.WIDE R10, R29, 0x4, R212 ;  /* 0x000000041d0a7825 */ /* 0x000fe200078e02d4 */
[----:B------:R-:W-:Y:S01]  /*39b30*/  @P6 STG.E [R20.64], R175 ;  /* 0x000000af14006986 */ /* 0x000fe2000c10190a */
[----:B------:R-:W-:Y:S02]  /*39b40*/  ISETP.LT.AND P1, PT, R227, c[0x0][0x178], !P1 ;  /* 0x00005e00e3007a0c */ /* 0x000fe40004f21270 */
[----:B------:R-:W-:Y:S01]  /*39b50*/  ISETP.LT.AND P5, PT, R230, c[0x0][0x178], !P0 ;  /* 0x00005e00e6007a0c */ /* 0x000fe200047a1270 */
[----:B------:R4:W-:Y:S01]  /*39b60*/  @P2 STG.E [R2.64], R87 ;  /* 0x0000005702002986 */ /* 0x0009e2000c10190a */
[----:B------:R-:W-:-:S03]  /*39b70*/  ISETP.LT.AND P6, PT, R229, c[0x0][0x178], !P0 ;  /* 0x00005e00e5007a0c */ /* 0x000fc600047c1270 */
[----:B------:R4:W-:Y:S01]  /*39b80*/  @P3 STG.E [R10.64], R199 ;  /* 0x000000c70a003986 */ /* 0x0009e2000c10190a */
[----:B------:R-:W-:Y:S02]  /*39b90*/  ISETP.LT.AND P3, PT, R228, c[0x0][0x178], !P0 ;  /* 0x00005e00e4007a0c */ /* 0x000fe40004761270 */
[----:B------:R-:W-:Y:S02]  /*39ba0*/  IADD3 R25, R29, c[0x0][0x198], RZ ;  /* 0x000066001d197a10 */ /* 0x000fe40007ffe0ff */
[----:B------:R-:W-:Y:S01]  /*39bb0*/  ISETP.LT.AND P0, PT, R227, c[0x0][0x178], !P0 ;  /* 0x00005e00e3007a0c */ /* 0x000fe20004701270 */
[----:B--2---:R-:W-:Y:S01]  /*39bc0*/  IMAD.WIDE R8, R29, 0x4, R6 ;  /* 0x000000041d087825 */ /* 0x004fe200078e0206 */
[----:B------:R-:W-:-:S03]  /*39bd0*/  ISETP.GE.AND P4, PT, R28, c[0x0][0x17c], PT ;  /* 0x00005f001c007a0c */ /* 0x000fc60003f86270 */
[C---:B-1----:R-:W-:Y:S01]  /*39be0*/  IMAD.WIDE R12, R25.reuse, 0x4, R4 ;  /* 0x00000004190c7825 */ /* 0x042fe200078e0204 */
[----:B------:R1:W-:Y:S03]  /*39bf0*/  @P1 STG.E [R8.64], R15 ;  /* 0x0000000f08001986 */ /* 0x0003e6000c10190a */
[C---:B------:R-:W-:Y:S01]  /*39c00*/  IMAD.WIDE R16, R25.reuse, 0x4, R214 ;  /* 0x0000000419107825 */ /* 0x040fe200078e02d6 */
[----:B------:R2:W-:Y:S03]  /*39c10*/  @P5 STG.E [R12.64], R170 ;  /* 0x000000aa0c005986 */ /* 0x0005e6000c10190a */
[C---:B----4-:R-:W-:Y:S01]  /*39c20*/  IMAD.WIDE R2, R25.reuse, 0x4, R212 ;  /* 0x0000000419027825 */ /* 0x050fe200078e02d4 */
[----:B------:R-:W-:Y:S01]  /*39c30*/  ISETP.GE.AND P2, PT, R26, c[0x0][0x17c], PT ;  /* 0x00005f001a007a0c */ /* 0x000fe20003f46270 */
[----:B------:R-:W-:Y:S02]  /*39c40*/  @P6 STG.E [R16.64], R190 ;  /* 0x000000be10006986 */ /* 0x000fe4000c10190a */
[----:B------:R-:W-:Y:S01]  /*39c50*/  IMAD.WIDE R10, R25, 0x4, R6 ;  /* 0x00000004190a7825 */ /* 0x000fe200078e0206 */
[----:B------:R-:W-:Y:S01]  /*39c60*/  ISETP.LT.AND P5, PT, R230, c[0x0][0x178], !P4 ;  /* 0x00005e00e6007a0c */ /* 0x000fe200067a1270 */
[----:B------:R4:W-:Y:S01]  /*39c70*/  @P3 STG.E [R2.64], R202 ;  /* 0x000000ca02003986 */ /* 0x0009e2000c10190a */
[----:B------:R-:W-:-:S02]  /*39c80*/  ISETP.LT.AND P6, PT, R229, c[0x0][0x178], !P4 ;  /* 0x00005e00e5007a0c */ /* 0x000fc400067c1270 */
[----:B------:R-:W-:Y:S01]  /*39c90*/  ISETP.LT.AND P3, PT, R228, c[0x0][0x178], !P4 ;  /* 0x00005e00e4007a0c */ /* 0x000fe20006761270 */
[----:B------:R-:W-:Y:S01]  /*39ca0*/  @P0 STG.E [R10.64], R18 ;  /* 0x000000120a000986 */ /* 0x000fe2000c10190a */
[----:B------:R-:W-:Y:S02]  /*39cb0*/  IADD3 R21, R25, c[0x0][0x198], RZ ;  /* 0x0000660019157a10 */ /* 0x000fe40007ffe0ff */
[----:B------:R-:W-:Y:S02]  /*39cc0*/  ISETP.LT.AND P4, PT, R227, c[0x0][0x178], !P4 ;  /* 0x00005e00e3007a0c */ /* 0x000fe40006781270 */
[----:B------:R-:W-:Y:S01]  /*39cd0*/  ISETP.LT.AND P0, PT, R230, c[0x0][0x178], !P2 ;  /* 0x00005e00e6007a0c */ /* 0x000fe20005701270 */
[C---:B-1----:R-:W-:Y:S01]  /*39ce0*/  IMAD.WIDE R8, R21.reuse, 0x4, R4 ;  /* 0x0000000415087825 */ /* 0x042fe200078e0204 */
[----:B------:R-:W-:-:S03]  /*39cf0*/  IADD3 R25, R21, c[0x0][0x198], RZ ;  /* 0x0000660015197a10 */ /* 0x000fc60007ffe0ff */
[C---:B--2---:R-:W-:Y:S01]  /*39d00*/  IMAD.WIDE R12, R21.reuse, 0x4, R214 ;  /* 0x00000004150c7825 */ /* 0x044fe200078e02d6 */
[----:B------:R1:W-:Y:S03]  /*39d10*/  @P5 STG.E [R8.64], R171 ;  /* 0x000000ab08005986 */ /* 0x0003e6000c10190a */
[C---:B------:R-:W-:Y:S01]  /*39d20*/  IMAD.WIDE R14, R21.reuse, 0x4, R212 ;  /* 0x00000004150e7825 */ /* 0x040fe200078e02d4 */
[----:B------:R2:W-:Y:S03]  /*39d30*/  @P6 STG.E [R12.64], R191 ;  /* 0x000000bf0c006986 */ /* 0x0005e6000c10190a */
[----:B----4-:R-:W-:Y:S01]  /*39d40*/  IMAD.WIDE R2, R21, 0x4, R6 ;  /* 0x0000000415027825 */ /* 0x010fe200078e0206 */
[----:B------:R4:W-:Y:S03]  /*39d50*/  @P3 STG.E [R14.64], R203 ;  /* 0x000000cb0e003986 */ /* 0x0009e6000c10190a */
[----:B------:R-:W-:Y:S01]  /*39d60*/  IMAD.WIDE R16, R25, 0x4, R4 ;  /* 0x0000000419107825 */ /* 0x000fe200078e0204 */
[----:B------:R4:W-:Y:S01]  /*39d70*/  @P4 STG.E [R2.64], R19 ;  /* 0x0000001302004986 */ /* 0x0009e2000c10190a */
[----:B------:R-:W-:-:S03]  /*39d80*/  ISETP.LT.AND P3, PT, R229, c[0x0][0x178], !P2 ;  /* 0x00005e00e5007a0c */ /* 0x000fc60005761270 */
[----:B------:R4:W-:Y:S01]  /*39d90*/  @P0 STG.E [R16.64], R178 ;  /* 0x000000b210000986 */ /* 0x0009e2000c10190a */
[----:B------:R-:W-:Y:S02]  /*39da0*/  ISETP.LT.AND P0, PT, R228, c[0x0][0x178], !P2 ;  /* 0x00005e00e4007a0c */ /* 0x000fe40005701270 */
[----:B------:R-:W-:Y:S02]  /*39db0*/  ISETP.LT.AND P2, PT, R227, c[0x0][0x178], !P2 ;  /* 0x00005e00e3007a0c */ /* 0x000fe40005741270 */
[C---:B------:R-:W-:Y:S01]  /*39dc0*/  IADD3 R21, R25.reuse, c[0x0][0x198], RZ ;  /* 0x0000660019157a10 */ /* 0x040fe20007ffe0ff */
[----:B-1----:R-:W-:-:S04]  /*39dd0*/  IMAD.WIDE R8, R25, 0x4, R214 ;  /* 0x0000000419087825 */ /* 0x002fc800078e02d6 */
[C---:B------:R-:W-:Y:S01]  /*39de0*/  IMAD.WIDE R10, R25.reuse, 0x4, R212 ;  /* 0x00000004190a7825 */ /* 0x040fe200078e02d4 */
[----:B------:R4:W-:Y:S03]  /*39df0*/  @P3 STG.E [R8.64], R194 ;  /* 0x000000c208003986 */ /* 0x0009e6000c10190a */
[----:B--2---:R-:W-:Y:S01]  /*39e00*/  IMAD.WIDE R12, R25, 0x4, R6 ;  /* 0x00000004190c7825 */ /* 0x004fe200078e0206 */
[----:B------:R4:W-:Y:S03]  /*39e10*/  @P0 STG.E [R10.64], R206 ;  /* 0x000000ce0a000986 */ /* 0x0009e6000c10190a */
[C---:B------:R-:W-:Y:S01]  /*39e20*/  IMAD.WIDE R4, R21.reuse, 0x4, R4 ;  /* 0x0000000415047825 */ /* 0x040fe200078e0204 */
[----:B------:R4:W-:Y:S03]  /*39e30*/  @P2 STG.E [R12.64], R22 ;  /* 0x000000160c002986 */ /* 0x0009e6000c10190a */
[----:B------:R-:W-:-:S04]  /*39e40*/  IMAD.WIDE R214, R21, 0x4, R214 ;  /* 0x0000000415d67825 */ /* 0x000fc800078e02d6 */
[----:B------:R-:W-:-:S04]  /*39e50*/  IMAD.WIDE R212, R21, 0x4, R212 ;  /* 0x0000000415d47825 */ /* 0x000fc800078e02d4 */
[----:B------:R-:W-:Y:S01]  /*39e60*/  IMAD.WIDE R6, R21, 0x4, R6 ;  /* 0x0000000415067825 */ /* 0x000fe200078e0206 */
[----:B---3--:R-:W-:-:S04]  /*39e70*/  ISETP.GE.AND P1, PT, R0, c[0x0][0x17c], PT ;  /* 0x00005f0000007a0c */ /* 0x008fc80003f26270 */
[----:B------:R-:W-:Y:S02]  /*39e80*/  ISETP.LT.AND P5, PT, R230, c[0x0][0x178], !P1 ;  /* 0x00005e00e6007a0c */ /* 0x000fe40004fa1270 */
[----:B------:R-:W-:Y:S02]  /*39e90*/  ISETP.LT.AND P6, PT, R229, c[0x0][0x178], !P1 ;  /* 0x00005e00e5007a0c */ /* 0x000fe40004fc1270 */
[----:B------:R-:W-:Y:S02]  /*39ea0*/  ISETP.LT.AND P4, PT, R228, c[0x0][0x178], !P1 ;  /* 0x00005e00e4007a0c */ /* 0x000fe40004f81270 */
[----:B------:R-:W-:-:S07]  /*39eb0*/  ISETP.LT.AND P1, PT, R227, c[0x0][0x178], !P1 ;  /* 0x00005e00e3007a0c */ /* 0x000fce0004f21270 */
[----:B------:R4:W-:Y:S04]  /*39ec0*/  @P5 STG.E [R4.64], R179 ;  /* 0x000000b304005986 */ /* 0x0009e8000c10190a */
[----:B------:R4:W-:Y:S04]  /*39ed0*/  @P6 STG.E [R214.64], R195 ;  /* 0x000000c3d6006986 */ /* 0x0009e8000c10190a */
[----:B------:R4:W-:Y:S01]  /*39ee0*/  @P4 STG.E [R212.64], R207 ;  /* 0x000000cfd4004986 */ /* 0x0009e2000c10190a */
[----:B------:R-:W-:Y:S05]  /*39ef0*/  @!P1 EXIT ;  /* 0x000000000000994d */ /* 0x000fea0003800000 */
[----:B------:R-:W-:Y:S01]  /*39f00*/  STG.E [R6.64], R23 ;  /* 0x0000001706007986 */ /* 0x000fe2000c10190a */
[----:B------:R-:W-:Y:S05]  /*39f10*/  EXIT ;  /* 0x000000000000794d */ /* 0x000fea0003800000 */
.L_x_2:
[----:B------:R-:W-:-:S00]  /*39f20*/  BRA `(.L_x_2) ;  /* 0xfffffff000007947 */ /* 0x000fc0000383ffff */
[----:B------:R-:W-:-:S00]  /*39f30*/  NOP ;  /* 0x0000000000007918 */ /* 0x000fc00000000000 */
        /* <DEDUP_REMOVED lines=12> */
.L_x_3:


//--------------------- .nv.shared.matmul_kernel  --------------------------
	.section	.nv.shared.matmul_kernel,"aw",@nobits
	.sectionflags	@""
	.align	16
